	.target	sm_103a

	.elftype	@"ET_EXEC"


//--------------------- .note.nv.tkinfo           --------------------------
	.section	.note.nv.tkinfo,"",@"SHT_NOTE"
	.sectionflags	@"SHF_NOTE_NV_TKINFO"
	.tkinfo
        /*0018*/ 	.word	0x00000002
        /*0030*/ 	.string	""
        /*0030*/ 	.string	"ptxas"
        /*0030*/ 	.string	"Cuda compilation tools, release 13.0, V13.0.88"
        /*0030*/ 	.string	"Build cuda_13.0.r13.0/compiler.36424714_0"
        /*0030*/ 	.string	"-arch sm_103a -m 64 "



//--------------------- .note.nv.cuinfo           --------------------------
	.section	.note.nv.cuinfo,"",@"SHT_NOTE"
	.sectionflags	@"SHF_NOTE_NV_CUINFO"
        /*0018*/ 	.short	0x0002
        /*001a*/ 	.short	0x0067
        /*001c*/ 	.short	0x0082
	.zero		2


//--------------------- .nv.info                  --------------------------
	.section	.nv.info,"",@"SHT_CUDA_INFO"
	.align	4


	//----- nvinfo : EIATTR_REGCOUNT
	.align		4
        /*0000*/ 	.byte	0x04, 0x2f
        /*0002*/ 	.short	(.L_29 - .L_28)
	.align		4
.L_28:
        /*0004*/ 	.word	index@(_Z25multi_tensor_apply_kernelI18TensorListMetadataILi3EE10SGDFunctorILi3EN3c104HalfES4_EJffffbbbfEEvlPViT_T0_DpT1_)
        /*0008*/ 	.word	0x00000020


	//----- nvinfo : EIATTR_FRAME_SIZE
	.align		4
.L_29:
        /*000c*/ 	.byte	0x04, 0x11
        /*000e*/ 	.short	(.L_31 - .L_30)
	.align		4
.L_30:
        /*0010*/ 	.word	index@(_Z25multi_tensor_apply_kernelI18TensorListMetadataILi3EE10SGDFunctorILi3EN3c104HalfES4_EJffffbbbfEEvlPViT_T0_DpT1_)
        /*0014*/ 	.word	0x00000000


	//----- nvinfo : EIATTR_REGCOUNT
	.align		4
.L_31:
        /*0018*/ 	.byte	0x04, 0x2f
        /*001a*/ 	.short	(.L_33 - .L_32)
	.align		4
.L_32:
        /*001c*/ 	.word	index@(_Z25multi_tensor_apply_kernelI18TensorListMetadataILi3EE10SGDFunctorILi3EffEJffffbbbfEEvlPViT_T0_DpT1_)
        /*0020*/ 	.word	0x00000020


	//----- nvinfo : EIATTR_FRAME_SIZE
	.align		4
.L_33:
        /*0024*/ 	.byte	0x04, 0x11
        /*0026*/ 	.short	(.L_35 - .L_34)
	.align		4
.L_34:
        /*0028*/ 	.word	index@(_Z25multi_tensor_apply_kernelI18TensorListMetadataILi3EE10SGDFunctorILi3EffEJffffbbbfEEvlPViT_T0_DpT1_)
        /*002c*/ 	.word	0x00000000


	//----- nvinfo : EIATTR_REGCOUNT
	.align		4
.L_35:
        /*0030*/ 	.byte	0x04, 0x2f
        /*0032*/ 	.short	(.L_37 - .L_36)
	.align		4
.L_36:
        /*0034*/ 	.word	index@(_Z25multi_tensor_apply_kernelI18TensorListMetadataILi4EE10SGDFunctorILi4EN3c104HalfEfEJffffbbbfEEvlPViT_T0_DpT1_)
        /*0038*/ 	.word	0x00000020


	//----- nvinfo : EIATTR_FRAME_SIZE
	.align		4
.L_37:
        /*003c*/ 	.byte	0x04, 0x11
        /*003e*/ 	.short	(.L_39 - .L_38)
	.align		4
.L_38:
        /*0040*/ 	.word	index@(_Z25multi_tensor_apply_kernelI18TensorListMetadataILi4EE10SGDFunctorILi4EN3c104HalfEfEJffffbbbfEEvlPViT_T0_DpT1_)
        /*0044*/ 	.word	0x00000000


	//----- nvinfo : EIATTR_REGCOUNT
	.align		4
.L_39:
        /*0048*/ 	.byte	0x04, 0x2f
        /*004a*/ 	.short	(.L_41 - .L_40)
	.align		4
.L_40:
        /*004c*/ 	.word	index@(_Z25multi_tensor_apply_kernelI18TensorListMetadataILi4EE10SGDFunctorILi4EffEJffffbbbfEEvlPViT_T0_DpT1_)
        /*0050*/ 	.word	0x00000020


	//----- nvinfo : EIATTR_FRAME_SIZE
	.align		4
.L_41:
        /*0054*/ 	.byte	0x04, 0x11
        /*0056*/ 	.short	(.L_43 - .L_42)
	.align		4
.L_42:
        /*0058*/ 	.word	index@(_Z25multi_tensor_apply_kernelI18TensorListMetadataILi4EE10SGDFunctorILi4EffEJffffbbbfEEvlPViT_T0_DpT1_)
        /*005c*/ 	.word	0x00000000


	//----- nvinfo : EIATTR_MIN_STACK_SIZE
	.align		4
.L_43:
        /*0060*/ 	.byte	0x04, 0x12
        /*0062*/ 	.short	(.L_45 - .L_44)
	.align		4
.L_44:
        /*0064*/ 	.word	index@(_Z25multi_tensor_apply_kernelI18TensorListMetadataILi4EE10SGDFunctorILi4EffEJffffbbbfEEvlPViT_T0_DpT1_)
        /*0068*/ 	.word	0x00000000


	//----- nvinfo : EIATTR_MIN_STACK_SIZE
	.align		4
.L_45:
        /*006c*/ 	.byte	0x04, 0x12
        /*006e*/ 	.short	(.L_47 - .L_46)
	.align		4
.L_46:
        /*0070*/ 	.word	index@(_Z25multi_tensor_apply_kernelI18TensorListMetadataILi4EE10SGDFunctorILi4EN3c104HalfEfEJffffbbbfEEvlPViT_T0_DpT1_)
        /*0074*/ 	.word	0x00000000


	//----- nvinfo : EIATTR_MIN_STACK_SIZE
	.align		4
.L_47:
        /*0078*/ 	.byte	0x04, 0x12
        /*007a*/ 	.short	(.L_49 - .L_48)
	.align		4
.L_48:
        /*007c*/ 	.word	index@(_Z25multi_tensor_apply_kernelI18TensorListMetadataILi3EE10SGDFunctorILi3EffEJffffbbbfEEvlPViT_T0_DpT1_)
        /*0080*/ 	.word	0x00000000


	//----- nvinfo : EIATTR_MIN_STACK_SIZE
	.align		4
.L_49:
        /*0084*/ 	.byte	0x04, 0x12
        /*0086*/ 	.short	(.L_51 - .L_50)
	.align		4
.L_50:
        /*0088*/ 	.word	index@(_Z25multi_tensor_apply_kernelI18TensorListMetadataILi3EE10SGDFunctorILi3EN3c104HalfES4_EJffffbbbfEEvlPViT_T0_DpT1_)
        /*008c*/ 	.word	0x00000000
.L_51:


//--------------------- .nv.compat                --------------------------
	.section	.nv.compat,"",@"SHT_CUDA_COMPAT_INFO"
	.align	4
        /*0000*/ 	.byte	0x02, 0x09, 0x01, 0x00, 0x02, 0x02, 0x01, 0x00, 0x02, 0x05, 0x05, 0x00, 0x03, 0x07, 0x01, 0x01
        /*0010*/ 	.byte	0x02, 0x03, 0x00, 0x00, 0x02, 0x06, 0x01, 0x00, 0x04, 0x0b, 0x08, 0x00, 0x00, 0x00, 0x00, 0x00
        /*0020*/ 	.byte	0x00, 0x00, 0x00, 0x00


//--------------------- .nv.info._Z25multi_tensor_apply_kernelI18TensorListMetadataILi4EE10SGDFunctorILi4EffEJffffbbbfEEvlPViT_T0_DpT1_ --------------------------
	.section	.nv.info._Z25multi_tensor_apply_kernelI18TensorListMetadataILi4EE10SGDFunctorILi4EffEJffffbbbfEEvlPViT_T0_DpT1_,"",@"SHT_CUDA_INFO"
	.sectionflags	@""
	.align	4


	//----- nvinfo : EIATTR_CUDA_API_VERSION
	.align		4
        /*0000*/ 	.byte	0x04, 0x37
        /*0002*/ 	.short	(.L_53 - .L_52)
.L_52:
        /*0004*/ 	.word	0x00000082


	//----- nvinfo : EIATTR_KPARAM_INFO
	.align		4
.L_53:
        /*0008*/ 	.byte	0x04, 0x17
        /*000a*/ 	.short	(.L_55 - .L_54)
.L_54:
        /*000c*/ 	.word	0x00000000
        /*0010*/ 	.short	0x000b
        /*0012*/ 	.short	0x0c10
        /*0014*/ 	.byte	0x00, 0xf0, 0x11, 0x00


	//----- nvinfo : EIATTR_KPARAM_INFO
	.align		4
.L_55:
        /*0018*/ 	.byte	0x04, 0x17
        /*001a*/ 	.short	(.L_57 - .L_56)
.L_56:
        /*001c*/ 	.word	0x00000000
        /*0020*/ 	.short	0x000a
        /*0022*/ 	.short	0x0c0e
        /*0024*/ 	.byte	0x00, 0xf0, 0x05, 0x00


	//----- nvinfo : EIATTR_KPARAM_INFO
	.align		4
.L_57:
        /*0028*/ 	.byte	0x04, 0x17
        /*002a*/ 	.short	(.L_59 - .L_58)
.L_58:
        /*002c*/ 	.word	0x00000000
        /*0030*/ 	.short	0x0009
        /*0032*/ 	.short	0x0c0d
        /*0034*/ 	.byte	0x00, 0xf0, 0x05, 0x00


	//----- nvinfo : EIATTR_KPARAM_INFO
	.align		4
.L_59:
        /*0038*/ 	.byte	0x04, 0x17
        /*003a*/ 	.short	(.L_61 - .L_60)
.L_60:
        /*003c*/ 	.word	0x00000000
        /*0040*/ 	.short	0x0008
        /*0042*/ 	.short	0x0c0c
        /*0044*/ 	.byte	0x00, 0xf0, 0x05, 0x00


	//----- nvinfo : EIATTR_KPARAM_INFO
	.align		4
.L_61:
        /*0048*/ 	.byte	0x04, 0x17
        /*004a*/ 	.short	(.L_63 - .L_62)
.L_62:
        /*004c*/ 	.word	0x00000000
        /*0050*/ 	.short	0x0007
        /*0052*/ 	.short	0x0c08
        /*0054*/ 	.byte	0x00, 0xf0, 0x11, 0x00


	//----- nvinfo : EIATTR_KPARAM_INFO
	.align		4
.L_63:
        /*0058*/ 	.byte	0x04, 0x17
        /*005a*/ 	.short	(.L_65 - .L_64)
.L_64:
        /*005c*/ 	.word	0x00000000
        /*0060*/ 	.short	0x0006
        /*0062*/ 	.short	0x0c04
        /*0064*/ 	.byte	0x00, 0xf0, 0x11, 0x00


	//----- nvinfo : EIATTR_KPARAM_INFO
	.align		4
.L_65:
        /*0068*/ 	.byte	0x04, 0x17
        /*006a*/ 	.short	(.L_67 - .L_66)
.L_66:
        /*006c*/ 	.word	0x00000000
        /*0070*/ 	.short	0x0005
        /*0072*/ 	.short	0x0c00
        /*0074*/ 	.byte	0x00, 0xf0, 0x11, 0x00


	//----- nvinfo : EIATTR_KPARAM_INFO
	.align		4
.L_67:
        /*0078*/ 	.byte	0x04, 0x17
        /*007a*/ 	.short	(.L_69 - .L_68)
.L_68:
        /*007c*/ 	.word	0x00000000
        /*0080*/ 	.short	0x0004
        /*0082*/ 	.short	0x0bfc
        /*0084*/ 	.byte	0x00, 0xf0, 0x11, 0x00


	//----- nvinfo : EIATTR_KPARAM_INFO
	.align		4
.L_69:
        /*0088*/ 	.byte	0x04, 0x17
        /*008a*/ 	.short	(.L_71 - .L_70)
.L_70:
        /*008c*/ 	.word	0x00000000
        /*0090*/ 	.short	0x0003
        /*0092*/ 	.short	0x0bf8
        /*0094*/ 	.byte	0x00, 0xf0, 0x05, 0x00


	//----- nvinfo : EIATTR_KPARAM_INFO
	.align		4
.L_71:
        /*0098*/ 	.byte	0x04, 0x17
        /*009a*/ 	.short	(.L_73 - .L_72)
.L_72:
        /*009c*/ 	.word	0x00000000
        /*00a0*/ 	.short	0x0002
        /*00a2*/ 	.short	0x0010
        /*00a4*/ 	.byte	0x00, 0xf0, 0xa1, 0x2f


	//----- nvinfo : EIATTR_KPARAM_INFO
	.align		4
.L_73:
        /*00a8*/ 	.byte	0x04, 0x17
        /*00aa*/ 	.short	(.L_75 - .L_74)
.L_74:
        /*00ac*/ 	.word	0x00000000
        /*00b0*/ 	.short	0x0001
        /*00b2*/ 	.short	0x0008
        /*00b4*/ 	.byte	0x00, 0xf5, 0x21, 0x00


	//----- nvinfo : EIATTR_KPARAM_INFO
	.align		4
.L_75:
        /*00b8*/ 	.byte	0x04, 0x17
        /*00ba*/ 	.short	(.L_77 - .L_76)
.L_76:
        /*00bc*/ 	.word	0x00000000
        /*00c0*/ 	.short	0x0000
        /*00c2*/ 	.short	0x0000
        /*00c4*/ 	.byte	0x00, 0xf0, 0x21, 0x00


	//----- nvinfo : EIATTR_SPARSE_MMA_MASK
	.align		4
.L_77:
        /*00c8*/ 	.byte	0x03, 0x50
        /*00ca*/ 	.short	0x0000


	//----- nvinfo : EIATTR_MAXREG_COUNT
	.align		4
        /*00cc*/ 	.byte	0x03, 0x1b
        /*00ce*/ 	.short	0x00ff


	//----- nvinfo : EIATTR_MERCURY_ISA_VERSION
	.align		4
        /*00d0*/ 	.byte	0x03, 0x5f
        /*00d2*/ 	.short	0x0101


	//----- nvinfo : EIATTR_VRC_CTA_INIT_COUNT
	.align		4
        /*00d4*/ 	.byte	0x02, 0x4a
	.zero		1
	.zero		1


	//----- nvinfo : EIATTR_EXIT_INSTR_OFFSETS
	.align		4
        /*00d8*/ 	.byte	0x04, 0x1c
        /*00da*/ 	.short	(.L_79 - .L_78)


	//   ....[0]....
.L_78:
        /*00dc*/ 	.word	0x00000050


	//   ....[1]....
        /*00e0*/ 	.word	0x00000150


	//   ....[2]....
        /*00e4*/ 	.word	0x00001290


	//   ....[3]....
        /*00e8*/ 	.word	0x00002510


	//   ....[4]....
        /*00ec*/ 	.word	0x00002ea0


	//   ....[5]....
        /*00f0*/ 	.word	0x00003640


	//   ....[6]....
        /*00f4*/ 	.word	0x00003ca0


	//   ....[7]....
        /*00f8*/ 	.word	0x00004430


	//   ....[8]....
        /*00fc*/ 	.word	0x00004b30


	//   ....[9]....
        /*0100*/ 	.word	0x00005100


	//   ....[10]....
        /*0104*/ 	.word	0x000057f0


	//----- nvinfo : EIATTR_CRS_STACK_SIZE
	.align		4
.L_79:
        /*0108*/ 	.byte	0x04, 0x1e
        /*010a*/ 	.short	(.L_81 - .L_80)
.L_80:
        /*010c*/ 	.word	0x00000000


	//----- nvinfo : EIATTR_CBANK_PARAM_SIZE
	.align		4
.L_81:
        /*0110*/ 	.byte	0x03, 0x19
        /*0112*/ 	.short	0x0c14


	//----- nvinfo : EIATTR_PARAM_CBANK
	.align		4
        /*0114*/ 	.byte	0x04, 0x0a
        /*0116*/ 	.short	(.L_83 - .L_82)
	.align		4
.L_82:
        /*0118*/ 	.word	index@(.nv.constant0._Z25multi_tensor_apply_kernelI18TensorListMetadataILi4EE10SGDFunctorILi4EffEJffffbbbfEEvlPViT_T0_DpT1_)
        /*011c*/ 	.short	0x0380
        /*011e*/ 	.short	0x0c14


	//----- nvinfo : EIATTR_SW_WAR
	.align		4
.L_83:
        /*0120*/ 	.byte	0x04, 0x36
        /*0122*/ 	.short	(.L_85 - .L_84)
.L_84:
        /*0124*/ 	.word	0x00000008
.L_85:


//--------------------- .nv.info._Z25multi_tensor_apply_kernelI18TensorListMetadataILi4EE10SGDFunctorILi4EN3c104HalfEfEJffffbbbfEEvlPViT_T0_DpT1_ --------------------------
	.section	.nv.info._Z25multi_tensor_apply_kernelI18TensorListMetadataILi4EE10SGDFunctorILi4EN3c104HalfEfEJffffbbbfEEvlPViT_T0_DpT1_,"",@"SHT_CUDA_INFO"
	.sectionflags	@""
	.align	4


	//----- nvinfo : EIATTR_CUDA_API_VERSION
	.align		4
        /*0000*/ 	.byte	0x04, 0x37
        /*0002*/ 	.short	(.L_87 - .L_86)
.L_86:
        /*0004*/ 	.word	0x00000082


	//----- nvinfo : EIATTR_KPARAM_INFO
	.align		4
.L_87:
        /*0008*/ 	.byte	0x04, 0x17
        /*000a*/ 	.short	(.L_89 - .L_88)
.L_88:
        /*000c*/ 	.word	0x00000000
        /*0010*/ 	.short	0x000b
        /*0012*/ 	.short	0x0c10
        /*0014*/ 	.byte	0x00, 0xf0, 0x11, 0x00


	//----- nvinfo : EIATTR_KPARAM_INFO
	.align		4
.L_89:
        /*0018*/ 	.byte	0x04, 0x17
        /*001a*/ 	.short	(.L_91 - .L_90)
.L_90:
        /*001c*/ 	.word	0x00000000
        /*0020*/ 	.short	0x000a
        /*0022*/ 	.short	0x0c0e
        /*0024*/ 	.byte	0x00, 0xf0, 0x05, 0x00


	//----- nvinfo : EIATTR_KPARAM_INFO
	.align		4
.L_91:
        /*0028*/ 	.byte	0x04, 0x17
        /*002a*/ 	.short	(.L_93 - .L_92)
.L_92:
        /*002c*/ 	.word	0x00000000
        /*0030*/ 	.short	0x0009
        /*0032*/ 	.short	0x0c0d
        /*0034*/ 	.byte	0x00, 0xf0, 0x05, 0x00


	//----- nvinfo : EIATTR_KPARAM_INFO
	.align		4
.L_93:
        /*0038*/ 	.byte	0x04, 0x17
        /*003a*/ 	.short	(.L_95 - .L_94)
.L_94:
        /*003c*/ 	.word	0x00000000
        /*0040*/ 	.short	0x0008
        /*0042*/ 	.short	0x0c0c
        /*0044*/ 	.byte	0x00, 0xf0, 0x05, 0x00


	//----- nvinfo : EIATTR_KPARAM_INFO
	.align		4
.L_95:
        /*0048*/ 	.byte	0x04, 0x17
        /*004a*/ 	.short	(.L_97 - .L_96)
.L_96:
        /*004c*/ 	.word	0x00000000
        /*0050*/ 	.short	0x0007
        /*0052*/ 	.short	0x0c08
        /*0054*/ 	.byte	0x00, 0xf0, 0x11, 0x00


	//----- nvinfo : EIATTR_KPARAM_INFO
	.align		4
.L_97:
        /*0058*/ 	.byte	0x04, 0x17
        /*005a*/ 	.short	(.L_99 - .L_98)
.L_98:
        /*005c*/ 	.word	0x00000000
        /*0060*/ 	.short	0x0006
        /*0062*/ 	.short	0x0c04
        /*0064*/ 	.byte	0x00, 0xf0, 0x11, 0x00


	//----- nvinfo : EIATTR_KPARAM_INFO
	.align		4
.L_99:
        /*0068*/ 	.byte	0x04, 0x17
        /*006a*/ 	.short	(.L_101 - .L_100)
.L_100:
        /*006c*/ 	.word	0x00000000
        /*0070*/ 	.short	0x0005
        /*0072*/ 	.short	0x0c00
        /*0074*/ 	.byte	0x00, 0xf0, 0x11, 0x00


	//----- nvinfo : EIATTR_KPARAM_INFO
	.align		4
.L_101:
        /*0078*/ 	.byte	0x04, 0x17
        /*007a*/ 	.short	(.L_103 - .L_102)
.L_102:
        /*007c*/ 	.word	0x00000000
        /*0080*/ 	.short	0x0004
        /*0082*/ 	.short	0x0bfc
        /*0084*/ 	.byte	0x00, 0xf0, 0x11, 0x00


	//----- nvinfo : EIATTR_KPARAM_INFO
	.align		4
.L_103:
        /*0088*/ 	.byte	0x04, 0x17
        /*008a*/ 	.short	(.L_105 - .L_104)
.L_104:
        /*008c*/ 	.word	0x00000000
        /*0090*/ 	.short	0x0003
        /*0092*/ 	.short	0x0bf8
        /*0094*/ 	.byte	0x00, 0xf0, 0x05, 0x00


	//----- nvinfo : EIATTR_KPARAM_INFO
	.align		4
.L_105:
        /*0098*/ 	.byte	0x04, 0x17
        /*009a*/ 	.short	(.L_107 - .L_106)
.L_106:
        /*009c*/ 	.word	0x00000000
        /*00a0*/ 	.short	0x0002
        /*00a2*/ 	.short	0x0010
        /*00a4*/ 	.byte	0x00, 0xf0, 0xa1, 0x2f


	//----- nvinfo : EIATTR_KPARAM_INFO
	.align		4
.L_107:
        /*00a8*/ 	.byte	0x04, 0x17
        /*00aa*/ 	.short	(.L_109 - .L_108)
.L_108:
        /*00ac*/ 	.word	0x00000000
        /*00b0*/ 	.short	0x0001
        /*00b2*/ 	.short	0x0008
        /*00b4*/ 	.byte	0x00, 0xf5, 0x21, 0x00


	//----- nvinfo : EIATTR_KPARAM_INFO
	.align		4
.L_109:
        /*00b8*/ 	.byte	0x04, 0x17
        /*00ba*/ 	.short	(.L_111 - .L_110)
.L_110:
        /*00bc*/ 	.word	0x00000000
        /*00c0*/ 	.short	0x0000
        /*00c2*/ 	.short	0x0000
        /*00c4*/ 	.byte	0x00, 0xf0, 0x21, 0x00


	//----- nvinfo : EIATTR_SPARSE_MMA_MASK
	.align		4
.L_111:
        /*00c8*/ 	.byte	0x03, 0x50
        /*00ca*/ 	.short	0x0000


	//----- nvinfo : EIATTR_MAXREG_COUNT
	.align		4
        /*00cc*/ 	.byte	0x03, 0x1b
        /*00ce*/ 	.short	0x00ff


	//----- nvinfo : EIATTR_MERCURY_ISA_VERSION
	.align		4
        /*00d0*/ 	.byte	0x03, 0x5f
        /*00d2*/ 	.short	0x0101


	//----- nvinfo : EIATTR_VRC_CTA_INIT_COUNT
	.align		4
        /*00d4*/ 	.byte	0x02, 0x4a
	.zero		1
	.zero		1


	//----- nvinfo : EIATTR_EXIT_INSTR_OFFSETS
	.align		4
        /*00d8*/ 	.byte	0x04, 0x1c
        /*00da*/ 	.short	(.L_113 - .L_112)


	//   ....[0]....
.L_112:
        /*00dc*/ 	.word	0x00000050


	//   ....[1]....
        /*00e0*/ 	.word	0x00000150


	//   ....[2]....
        /*00e4*/ 	.word	0x000012e0


	//   ....[3]....
        /*00e8*/ 	.word	0x00002590


	//   ....[4]....
        /*00ec*/ 	.word	0x00002f60


	//   ....[5]....
        /*00f0*/ 	.word	0x00003740


	//   ....[6]....
        /*00f4*/ 	.word	0x00003de0


	//   ....[7]....
        /*00f8*/ 	.word	0x000045a0


	//   ....[8]....
        /*00fc*/ 	.word	0x00004cf0


	//   ....[9]....
        /*0100*/ 	.word	0x00005300


	//   ....[10]....
        /*0104*/ 	.word	0x00005a40


	//----- nvinfo : EIATTR_CRS_STACK_SIZE
	.align		4
.L_113:
        /*0108*/ 	.byte	0x04, 0x1e
        /*010a*/ 	.short	(.L_115 - .L_114)
.L_114:
        /*010c*/ 	.word	0x00000000


	//----- nvinfo : EIATTR_CBANK_PARAM_SIZE
	.align		4
.L_115:
        /*0110*/ 	.byte	0x03, 0x19
        /*0112*/ 	.short	0x0c14


	//----- nvinfo : EIATTR_PARAM_CBANK
	.align		4
        /*0114*/ 	.byte	0x04, 0x0a
        /*0116*/ 	.short	(.L_117 - .L_116)
	.align		4
.L_116:
        /*0118*/ 	.word	index@(.nv.constant0._Z25multi_tensor_apply_kernelI18TensorListMetadataILi4EE10SGDFunctorILi4EN3c104HalfEfEJffffbbbfEEvlPViT_T0_DpT1_)
        /*011c*/ 	.short	0x0380
        /*011e*/ 	.short	0x0c14


	//----- nvinfo : EIATTR_SW_WAR
	.align		4
.L_117:
        /*0120*/ 	.byte	0x04, 0x36
        /*0122*/ 	.short	(.L_119 - .L_118)
.L_118:
        /*0124*/ 	.word	0x00000008
.L_119:


//--------------------- .nv.info._Z25multi_tensor_apply_kernelI18TensorListMetadataILi3EE10SGDFunctorILi3EffEJffffbbbfEEvlPViT_T0_DpT1_ --------------------------
	.section	.nv.info._Z25multi_tensor_apply_kernelI18TensorListMetadataILi3EE10SGDFunctorILi3EffEJffffbbbfEEvlPViT_T0_DpT1_,"",@"SHT_CUDA_INFO"
	.sectionflags	@""
	.align	4


	//----- nvinfo : EIATTR_CUDA_API_VERSION
	.align		4
        /*0000*/ 	.byte	0x04, 0x37
        /*0002*/ 	.short	(.L_121 - .L_120)
.L_120:
        /*0004*/ 	.word	0x00000082


	//----- nvinfo : EIATTR_KPARAM_INFO
	.align		4
.L_121:
        /*0008*/ 	.byte	0x04, 0x17
        /*000a*/ 	.short	(.L_123 - .L_122)
.L_122:
        /*000c*/ 	.word	0x00000000
        /*0010*/ 	.short	0x000b
        /*0012*/ 	.short	0x0c70
        /*0014*/ 	.byte	0x00, 0xf0, 0x11, 0x00


	//----- nvinfo : EIATTR_KPARAM_INFO
	.align		4
.L_123:
        /*0018*/ 	.byte	0x04, 0x17
        /*001a*/ 	.short	(.L_125 - .L_124)
.L_124:
        /*001c*/ 	.word	0x00000000
        /*0020*/ 	.short	0x000a
        /*0022*/ 	.short	0x0c6e
        /*0024*/ 	.byte	0x00, 0xf0, 0x05, 0x00


	//----- nvinfo : EIATTR_KPARAM_INFO
	.align		4
.L_125:
        /*0028*/ 	.byte	0x04, 0x17
        /*002a*/ 	.short	(.L_127 - .L_126)
.L_126:
        /*002c*/ 	.word	0x00000000
        /*0030*/ 	.short	0x0009
        /*0032*/ 	.short	0x0c6d
        /*0034*/ 	.byte	0x00, 0xf0, 0x05, 0x00


	//----- nvinfo : EIATTR_KPARAM_INFO
	.align		4
.L_127:
        /*0038*/ 	.byte	0x04, 0x17
        /*003a*/ 	.short	(.L_129 - .L_128)
.L_128:
        /*003c*/ 	.word	0x00000000
        /*0040*/ 	.short	0x0008
        /*0042*/ 	.short	0x0c6c
        /*0044*/ 	.byte	0x00, 0xf0, 0x05, 0x00


	//----- nvinfo : EIATTR_KPARAM_INFO
	.align		4
.L_129:
        /*0048*/ 	.byte	0x04, 0x17
        /*004a*/ 	.short	(.L_131 - .L_130)
.L_130:
        /*004c*/ 	.word	0x00000000
        /*0050*/ 	.short	0x0007
        /*0052*/ 	.short	0x0c68
        /*0054*/ 	.byte	0x00, 0xf0, 0x11, 0x00


	//----- nvinfo : EIATTR_KPARAM_INFO
	.align		4
.L_131:
        /*0058*/ 	.byte	0x04, 0x17
        /*005a*/ 	.short	(.L_133 - .L_132)
.L_132:
        /*005c*/ 	.word	0x00000000
        /*0060*/ 	.short	0x0006
        /*0062*/ 	.short	0x0c64
        /*0064*/ 	.byte	0x00, 0xf0, 0x11, 0x00


	//----- nvinfo : EIATTR_KPARAM_INFO
	.align		4
.L_133:
        /*0068*/ 	.byte	0x04, 0x17
        /*006a*/ 	.short	(.L_135 - .L_134)
.L_134:
        /*006c*/ 	.word	0x00000000
        /*0070*/ 	.short	0x0005
        /*0072*/ 	.short	0x0c60
        /*0074*/ 	.byte	0x00, 0xf0, 0x11, 0x00


	//----- nvinfo : EIATTR_KPARAM_INFO
	.align		4
.L_135:
        /*0078*/ 	.byte	0x04, 0x17
        /*007a*/ 	.short	(.L_137 - .L_136)
.L_136:
        /*007c*/ 	.word	0x00000000
        /*0080*/ 	.short	0x0004
        /*0082*/ 	.short	0x0c5c
        /*0084*/ 	.byte	0x00, 0xf0, 0x11, 0x00


	//----- nvinfo : EIATTR_KPARAM_INFO
	.align		4
.L_137:
        /*0088*/ 	.byte	0x04, 0x17
        /*008a*/ 	.short	(.L_139 - .L_138)
.L_138:
        /*008c*/ 	.word	0x00000000
        /*0090*/ 	.short	0x0003
        /*0092*/ 	.short	0x0c58
        /*0094*/ 	.byte	0x00, 0xf0, 0x05, 0x00


	//----- nvinfo : EIATTR_KPARAM_INFO
	.align		4
.L_139:
        /*0098*/ 	.byte	0x04, 0x17
        /*009a*/ 	.short	(.L_141 - .L_140)
.L_140:
        /*009c*/ 	.word	0x00000000
        /*00a0*/ 	.short	0x0002
        /*00a2*/ 	.short	0x0010
        /*00a4*/ 	.byte	0x00, 0xf0, 0x21, 0x31


	//----- nvinfo : EIATTR_KPARAM_INFO
	.align		4
.L_141:
        /*00a8*/ 	.byte	0x04, 0x17
        /*00aa*/ 	.short	(.L_143 - .L_142)
.L_142:
        /*00ac*/ 	.word	0x00000000
        /*00b0*/ 	.short	0x0001
        /*00b2*/ 	.short	0x0008
        /*00b4*/ 	.byte	0x00, 0xf5, 0x21, 0x00


	//----- nvinfo : EIATTR_KPARAM_INFO
	.align		4
.L_143:
        /*00b8*/ 	.byte	0x04, 0x17
        /*00ba*/ 	.short	(.L_145 - .L_144)
.L_144:
        /*00bc*/ 	.word	0x00000000
        /*00c0*/ 	.short	0x0000
        /*00c2*/ 	.short	0x0000
        /*00c4*/ 	.byte	0x00, 0xf0, 0x21, 0x00


	//----- nvinfo : EIATTR_SPARSE_MMA_MASK
	.align		4
.L_145:
        /*00c8*/ 	.byte	0x03, 0x50
        /*00ca*/ 	.short	0x0000


	//----- nvinfo : EIATTR_MAXREG_COUNT
	.align		4
        /*00cc*/ 	.byte	0x03, 0x1b
        /*00ce*/ 	.short	0x00ff


	//----- nvinfo : EIATTR_MERCURY_ISA_VERSION
	.align		4
        /*00d0*/ 	.byte	0x03, 0x5f
        /*00d2*/ 	.short	0x0101


	//----- nvinfo : EIATTR_VRC_CTA_INIT_COUNT
	.align		4
        /*00d4*/ 	.byte	0x02, 0x4a
	.zero		1
	.zero		1


	//----- nvinfo : EIATTR_EXIT_INSTR_OFFSETS
	.align		4
        /*00d8*/ 	.byte	0x04, 0x1c
        /*00da*/ 	.short	(.L_147 - .L_146)


	//   ....[0]....
.L_146:
        /*00dc*/ 	.word	0x00000050


	//   ....[1]....
        /*00e0*/ 	.word	0x00000130


	//   ....[2]....
        /*00e4*/ 	.word	0x000011c0


	//   ....[3]....
        /*00e8*/ 	.word	0x00001fa0


	//   ....[4]....
        /*00ec*/ 	.word	0x00002810


	//   ....[5]....
        /*00f0*/ 	.word	0x00002e00


	//   ....[6]....
        /*00f4*/ 	.word	0x000032a0


	//   ....[7]....
        /*00f8*/ 	.word	0x00003870


	//   ....[8]....
        /*00fc*/ 	.word	0x00003df0


	//   ....[9]....
        /*0100*/ 	.word	0x00004210


	//   ....[10]....
        /*0104*/ 	.word	0x00004760


	//----- nvinfo : EIATTR_CRS_STACK_SIZE
	.align		4
.L_147:
        /*0108*/ 	.byte	0x04, 0x1e
        /*010a*/ 	.short	(.L_149 - .L_148)
.L_148:
        /*010c*/ 	.word	0x00000000


	//----- nvinfo : EIATTR_CBANK_PARAM_SIZE
	.align		4
.L_149:
        /*0110*/ 	.byte	0x03, 0x19
        /*0112*/ 	.short	0x0c74


	//----- nvinfo : EIATTR_PARAM_CBANK
	.align		4
        /*0114*/ 	.byte	0x04, 0x0a
        /*0116*/ 	.short	(.L_151 - .L_150)
	.align		4
.L_150:
        /*0118*/ 	.word	index@(.nv.constant0._Z25multi_tensor_apply_kernelI18TensorListMetadataILi3EE10SGDFunctorILi3EffEJffffbbbfEEvlPViT_T0_DpT1_)
        /*011c*/ 	.short	0x0380
        /*011e*/ 	.short	0x0c74


	//----- nvinfo : EIATTR_SW_WAR
	.align		4
.L_151:
        /*0120*/ 	.byte	0x04, 0x36
        /*0122*/ 	.short	(.L_153 - .L_152)
.L_152:
        /*0124*/ 	.word	0x00000008
.L_153:


//--------------------- .nv.info._Z25multi_tensor_apply_kernelI18TensorListMetadataILi3EE10SGDFunctorILi3EN3c104HalfES4_EJffffbbbfEEvlPViT_T0_DpT1_ --------------------------
	.section	.nv.info._Z25multi_tensor_apply_kernelI18TensorListMetadataILi3EE10SGDFunctorILi3EN3c104HalfES4_EJffffbbbfEEvlPViT_T0_DpT1_,"",@"SHT_CUDA_INFO"
	.sectionflags	@""
	.align	4


	//----- nvinfo : EIATTR_CUDA_API_VERSION
	.align		4
        /*0000*/ 	.byte	0x04, 0x37
        /*0002*/ 	.short	(.L_155 - .L_154)
.L_154:
        /*0004*/ 	.word	0x00000082


	//----- nvinfo : EIATTR_KPARAM_INFO
	.align		4
.L_155:
        /*0008*/ 	.byte	0x04, 0x17
        /*000a*/ 	.short	(.L_157 - .L_156)
.L_156:
        /*000c*/ 	.word	0x00000000
        /*0010*/ 	.short	0x000b
        /*0012*/ 	.short	0x0c70
        /*0014*/ 	.byte	0x00, 0xf0, 0x11, 0x00


	//----- nvinfo : EIATTR_KPARAM_INFO
	.align		4
.L_157:
        /*0018*/ 	.byte	0x04, 0x17
        /*001a*/ 	.short	(.L_159 - .L_158)
.L_158:
        /*001c*/ 	.word	0x00000000
        /*0020*/ 	.short	0x000a
        /*0022*/ 	.short	0x0c6e
        /*0024*/ 	.byte	0x00, 0xf0, 0x05, 0x00


	//----- nvinfo : EIATTR_KPARAM_INFO
	.align		4
.L_159:
        /*0028*/ 	.byte	0x04, 0x17
        /*002a*/ 	.short	(.L_161 - .L_160)
.L_160:
        /*002c*/ 	.word	0x00000000
        /*0030*/ 	.short	0x0009
        /*0032*/ 	.short	0x0c6d
        /*0034*/ 	.byte	0x00, 0xf0, 0x05, 0x00


	//----- nvinfo : EIATTR_KPARAM_INFO
	.align		4
.L_161:
        /*0038*/ 	.byte	0x04, 0x17
        /*003a*/ 	.short	(.L_163 - .L_162)
.L_162:
        /*003c*/ 	.word	0x00000000
        /*0040*/ 	.short	0x0008
        /*0042*/ 	.short	0x0c6c
        /*0044*/ 	.byte	0x00, 0xf0, 0x05, 0x00


	//----- nvinfo : EIATTR_KPARAM_INFO
	.align		4
.L_163:
        /*0048*/ 	.byte	0x04, 0x17
        /*004a*/ 	.short	(.L_165 - .L_164)
.L_164:
        /*004c*/ 	.word	0x00000000
        /*0050*/ 	.short	0x0007
        /*0052*/ 	.short	0x0c68
        /*0054*/ 	.byte	0x00, 0xf0, 0x11, 0x00


	//----- nvinfo : EIATTR_KPARAM_INFO
	.align		4
.L_165:
        /*0058*/ 	.byte	0x04, 0x17
        /*005a*/ 	.short	(.L_167 - .L_166)
.L_166:
        /*005c*/ 	.word	0x00000000
        /*0060*/ 	.short	0x0006
        /*0062*/ 	.short	0x0c64
        /*0064*/ 	.byte	0x00, 0xf0, 0x11, 0x00


	//----- nvinfo : EIATTR_KPARAM_INFO
	.align		4
.L_167:
        /*0068*/ 	.byte	0x04, 0x17
        /*006a*/ 	.short	(.L_169 - .L_168)
.L_168:
        /*006c*/ 	.word	0x00000000
        /*0070*/ 	.short	0x0005
        /*0072*/ 	.short	0x0c60
        /*0074*/ 	.byte	0x00, 0xf0, 0x11, 0x00


	//----- nvinfo : EIATTR_KPARAM_INFO
	.align		4
.L_169:
        /*0078*/ 	.byte	0x04, 0x17
        /*007a*/ 	.short	(.L_171 - .L_170)
.L_170:
        /*007c*/ 	.word	0x00000000
        /*0080*/ 	.short	0x0004
        /*0082*/ 	.short	0x0c5c
        /*0084*/ 	.byte	0x00, 0xf0, 0x11, 0x00


	//----- nvinfo : EIATTR_KPARAM_INFO
	.align		4
.L_171:
        /*0088*/ 	.byte	0x04, 0x17
        /*008a*/ 	.short	(.L_173 - .L_172)
.L_172:
        /*008c*/ 	.word	0x00000000
        /*0090*/ 	.short	0x0003
        /*0092*/ 	.short	0x0c58
        /*0094*/ 	.byte	0x00, 0xf0, 0x05, 0x00


	//----- nvinfo : EIATTR_KPARAM_INFO
	.align		4
.L_173:
        /*0098*/ 	.byte	0x04, 0x17
        /*009a*/ 	.short	(.L_175 - .L_174)
.L_174:
        /*009c*/ 	.word	0x00000000
        /*00a0*/ 	.short	0x0002
        /*00a2*/ 	.short	0x0010
        /*00a4*/ 	.byte	0x00, 0xf0, 0x21, 0x31


	//----- nvinfo : EIATTR_KPARAM_INFO
	.align		4
.L_175:
        /*00a8*/ 	.byte	0x04, 0x17
        /*00aa*/ 	.short	(.L_177 - .L_176)
.L_176:
        /*00ac*/ 	.word	0x00000000
        /*00b0*/ 	.short	0x0001
        /*00b2*/ 	.short	0x0008
        /*00b4*/ 	.byte	0x00, 0xf5, 0x21, 0x00


	//----- nvinfo : EIATTR_KPARAM_INFO
	.align		4
.L_177:
        /*00b8*/ 	.byte	0x04, 0x17
        /*00ba*/ 	.short	(.L_179 - .L_178)
.L_178:
        /*00bc*/ 	.word	0x00000000
        /*00c0*/ 	.short	0x0000
        /*00c2*/ 	.short	0x0000
        /*00c4*/ 	.byte	0x00, 0xf0, 0x21, 0x00


	//----- nvinfo : EIATTR_SPARSE_MMA_MASK
	.align		4
.L_179:
        /*00c8*/ 	.byte	0x03, 0x50
        /*00ca*/ 	.short	0x0000


	//----- nvinfo : EIATTR_MAXREG_COUNT
	.align		4
        /*00cc*/ 	.byte	0x03, 0x1b
        /*00ce*/ 	.short	0x00ff


	//----- nvinfo : EIATTR_MERCURY_ISA_VERSION
	.align		4
        /*00d0*/ 	.byte	0x03, 0x5f
        /*00d2*/ 	.short	0x0101


	//----- nvinfo : EIATTR_VRC_CTA_INIT_COUNT
	.align		4
        /*00d4*/ 	.byte	0x02, 0x4a
	.zero		1
	.zero		1


	//----- nvinfo : EIATTR_EXIT_INSTR_OFFSETS
	.align		4
        /*00d8*/ 	.byte	0x04, 0x1c
        /*00da*/ 	.short	(.L_181 - .L_180)


	//   ....[0]....
.L_180:
        /*00dc*/ 	.word	0x00000050


	//   ....[1]....
        /*00e0*/ 	.word	0x00000130


	//   ....[2]....
        /*00e4*/ 	.word	0x00001790


	//   ....[3]....
        /*00e8*/ 	.word	0x00002b30


	//   ....[4]....
        /*00ec*/ 	.word	0x00003600


	//   ....[5]....
        /*00f0*/ 	.word	0x00003e40


	//   ....[6]....
        /*00f4*/ 	.word	0x00004500


	//   ....[7]....
        /*00f8*/ 	.word	0x00004d20


	//   ....[8]....
        /*00fc*/ 	.word	0x00005480


	//   ....[9]....
        /*0100*/ 	.word	0x00005a40


	//   ....[10]....
        /*0104*/ 	.word	0x00006170


	//----- nvinfo : EIATTR_CRS_STACK_SIZE
	.align		4
.L_181:
        /*0108*/ 	.byte	0x04, 0x1e
        /*010a*/ 	.short	(.L_183 - .L_182)
.L_182:
        /*010c*/ 	.word	0x00000000


	//----- nvinfo : EIATTR_CBANK_PARAM_SIZE
	.align		4
.L_183:
        /*0110*/ 	.byte	0x03, 0x19
        /*0112*/ 	.short	0x0c74


	//----- nvinfo : EIATTR_PARAM_CBANK
	.align		4
        /*0114*/ 	.byte	0x04, 0x0a
        /*0116*/ 	.short	(.L_185 - .L_184)
	.align		4
.L_184:
        /*0118*/ 	.word	index@(.nv.constant0._Z25multi_tensor_apply_kernelI18TensorListMetadataILi3EE10SGDFunctorILi3EN3c104HalfES4_EJffffbbbfEEvlPViT_T0_DpT1_)
        /*011c*/ 	.short	0x0380
        /*011e*/ 	.short	0x0c74


	//----- nvinfo : EIATTR_SW_WAR
	.align		4
.L_185:
        /*0120*/ 	.byte	0x04, 0x36
        /*0122*/ 	.short	(.L_187 - .L_186)
.L_186:
        /*0124*/ 	.word	0x00000008
.L_187:


//--------------------- .nv.callgraph             --------------------------
	.section	.nv.callgraph,"",@"SHT_CUDA_CALLGRAPH"
	.align	4
	.sectionentsize	8
	.align		4
        /*0000*/ 	.word	0x00000000
	.align		4
        /*0004*/ 	.word	0xffffffff
	.align		4
        /*0008*/ 	.word	0x00000000
	.align		4
        /*000c*/ 	.word	0xfffffffe
	.align		4
        /*0010*/ 	.word	0x00000000
	.align		4
        /*0014*/ 	.word	0xfffffffd
	.align		4
        /*0018*/ 	.word	0x00000000
	.align		4
        /*001c*/ 	.word	0xfffffffc


//--------------------- .nv.constant4             --------------------------
	.section	.nv.constant4,"a",@progbits
	.align	8
	.align		8
.nv.constant4:
        /*0000*/ 	.dword	_ZN57_INTERNAL_3d4148be_26_multi_tensor_sgd_kernel_cu_cfffd2454cuda3std3__45__cpo5beginE
	.align		8
        /*0008*/ 	.dword	_ZN57_INTERNAL_3d4148be_26_multi_tensor_sgd_kernel_cu_cfffd2454cuda3std3__45__cpo3endE
	.align		8
        /*0010*/ 	.dword	_ZN57_INTERNAL_3d4148be_26_multi_tensor_sgd_kernel_cu_cfffd2454cuda3std3__45__cpo6cbeginE
	.align		8
        /*0018*/ 	.dword	_ZN57_INTERNAL_3d4148be_26_multi_tensor_sgd_kernel_cu_cfffd2454cuda3std3__45__cpo4cendE
	.align		8
        /*0020*/ 	.dword	_ZN57_INTERNAL_3d4148be_26_multi_tensor_sgd_kernel_cu_cfffd2454cuda3std3__45__cpo6rbeginE
	.align		8
        /*0028*/ 	.dword	_ZN57_INTERNAL_3d4148be_26_multi_tensor_sgd_kernel_cu_cfffd2454cuda3std3__45__cpo4rendE
	.align		8
        /*0030*/ 	.dword	_ZN57_INTERNAL_3d4148be_26_multi_tensor_sgd_kernel_cu_cfffd2454cuda3std3__45__cpo7crbeginE
	.align		8
        /*0038*/ 	.dword	_ZN57_INTERNAL_3d4148be_26_multi_tensor_sgd_kernel_cu_cfffd2454cuda3std3__45__cpo5crendE
	.align		8
        /*0040*/ 	.dword	_ZN57_INTERNAL_3d4148be_26_multi_tensor_sgd_kernel_cu_cfffd2454cuda3std3__459_GLOBAL__N__3d4148be_26_multi_tensor_sgd_kernel_cu_cfffd2456ignoreE
	.align		8
        /*0048*/ 	.dword	_ZN57_INTERNAL_3d4148be_26_multi_tensor_sgd_kernel_cu_cfffd2454cuda3std3__419piecewise_constructE
	.align		8
        /*0050*/ 	.dword	_ZN57_INTERNAL_3d4148be_26_multi_tensor_sgd_kernel_cu_cfffd2454cuda3std3__48in_placeE
	.align		8
        /*0058*/ 	.dword	_ZN57_INTERNAL_3d4148be_26_multi_tensor_sgd_kernel_cu_cfffd2454cuda3std3__420unreachable_sentinelE
	.align		8
        /*0060*/ 	.dword	_ZN57_INTERNAL_3d4148be_26_multi_tensor_sgd_kernel_cu_cfffd2454cuda3std6ranges3__45__cpo4swapE
	.align		8
        /*0068*/ 	.dword	_ZN57_INTERNAL_3d4148be_26_multi_tensor_sgd_kernel_cu_cfffd2454cuda3std6ranges3__45__cpo9iter_moveE
	.align		8
        /*0070*/ 	.dword	_ZN57_INTERNAL_3d4148be_26_multi_tensor_sgd_kernel_cu_cfffd2454cuda3std6ranges3__45__cpo5beginE
	.align		8
        /*0078*/ 	.dword	_ZN57_INTERNAL_3d4148be_26_multi_tensor_sgd_kernel_cu_cfffd2454cuda3std6ranges3__45__cpo3endE
	.align		8
        /*0080*/ 	.dword	_ZN57_INTERNAL_3d4148be_26_multi_tensor_sgd_kernel_cu_cfffd2454cuda3std6ranges3__45__cpo6cbeginE
	.align		8
        /*0088*/ 	.dword	_ZN57_INTERNAL_3d4148be_26_multi_tensor_sgd_kernel_cu_cfffd2454cuda3std6ranges3__45__cpo4cendE
	.align		8
        /*0090*/ 	.dword	_ZN57_INTERNAL_3d4148be_26_multi_tensor_sgd_kernel_cu_cfffd2454cuda3std6ranges3__45__cpo7advanceE
	.align		8
        /*0098*/ 	.dword	_ZN57_INTERNAL_3d4148be_26_multi_tensor_sgd_kernel_cu_cfffd2454cuda3std6ranges3__45__cpo9iter_swapE
	.align		8
        /*00a0*/ 	.dword	_ZN57_INTERNAL_3d4148be_26_multi_tensor_sgd_kernel_cu_cfffd2454cuda3std6ranges3__45__cpo4nextE
	.align		8
        /*00a8*/ 	.dword	_ZN57_INTERNAL_3d4148be_26_multi_tensor_sgd_kernel_cu_cfffd2454cuda3std6ranges3__45__cpo4prevE
	.align		8
        /*00b0*/ 	.dword	_ZN57_INTERNAL_3d4148be_26_multi_tensor_sgd_kernel_cu_cfffd2454cuda3std6ranges3__45__cpo4dataE
	.align		8
        /*00b8*/ 	.dword	_ZN57_INTERNAL_3d4148be_26_multi_tensor_sgd_kernel_cu_cfffd2454cuda3std6ranges3__45__cpo5cdataE
	.align		8
        /*00c0*/ 	.dword	_ZN57_INTERNAL_3d4148be_26_multi_tensor_sgd_kernel_cu_cfffd2454cuda3std6ranges3__45__cpo4sizeE
	.align		8
        /*00c8*/ 	.dword	_ZN57_INTERNAL_3d4148be_26_multi_tensor_sgd_kernel_cu_cfffd2454cuda3std6ranges3__45__cpo5ssizeE
	.align		8
        /*00d0*/ 	.dword	_ZN57_INTERNAL_3d4148be_26_multi_tensor_sgd_kernel_cu_cfffd2454cuda3std6ranges3__45__cpo8distanceE
	.align		8
        /*00d8*/ 	.dword	_ZN57_INTERNAL_3d4148be_26_multi_tensor_sgd_kernel_cu_cfffd2456thrust24THRUST_300001_SM_1030_NS6system6detail10sequential3seqE


//--------------------- .text._Z25multi_tensor_apply_kernelI18TensorListMetadataILi4EE10SGDFunctorILi4EffEJffffbbbfEEvlPViT_T0_DpT1_ --------------------------
	.section	.text._Z25multi_tensor_apply_kernelI18TensorListMetadataILi4EE10SGDFunctorILi4EffEJffffbbbfEEvlPViT_T0_DpT1_,"ax",@progbits
	.align	128
        .global         _Z25multi_tensor_apply_kernelI18TensorListMetadataILi4EE10SGDFunctorILi4EffEJffffbbbfEEvlPViT_T0_DpT1_
        .type           _Z25multi_tensor_apply_kernelI18TensorListMetadataILi4EE10SGDFunctorILi4EffEJffffbbbfEEvlPViT_T0_DpT1_,@function
        .size           _Z25multi_tensor_apply_kernelI18TensorListMetadataILi4EE10SGDFunctorILi4EffEJffffbbbfEEvlPViT_T0_DpT1_,(.L_x_146 - _Z25multi_tensor_apply_kernelI18TensorListMetadataILi4EE10SGDFunctorILi4EffEJffffbbbfEEvlPViT_T0_DpT1_)
        .other          _Z25multi_tensor_apply_kernelI18TensorListMetadataILi4EE10SGDFunctorILi4EffEJffffbbbfEEvlPViT_T0_DpT1_,@"STO_CUDA_ENTRY STV_DEFAULT"
_Z25multi_tensor_apply_kernelI18TensorListMetadataILi4EE10SGDFunctorILi4EffEJffffbbbfEEvlPViT_T0_DpT1_:
.text._Z25multi_tensor_apply_kernelI18TensorListMetadataILi4EE10SGDFunctorILi4EffEJffffbbbfEEvlPViT_T0_DpT1_:
[----:B------:R-:W-:Y:S08]  /*0000*/  LDC R1, c[0x0][0x37c] ;  /* 0x0000df00ff017b82 */ /* 0x000ff00000000800 */
[----:B------:R-:W0:Y:S01]  /*0010*/  LDC.64 R2, c[0x0][0x388] ;  /* 0x0000e200ff027b82 */ /* 0x000e220000000a00 */
[----:B------:R-:W0:Y:S02]  /*0020*/  LDCU.64 UR12, c[0x0][0x358] ;  /* 0x00006b00ff0c77ac */ /* 0x000e240008000a00 */
[----:B0-----:R-:W2:Y:S02]  /*0030*/  LDG.E.STRONG.SYS R2, desc[UR12][R2.64] ;  /* 0x0000000c02027981 */ /* 0x001ea4000c1f5900 */
[----:B--2---:R-:W-:-:S13]  /*0040*/  ISETP.NE.AND P0, PT, R2, RZ, PT ;  /* 0x000000ff0200720c */ /* 0x004fda0003f05270 */
[----:B------:R-:W-:Y:S05]  /*0050*/  @P0 EXIT ;  /* 0x000000000000094d */ /* 0x000fea0003800000 */
[----:B------:R-:W0:Y:S01]  /*0060*/  S2UR UR5, SR_CTAID.X ;  /* 0x00000000000579c3 */ /* 0x000e220000002500 */
[----:B------:R-:W1:Y:S01]  /*0070*/  LDCU UR11, c[0x0][0x380] ;  /* 0x00007000ff0b77ac */ /* 0x000e620008000800 */
[----:B0-----:R-:W0:Y:S01]  /*0080*/  LDCU.U8 UR4, c[0x0][UR5+0x930] ;  /* 0x00012600050477ac */ /* 0x001e220008000000 */
[----:B------:R-:W-:-:S04]  /*0090*/  UIADD3 UR6, UPT, UPT, UR5, 0x10, URZ ;  /* 0x0000001005067890 */ /* 0x000fc8000fffe0ff */
[----:B------:R-:W-:-:S03]  /*00a0*/  UIMAD UR5, UR5, 0x3, UR6 ;  /* 0x00000003050578a4 */ /* 0x000fc6000f8e0206 */
[----:B------:R-:W-:Y:S02]  /*00b0*/  UMOV UR6, 0x10 ;  /* 0x0000001000067882 */ /* 0x000fe40000000000 */
[----:B0-----:R-:W-:-:S07]  /*00c0*/  ULEA UR6, UR4, UR6, 0x3 ;  /* 0x0000000604067291 */ /* 0x001fce000f8e18ff */
[----:B------:R-:W1:Y:S05]  /*00d0*/  LDCU UR5, c[0x0][UR5+0xa60] ;  /* 0x00014c00050577ac */ /* 0x000e6a0008000800 */
[----:B------:R-:W0:Y:S01]  /*00e0*/  LDCU UR4, c[0x0][UR6+0x800] ;  /* 0x00010000060477ac */ /* 0x000e220008000800 */
[----:B-1----:R-:W-:-:S04]  /*00f0*/  UIMAD UR7, UR5, UR11, URZ ;  /* 0x0000000b050772a4 */ /* 0x002fc8000f8e02ff */
[----:B0-----:R-:W-:-:S04]  /*0100*/  UIADD3 UR8, UPT, UPT, UR4, -UR7, URZ ;  /* 0x8000000704087290 */ /* 0x001fc8000fffe0ff */
[----:B------:R-:W-:-:S04]  /*0110*/  UISETP.LT.AND UP0, UPT, UR8, UR11, UPT ;  /* 0x0000000b0800728c */ /* 0x000fc8000bf01270 */
[----:B------:R-:W-:-:S04]  /*0120*/  USEL UR4, UR8, UR11, UP0 ;  /* 0x0000000b08047287 */ /* 0x000fc80008000000 */
[----:B------:R-:W-:-:S06]  /*0130*/  UISETP.GE.AND UP0, UPT, UR4, 0x1, UPT ;  /* 0x000000010400788c */ /* 0x000fcc000bf06270 */
[----:B------:R-:W-:-:S13]  /*0140*/  PLOP3.LUT P0, PT, PT, PT, UP0, 0x80, 0x8 ;  /* 0x000000000008781c */ /* 0x000fda0003f0f008 */
[----:B------:R-:W-:Y:S05]  /*0150*/  @!P0 EXIT ;  /* 0x000000000000894d */ /* 0x000fea0003800000 */
[----:B------:R-:W0:Y:S01]  /*0160*/  LDCU UR22, c[0x0][0xf80] ;  /* 0x0001f000ff1677ac */ /* 0x000e220008000800 */
[----:B------:R-:W1:Y:S01]  /*0170*/  LDC.S8 R2, c[0x0][0xf8e] ;  /* 0x0003e380ff027b82 */ /* 0x000e620000000200 */
[----:B------:R-:W2:Y:S01]  /*0180*/  S2R R0, SR_TID.X ;  /* 0x0000000000007919 */ /* 0x000ea20000002100 */
[----:B------:R-:W3:Y:S01]  /*0190*/  LDCU.64 UR4, c[0x0][UR6+0x4a0] ;  /* 0x00009400060477ac */ /* 0x000ee20008000a00 */
[----:B------:R-:W4:Y:S01]  /*01a0*/  LDCU UR21, c[0x0][0xf7c] ;  /* 0x0001ef80ff1577ac */ /* 0x000f220008000800 */
[----:B------:R-:W-:Y:S02]  /*01b0*/  USHF.R.S32.HI UR19, URZ, 0x1f, UR7 ;  /* 0x0000001fff137899 */ /* 0x000fe40008011407 */
[----:B------:R-:W-:Y:S02]  /*01c0*/  USHF.L.U32 UR9, UR7, 0x2, URZ ;  /* 0x0000000207097899 */ /* 0x000fe400080006ff */
[----:B------:R-:W-:Y:S01]  /*01d0*/  USHF.L.U64.HI UR10, UR7, 0x2, UR19 ;  /* 0x00000002070a7899 */ /* 0x000fe20008010213 */
[----:B0-----:R-:W-:Y:S01]  /*01e0*/  FSETP.NEU.FTZ.AND P2, PT, RZ, UR22, PT ;  /* 0x00000016ff007c0b */ /* 0x001fe2000bf5d000 */
[----:B------:R-:W-:Y:S01]  /*01f0*/  UISETP.LT.U32.AND UP1, UPT, UR8, UR11, UPT ;  /* 0x0000000b0800728c */ /* 0x000fe2000bf21070 */
[----:B------:R-:W0:Y:S01]  /*0200*/  LDCU.64 UR16, c[0x0][UR6+0x380] ;  /* 0x00007000061077ac */ /* 0x000e220008000a00 */
[----:B---3--:R-:W-:Y:S01]  /*0210*/  UIADD3 UR20, UP0, UPT, UR4, UR9, URZ ;  /* 0x0000000904147290 */ /* 0x008fe2000ff1e0ff */
[----:B----4-:R-:W-:Y:S01]  /*0220*/  FSETP.NEU.FTZ.AND P0, PT, RZ, UR21, PT ;  /* 0x00000015ff007c0b */ /* 0x010fe2000bf1d000 */
[----:B------:R-:W3:Y:S03]  /*0230*/  LDCU.64 UR14, c[0x0][UR6+0x6e0] ;  /* 0x0000dc00060e77ac */ /* 0x000ee60008000a00 */
[C---:B-1----:R-:W-:Y:S01]  /*0240*/  ISETP.EQ.AND P1, PT, R2.reuse, RZ, P0 ;  /* 0x000000ff0200720c */ /* 0x042fe20000722270 */
[----:B------:R-:W-:Y:S01]  /*0250*/  UIADD3.X UR4, UPT, UPT, UR5, UR10, URZ, UP0, !UPT ;  /* 0x0000000a05047290 */ /* 0x000fe200087fe4ff */
[----:B------:R-:W-:Y:S01]  /*0260*/  IMAD.U32 R12, RZ, RZ, UR20 ;  /* 0x00000014ff0c7e24 */ /* 0x000fe2000f8e00ff */
[----:B------:R-:W1:Y:S01]  /*0270*/  LDCU UR18, c[0x0][0x360] ;  /* 0x00006c00ff1277ac */ /* 0x000e620008000800 */
[----:B------:R-:W-:Y:S01]  /*0280*/  ISETP.NE.AND P0, PT, R2, RZ, P0 ;  /* 0x000000ff0200720c */ /* 0x000fe20000705270 */
[----:B------:R-:W-:-:S02]  /*0290*/  USEL UR8, UR8, UR11, UP1 ;  /* 0x0000000b08087287 */ /* 0x000fc40008800000 */
[----:B------:R-:W-:Y:S01]  /*02a0*/  IMAD.U32 R13, RZ, RZ, UR4 ;  /* 0x00000004ff0d7e24 */ /* 0x000fe2000f8e00ff */
[----:B0-23--:R-:W-:Y:S09]  /*02b0*/  @!P2 BRA `(.L_x_0) ;  /* 0x000000400060a947 */ /* 0x00dff20003800000 */
[----:B------:R-:W0:Y:S01]  /*02c0*/  LDCU.64 UR4, c[0x0][UR6+0x5c0] ;  /* 0x0000b800060477ac */ /* 0x000e220008000a00 */
[----:B------:R-:W2:Y:S01]  /*02d0*/  LDCU.S8 UR6, c[0x0][0xf8d] ;  /* 0x0001f1a0ff0677ac */ /* 0x000ea20008000200 */
[----:B0-----:R-:W-:-:S03]  /*02e0*/  UIADD3 UR9, UP0, UPT, UR4, UR9, URZ ;  /* 0x0000000904097290 */ /* 0x001fc6000ff1e0ff */
[----:B--2---:R-:W-:Y:S01]  /*02f0*/  UMOV UR4, UR6 ;  /* 0x0000000600047c82 */ /* 0x004fe20008000000 */
[----:B------:R-:W-:Y:S02]  /*0300*/  UIADD3.X UR5, UPT, UPT, UR5, UR10, URZ, UP0, !UPT ;  /* 0x0000000a05057290 */ /* 0x000fe400087fe4ff */
[----:B------:R-:W-:Y:S01]  /*0310*/  IMAD.U32 R10, RZ, RZ, UR9 ;  /* 0x00000009ff0a7e24 */ /* 0x000fe2000f8e00ff */
[----:B------:R-:W-:-:S03]  /*0320*/  UISETP.NE.AND UP0, UPT, UR4, URZ, UPT ;  /* 0x000000ff0400728c */ /* 0x000fc6000bf05270 */
[----:B------:R-:W-:-:S06]  /*0330*/  IMAD.U32 R11, RZ, RZ, UR5 ;  /* 0x00000005ff0b7e24 */ /* 0x000fcc000f8e00ff */
[----:B------:R-:W-:Y:S05]  /*0340*/  BRA.U UP0, `(.L_x_1) ;  /* 0x0000002100747547 */ /* 0x000fea000b800000 */
[----:B------:R-:W0:Y:S01]  /*0350*/  LDCU.U8 UR4, c[0x0][0xf8c] ;  /* 0x0001f180ff0477ac */ /* 0x000e220008000000 */
[----:B------:R-:W2:Y:S01]  /*0360*/  LDC R2, c[0x0][0xf84] ;  /* 0x0003e100ff027b82 */ /* 0x000ea20000000800 */
[----:B0-----:R-:W-:-:S04]  /*0370*/  UPRMT UR4, UR4, 0x8880, URZ ;  /* 0x0000888004047896 */ /* 0x001fc800080000ff */
[----:B------:R-:W-:Y:S01]  /*0380*/  UISETP.NE.AND UP0, UPT, UR4, URZ, UPT ;  /* 0x000000ff0400728c */ /* 0x000fe2000bf05270 */
[----:B--2---:R-:W-:-:S08]  /*0390*/  FADD.FTZ R2, -R2, 1 ;  /* 0x3f80000002027421 */ /* 0x004fd00000010100 */
[----:B------:R-:W-:Y:S05]  /*03a0*/  BRA.U !UP0, `(.L_x_2) ;  /* 0x0000000d08bc7547 */ /* 0x000fea000b800000 */
[----:B------:R-:W0:Y:S01]  /*03b0*/  LDCU UR9, c[0x0][0xf80] ;  /* 0x0001f000ff0977ac */ /* 0x000e220008000800 */
[----:B------:R-:W2:Y:S01]  /*03c0*/  LDCU UR6, c[0x0][0xf7c] ;  /* 0x0001ef80ff0677ac */ /* 0x000ea20008000800 */
[----:B------:R-:W3:Y:S01]  /*03d0*/  LDCU UR5, c[0x0][0xf88] ;  /* 0x0001f100ff0577ac */ /* 0x000ee20008000800 */
[----:B------:R-:W-:-:S05]  /*03e0*/  UMOV UR4, URZ ;  /* 0x000000ff00047c82 */ /* 0x000fca0008000000 */
.L_x_12:
[----:B01----:R-:W-:-:S04]  /*03f0*/  VIADD R21, R0, UR4 ;  /* 0x0000000400157c36 */ /* 0x003fc80008000000 */
[C---:B-123--:R-:W-:Y:S01]  /*0400*/  VIADD R3, R21.reuse, UR18 ;  /* 0x0000001215037c36 */ /* 0x04efe20008000000 */
[----:B------:R-:W-:-:S13]  /*0410*/  ISETP.GE.AND P2, PT, R21, UR8, PT ;  /* 0x0000000815007c0c */ /* 0x000fda000bf46270 */
[----:B------:R-:W-:-:S04]  /*0420*/  @!P2 IADD3 R4, P3, PT, R21, UR7, RZ ;  /* 0x000000071504ac10 */ /* 0x000fc8000ff7e0ff */
[----:B------:R-:W-:Y:S02]  /*0430*/  @!P2 LEA.HI.X.SX32 R5, R21, UR19, 0x1, P3 ;  /* 0x000000131505ac11 */ /* 0x000fe400098f0eff */
[----:B-----5:R-:W-:-:S04]  /*0440*/  @!P2 LEA R6, P3, R4, UR16, 0x2 ;  /* 0x000000100406ac11 */ /* 0x020fc8000f8610ff */
[----:B------:R-:W-:Y:S02]  /*0450*/  @!P2 LEA.HI.X R7, R4, UR17, R5, 0x2, P3 ;  /* 0x000000110407ac11 */ /* 0x000fe400098f1405 */
[C---:B------:R-:W-:Y:S01]  /*0460*/  ISETP.GE.AND P3, PT, R3.reuse, UR8, PT ;  /* 0x0000000803007c0c */ /* 0x040fe2000bf66270 */
[C---:B------:R-:W-:Y:S02]  /*0470*/  VIADD R4, R3.reuse, UR18 ;  /* 0x0000001203047c36 */ /* 0x040fe40008000000 */
[----:B------:R1:W4:Y:S10]  /*0480*/  @!P2 LDG.E R27, desc[UR12][R6.64] ;  /* 0x0000000c061ba981 */ /* 0x000334000c1e1900 */
[----:B------:R-:W-:-:S04]  /*0490*/  @!P3 IADD3 R5, P4, PT, R3, UR7, RZ ;  /* 0x000000070305bc10 */ /* 0x000fc8000ff9e0ff */
[----:B------:R-:W-:Y:S02]  /*04a0*/  @!P3 LEA.HI.X.SX32 R8, R3, UR19, 0x1, P4 ;  /* 0x000000130308bc11 */ /* 0x000fe4000a0f0eff */
[----:B------:R-:W-:-:S04]  /*04b0*/  @!P3 LEA R28, P4, R5, UR16, 0x2 ;  /* 0x00000010051cbc11 */ /* 0x000fc8000f8810ff */
[----:B------:R-:W-:Y:S02]  /*04c0*/  @!P3 LEA.HI.X R29, R5, UR17, R8, 0x2, P4 ;  /* 0x00000011051dbc11 */ /* 0x000fe4000a0f1408 */
[C---:B------:R-:W-:Y:S01]  /*04d0*/  ISETP.GE.AND P4, PT, R4.reuse, UR8, PT ;  /* 0x0000000804007c0c */ /* 0x040fe2000bf86270 */
[----:B------:R-:W-:Y:S02]  /*04e0*/  VIADD R5, R4, UR18 ;  /* 0x0000001204057c36 */ /* 0x000fe40008000000 */
[----:B------:R-:W2:Y:S01]  /*04f0*/  @!P3 LDG.E R28, desc[UR12][R28.64] ;  /* 0x0000000c1c1cb981 */ /* 0x000ea2000c1e1900 */
[----:B------:R-:W-:Y:S02]  /*0500*/  IMAD.MOV.U32 R20, RZ, RZ, RZ ;  /* 0x000000ffff147224 */ /* 0x000fe400078e00ff */
[----:B------:R-:W-:Y:S01]  /*0510*/  ISETP.GE.AND P5, PT, R5, UR8, PT ;  /* 0x0000000805007c0c */ /* 0x000fe2000bfa6270 */
[----:B------:R-:W-:Y:S02]  /*0520*/  IMAD.MOV.U32 R26, RZ, RZ, RZ ;  /* 0x000000ffff1a7224 */ /* 0x000fe400078e00ff */
[----:B------:R-:W-:-:S04]  /*0530*/  @!P2 IMAD.WIDE R18, R21, 0x4, R12 ;  /* 0x000000041512a825 */ /* 0x000fc800078e020c */
[C---:B------:R-:W-:Y:S01]  /*0540*/  @!P4 IADD3 R8, P6, PT, R4.reuse, UR7, RZ ;  /* 0x000000070408cc10 */ /* 0x040fe2000ffde0ff */
[----:B------:R-:W-:Y:S01]  /*0550*/  @!P3 IMAD.WIDE R24, R3, 0x4, R12 ;  /* 0x000000040318b825 */ /* 0x000fe200078e020c */
[----:B------:R-:W5:Y:S02]  /*0560*/  @!P2 LDG.E R26, desc[UR12][R18.64] ;  /* 0x0000000c121aa981 */ /* 0x000f64000c1e1900 */
[----:B-1----:R-:W-:Y:S02]  /*0570*/  @!P4 LEA.HI.X.SX32 R7, R4, UR19, 0x1, P6 ;  /* 0x000000130407cc11 */ /* 0x002fe4000b0f0eff */
[----:B------:R-:W-:-:S04]  /*0580*/  @!P4 LEA R16, P6, R8, UR16, 0x2 ;  /* 0x000000100810cc11 */ /* 0x000fc8000f8c10ff */
[----:B------:R-:W-:Y:S01]  /*0590*/  @!P4 LEA.HI.X R17, R8, UR17, R7, 0x2, P6 ;  /* 0x000000110811cc11 */ /* 0x000fe2000b0f1407 */
[----:B------:R-:W-:Y:S01]  /*05a0*/  @!P2 IMAD.WIDE R8, R21, 0x4, R10 ;  /* 0x000000041508a825 */ /* 0x000fe200078e020a */
[C---:B------:R-:W-:Y:S02]  /*05b0*/  @!P5 IADD3 R15, P6, PT, R5.reuse, UR7, RZ ;  /* 0x00000007050fdc10 */ /* 0x040fe4000ffde0ff */
[----:B------:R-:W-:Y:S01]  /*05c0*/  CS2R R6, SRZ ;  /* 0x0000000000067805 */ /* 0x000fe2000001ff00 */
[----:B------:R-:W3:Y:S04]  /*05d0*/  @!P4 LDG.E R29, desc[UR12][R16.64] ;  /* 0x0000000c101dc981 */ /* 0x000ee8000c1e1900 */
[----:B------:R1:W5:Y:S04]  /*05e0*/  @!P2 LDG.E R20, desc[UR12][R8.64] ;  /* 0x0000000c0814a981 */ /* 0x000368000c1e1900 */
[----:B------:R0:W5:Y:S01]  /*05f0*/  @!P3 LDG.E R6, desc[UR12][R24.64] ;  /* 0x0000000c1806b981 */ /* 0x000162000c1e1900 */
[----:B-1----:R-:W-:-:S02]  /*0600*/  @!P5 LEA.HI.X.SX32 R8, R5, UR19, 0x1, P6 ;  /* 0x000000130508dc11 */ /* 0x002fc4000b0f0eff */
[----:B------:R-:W-:Y:S01]  /*0610*/  @!P5 LEA R14, P6, R15, UR16, 0x2 ;  /* 0x000000100f0edc11 */ /* 0x000fe2000f8c10ff */
[----:B------:R-:W-:-:S03]  /*0620*/  @!P4 IMAD.WIDE R16, R4, 0x4, R12 ;  /* 0x000000040410c825 */ /* 0x000fc600078e020c */
[----:B------:R-:W-:Y:S02]  /*0630*/  @!P5 LEA.HI.X R15, R15, UR17, R8, 0x2, P6 ;  /* 0x000000110f0fdc11 */ /* 0x000fe4000b0f1408 */
[----:B------:R-:W-:Y:S01]  /*0640*/  CS2R R8, SRZ ;  /* 0x0000000000087805 */ /* 0x000fe2000001ff00 */
[--C-:B0-----:R-:W-:Y:S02]  /*0650*/  @!P5 IMAD.WIDE R24, R5, 0x4, R10.reuse ;  /* 0x000000040518d825 */ /* 0x101fe400078e020a */
[----:B------:R0:W3:Y:S04]  /*0660*/  @!P5 LDG.E R14, desc[UR12][R14.64] ;  /* 0x0000000c0e0ed981 */ /* 0x0000e8000c1e1900 */
[----:B------:R1:W5:Y:S01]  /*0670*/  @!P4 LDG.E R8, desc[UR12][R16.64] ;  /* 0x0000000c1008c981 */ /* 0x000362000c1e1900 */
[----:B------:R-:W-:-:S05]  /*0680*/  @!P4 IMAD.WIDE R18, R4, 0x4, R10 ;  /* 0x000000040412c825 */ /* 0x000fca00078e020a */
[----:B------:R1:W5:Y:S01]  /*0690*/  @!P4 LDG.E R9, desc[UR12][R18.64] ;  /* 0x0000000c1209c981 */ /* 0x000362000c1e1900 */
[----:B0-----:R-:W0:Y:S01]  /*06a0*/  @!P5 LDC R15, c[0x0][0xf90] ;  /* 0x0003e400ff0fdb82 */ /* 0x001e220000000800 */
[----:B-1----:R-:W-:-:S06]  /*06b0*/  CS2R R16, SRZ ;  /* 0x0000000000107805 */ /* 0x002fcc000001ff00 */
[----:B------:R-:W5:Y:S01]  /*06c0*/  @!P5 LDG.E R16, desc[UR12][R24.64] ;  /* 0x0000000c1810d981 */ /* 0x000f62000c1e1900 */
[----:B------:R-:W4:Y:S01]  /*06d0*/  @!P2 LDC R18, c[0x0][0xf90] ;  /* 0x0003e400ff12ab82 */ /* 0x000f220000000800 */
[----:B------:R-:W-:Y:S02]  /*06e0*/  IMAD.MOV.U32 R19, RZ, RZ, RZ ;  /* 0x000000ffff137224 */ /* 0x000fe400078e00ff */
[----:B------:R-:W-:Y:S01]  /*06f0*/  @!P3 IMAD.WIDE R22, R3, 0x4, R10 ;  /* 0x000000040316b825 */ /* 0x000fe200078e020a */
[----:B------:R-:W-:-:S04]  /*0700*/  ULEA UR4, UR18, UR4, 0x2 ;  /* 0x0000000412047291 */ /* 0x000fc8000f8e10ff */
[----:B------:R1:W5:Y:S01]  /*0710*/  @!P3 LDG.E R7, desc[UR12][R22.64] ;  /* 0x0000000c1607b981 */ /* 0x000362000c1e1900 */
[----:B------:R-:W-:Y:S01]  /*0720*/  UISETP.GE.AND UP0, UPT, UR4, UR8, UPT ;  /* 0x000000080400728c */ /* 0x000fe2000bf06270 */
[----:B------:R-:W-:Y:S01]  /*0730*/  BSSY.RECONVERGENT B0, `(.L_x_3) ;  /* 0x00000b4000007945 */ /* 0x000fe20003800200 */
[----:B-1----:R-:W-:-:S05]  /*0740*/  @!P5 IMAD.WIDE R22, R5, 0x4, R12 ;  /* 0x000000040516d825 */ /* 0x002fca00078e020c */
[----:B------:R1:W5:Y:S02]  /*0750*/  @!P5 LDG.E R17, desc[UR12][R22.64] ;  /* 0x0000000c1611d981 */ /* 0x000364000c1e1900 */
[----:B-1----:R-:W-:Y:S02]  /*0760*/  IMAD.MOV.U32 R22, RZ, RZ, RZ ;  /* 0x000000ffff167224 */ /* 0x002fe400078e00ff */
[----:B----4-:R-:W-:Y:S02]  /*0770*/  @!P2 FMUL.FTZ R19, R27, R18 ;  /* 0x000000121b13a220 */ /* 0x010fe40000410000 */
[----:B------:R-:W2:Y:S01]  /*0780*/  @!P3 LDC R18, c[0x0][0xf90] ;  /* 0x0003e400ff12bb82 */ /* 0x000ea20000000800 */
[----:B------:R-:W-:Y:S02]  /*0790*/  IMAD.MOV.U32 R27, RZ, RZ, RZ ;  /* 0x000000ffff1b7224 */ /* 0x000fe400078e00ff */
[----:B--2---:R-:W-:-:S05]  /*07a0*/  @!P3 FMUL.FTZ R27, R28, R18 ;  /* 0x000000121c1bb220 */ /* 0x004fca0000410000 */
[----:B------:R-:W3:Y:S01]  /*07b0*/  @!P4 LDC R18, c[0x0][0xf90] ;  /* 0x0003e400ff12cb82 */ /* 0x000ee20000000800 */
[----:B------:R-:W-:Y:S02]  /*07c0*/  IMAD.MOV.U32 R28, RZ, RZ, RZ ;  /* 0x000000ffff1c7224 */ /* 0x000fe400078e00ff */
[----:B---3--:R-:W-:Y:S01]  /*07d0*/  @!P4 FMUL.FTZ R28, R29, R18 ;  /* 0x000000121d1cc220 */ /* 0x008fe20000410000 */
[----:B0-----:R-:W-:Y:S01]  /*07e0*/  @!P5 FMUL.FTZ R22, R14, R15 ;  /* 0x0000000f0e16d220 */ /* 0x001fe20000410000 */
[----:B------:R-:W-:Y:S06]  /*07f0*/  @!P1 BRA `(.L_x_4) ;  /* 0x0000000400449947 */ /* 0x000fec0003800000 */
[----:B------:R-:W-:Y:S04]  /*0800*/  BSSY.RECONVERGENT B1, `(.L_x_5) ;  /* 0x0000013000017945 */ /* 0x000fe80003800200 */
[----:B------:R-:W-:Y:S05]  /*0810*/  @P2 BRA `(.L_x_6) ;  /* 0x0000000000442947 */ /* 0x000fea0003800000 */
[----:B------:R-:W-:-:S05]  /*0820*/  IMAD.WIDE R14, R21, 0x4, R12 ;  /* 0x00000004150e7825 */ /* 0x000fca00078e020c */
[----:B------:R-:W2:Y:S01]  /*0830*/  LDG.E R24, desc[UR12][R14.64] ;  /* 0x0000000c0e187981 */ /* 0x000ea2000c1e1900 */
[----:B-----5:R-:W-:-:S04]  /*0840*/  FFMA.FTZ R18, R26, UR6, R19 ;  /* 0x000000061a127c23 */ /* 0x020fc80008010013 */
[----:B------:R-:W-:-:S04]  /*0850*/  FMUL.FTZ R23, R18, R2 ;  /* 0x0000000212177220 */ /* 0x000fc80000410000 */
[----:B------:R-:W-:-:S04]  /*0860*/  FFMA.FTZ R23, R20, UR9, R23 ;  /* 0x0000000914177c23 */ /* 0x000fc80008010017 */
[----:B------:R-:W-:-:S04]  /*0870*/  FFMA.FTZ R19, R23, UR9, R18 ;  /* 0x0000000917137c23 */ /* 0x000fc80008010012 */
[----:B------:R-:W-:-:S04]  /*0880*/  @P0 FFMA.FTZ R19, R26, UR6, R19 ;  /* 0x000000061a130c23 */ /* 0x000fc80008010013 */
[----:B--2---:R-:W-:Y:S01]  /*0890*/  FFMA.FTZ R25, -R19, UR5, R24 ;  /* 0x0000000513197c23 */ /* 0x004fe20008010118 */
[----:B------:R-:W-:-:S04]  /*08a0*/  IADD3 R19, P2, PT, R21, UR7, RZ ;  /* 0x0000000715137c10 */ /* 0x000fc8000ff5e0ff */
[----:B------:R-:W-:Y:S01]  /*08b0*/  LEA.HI.X.SX32 R20, R21, UR19, 0x1, P2 ;  /* 0x0000001315147c11 */ /* 0x000fe200090f0eff */
[----:B------:R0:W-:Y:S01]  /*08c0*/  STG.E desc[UR12][R14.64], R25 ;  /* 0x000000190e007986 */ /* 0x0001e2000c10190c */
[----:B------:R-:W-:-:S04]  /*08d0*/  LEA R18, P2, R19, UR14, 0x1 ;  /* 0x0000000e13127c11 */ /* 0x000fc8000f8408ff */
[----:B------:R-:W-:Y:S01]  /*08e0*/  LEA.HI.X R19, R19, UR15, R20, 0x1, P2 ;  /* 0x0000000f13137c11 */ /* 0x000fe200090f0c14 */
[----:B------:R-:W-:Y:S01]  /*08f0*/  IMAD.WIDE R20, R21, 0x4, R10 ;  /* 0x0000000415147825 */ /* 0x000fe200078e020a */
[----:B0-----:R-:W-:-:S05]  /*0900*/  F2FP.F16.F32.PACK_AB R15, RZ, R25 ;  /* 0x00000019ff0f723e */ /* 0x001fca00000000ff */
[----:B------:R0:W-:Y:S04]  /*0910*/  STG.E.U16 desc[UR12][R18.64], R15 ;  /* 0x0000000f12007986 */ /* 0x0001e8000c10150c */
[----:B------:R0:W-:Y:S02]  /*0920*/  STG.E desc[UR12][R20.64], R23 ;  /* 0x0000001714007986 */ /* 0x0001e4000c10190c */
.L_x_6:
[----:B------:R-:W-:Y:S05]  /*0930*/  BSYNC.RECONVERGENT B1 ;  /* 0x0000000000017941 */ /* 0x000fea0003800200 */
.L_x_5:
[----:B------:R-:W-:Y:S04]  /*0940*/  BSSY.RECONVERGENT B1, `(.L_x_7) ;  /* 0x0000014000017945 */ /* 0x000fe80003800200 */
[----:B------:R-:W-:Y:S05]  /*0950*/  @P3 BRA `(.L_x_8) ;  /* 0x0000000000483947 */ /* 0x000fea0003800000 */
[----:B0-----:R-:W-:-:S05]  /*0960*/  IMAD.WIDE R14, R3, 0x4, R12 ;  /* 0x00000004030e7825 */ /* 0x001fca00078e020c */
[----:B------:R-:W2:Y:S01]  /*0970*/  LDG.E R24, desc[UR12][R14.64] ;  /* 0x0000000c0e187981 */ /* 0x000ea2000c1e1900 */
[----:B-----5:R-:W-:Y:S01]  /*0980*/  FFMA.FTZ R18, R6, UR6, R27 ;  /* 0x0000000606127c23 */ /* 0x020fe2000801001b */
[----:B------:R-:W-:-:S03]  /*0990*/  IADD3 R19, P2, PT, R3, UR7, RZ ;  /* 0x0000000703137c10 */ /* 0x000fc6000ff5e0ff */
[----:B------:R-:W-:-:S04]  /*09a0*/  FMUL.FTZ R20, R18, R2 ;  /* 0x0000000212147220 */ /* 0x000fc80000410000 */
[----:B------:R-:W-:Y:S01]  /*09b0*/  FFMA.FTZ R21, R7, UR9, R20 ;  /* 0x0000000907157c23 */ /* 0x000fe20008010014 */
[----:B------:R-:W-:-:S03]  /*09c0*/  LEA.HI.X.SX32 R20, R3, UR19, 0x1, P2 ;  /* 0x0000001303147c11 */ /* 0x000fc600090f0eff */
[----:B------:R-:W-:-:S04]  /*09d0*/  FFMA.FTZ R7, R21, UR9, R18 ;  /* 0x0000000915077c23 */ /* 0x000fc80008010012 */
[----:B------:R-:W-:Y:S01]  /*09e0*/  @P0 FFMA.FTZ R7, R6, UR6, R7 ;  /* 0x0000000606070c23 */ /* 0x000fe20008010007 */
[----:B------:R-:W-:-:S03]  /*09f0*/  LEA R6, P2, R19, UR14, 0x1 ;  /* 0x0000000e13067c11 */ /* 0x000fc6000f8408ff */
[----:B--2---:R-:W-:Y:S01]  /*0a00*/  FFMA.FTZ R23, -R7, UR5, R24 ;  /* 0x0000000507177c23 */ /* 0x004fe20008010118 */
[----:B------:R-:W-:-:S04]  /*0a10*/  LEA.HI.X R7, R19, UR15, R20, 0x1, P2 ;  /* 0x0000000f13077c11 */ /* 0x000fc800090f0c14 */
[----:B------:R-:W-:Y:S01]  /*0a20*/  F2FP.F16.F32.PACK_AB R18, RZ, R23 ;  /* 0x00000017ff12723e */ /* 0x000fe200000000ff */
[----:B------:R1:W-:Y:S03]  /*0a30*/  STG.E desc[UR12][R14.64], R23 ;  /* 0x000000170e007986 */ /* 0x0003e6000c10190c */
[----:B------:R-:W-:Y:S01]  /*0a40*/  PRMT R20, R18, 0x7610, R20 ;  /* 0x0000761012147816 */ /* 0x000fe20000000014 */
[----:B------:R-:W-:-:S04]  /*0a50*/  IMAD.WIDE R18, R3, 0x4, R10 ;  /* 0x0000000403127825 */ /* 0x000fc800078e020a */
[----:B------:R1:W-:Y:S04]  /*0a60*/  STG.E.U16 desc[UR12][R6.64], R20 ;  /* 0x0000001406007986 */ /* 0x0003e8000c10150c */
[----:B------:R1:W-:Y:S02]  /*0a70*/  STG.E desc[UR12][R18.64], R21 ;  /* 0x0000001512007986 */ /* 0x0003e4000c10190c */
.L_x_8:
[----:B------:R-:W-:Y:S05]  /*0a80*/  BSYNC.RECONVERGENT B1 ;  /* 0x0000000000017941 */ /* 0x000fea0003800200 */
.L_x_7:
[----:B------:R-:W-:Y:S04]  /*0a90*/  BSSY.RECONVERGENT B1, `(.L_x_9) ;  /* 0x0000014000017945 */ /* 0x000fe80003800200 */
[----:B------:R-:W-:Y:S05]  /*0aa0*/  @P4 BRA `(.L_x_10) ;  /* 0x0000000000484947 */ /* 0x000fea0003800000 */
[----:B-1---5:R-:W-:-:S05]  /*0ab0*/  IMAD.WIDE R6, R4, 0x4, R12 ;  /* 0x0000000404067825 */ /* 0x022fca00078e020c */
[----:B0-----:R-:W2:Y:S01]  /*0ac0*/  LDG.E R20, desc[UR12][R6.64] ;  /* 0x0000000c06147981 */ /* 0x001ea2000c1e1900 */
[----:B------:R-:W-:-:S04]  /*0ad0*/  FFMA.FTZ R3, R8, UR6, R28 ;  /* 0x0000000608037c23 */ /* 0x000fc8000801001c */
[----:B------:R-:W-:-:S04]  /*0ae0*/  FMUL.FTZ R14, R3, R2 ;  /* 0x00000002030e7220 */ /* 0x000fc80000410000 */
[----:B------:R-:W-:Y:S01]  /*0af0*/  FFMA.FTZ R18, R9, UR9, R14 ;  /* 0x0000000909127c23 */ /* 0x000fe2000801000e */
[----:B------:R-:W-:-:S03]  /*0b00*/  IADD3 R9, P2, PT, R4, UR7, RZ ;  /* 0x0000000704097c10 */ /* 0x000fc6000ff5e0ff */
[----:B------:R-:W-:-:S04]  /*0b10*/  FFMA.FTZ R3, R18, UR9, R3 ;  /* 0x0000000912037c23 */ /* 0x000fc80008010003 */
[----:B------:R-:W-:-:S04]  /*0b20*/  @P0 FFMA.FTZ R3, R8, UR6, R3 ;  /* 0x0000000608030c23 */ /* 0x000fc80008010003 */
[----:B--2---:R-:W-:Y:S01]  /*0b30*/  FFMA.FTZ R3, -R3, UR5, R20 ;  /* 0x0000000503037c23 */ /* 0x004fe20008010114 */
[----:B------:R-:W-:Y:S02]  /*0b40*/  LEA.HI.X.SX32 R20, R4, UR19, 0x1, P2 ;  /* 0x0000001304147c11 */ /* 0x000fe400090f0eff */
[C---:B------:R-:W-:Y:S02]  /*0b50*/  LEA R8, P2, R9.reuse, UR14, 0x1 ;  /* 0x0000000e09087c11 */ /* 0x040fe4000f8408ff */
[----:B------:R-:W-:Y:S01]  /*0b60*/  F2FP.F16.F32.PACK_AB R14, RZ, R3 ;  /* 0x00000003ff0e723e */ /* 0x000fe200000000ff */
[----:B------:R2:W-:Y:S01]  /*0b70*/  STG.E desc[UR12][R6.64], R3 ;  /* 0x0000000306007986 */ /* 0x0005e2000c10190c */
[----:B------:R-:W-:Y:S02]  /*0b80*/  LEA.HI.X R9, R9, UR15, R20, 0x1, P2 ;  /* 0x0000000f09097c11 */ /* 0x000fe400090f0c14 */
[----:B------:R-:W-:Y:S01]  /*0b90*/  PRMT R19, R14, 0x7610, R19 ;  /* 0x000076100e137816 */ /* 0x000fe20000000013 */
[----:B------:R-:W-:-:S04]  /*0ba0*/  IMAD.WIDE R14, R4, 0x4, R10 ;  /* 0x00000004040e7825 */ /* 0x000fc800078e020a */
[----:B------:R2:W-:Y:S04]  /*0bb0*/  STG.E.U16 desc[UR12][R8.64], R19 ;  /* 0x0000001308007986 */ /* 0x0005e8000c10150c */
[----:B------:R2:W-:Y:S02]  /*0bc0*/  STG.E desc[UR12][R14.64], R18 ;  /* 0x000000120e007986 */ /* 0x0005e4000c10190c */
.L_x_10:
[----:B------:R-:W-:Y:S05]  /*0bd0*/  BSYNC.RECONVERGENT B1 ;  /* 0x0000000000017941 */ /* 0x000fea0003800200 */
.L_x_9:
[----:B------:R-:W-:Y:S05]  /*0be0*/  @P5 BRA `(.L_x_11) ;  /* 0x0000000400a05947 */ /* 0x000fea0003800000 */
[----:B-12--5:R-:W-:-:S05]  /*0bf0*/  IMAD.WIDE R6, R5, 0x4, R12 ;  /* 0x0000000405067825 */ /* 0x026fca00078e020c */
        /* <DEDUP_REMOVED lines=12> */
[----:B------:R-:W-:Y:S01]  /*0cc0*/  LEA.HI.X R9, R9, UR15, R4, 0x1, P2 ;  /* 0x0000000f09097c11 */ /* 0x000fe200090f0c04 */
[----:B------:R-:W-:-:S04]  /*0cd0*/  IMAD.WIDE R4, R5, 0x4, R10 ;  /* 0x0000000405047825 */ /* 0x000fc800078e020a */
[----:B------:R3:W-:Y:S04]  /*0ce0*/  STG.E.U16 desc[UR12][R8.64], R3 ;  /* 0x0000000308007986 */ /* 0x0007e8000c10150c */
[----:B------:R3:W-:Y:S01]  /*0cf0*/  STG.E desc[UR12][R4.64], R16 ;  /* 0x0000001004007986 */ /* 0x0007e2000c10190c */
[----:B------:R-:W-:Y:S05]  /*0d00*/  BRA `(.L_x_11) ;  /* 0x0000000400587947 */ /* 0x000fea0003800000 */
.L_x_4:
[----:B------:R-:W-:Y:S01]  /*0d10*/  @!P2 IMAD.WIDE R14, R21, 0x4, R12 ;  /* 0x00000004150ea825 */ /* 0x000fe200078e020c */
[----:B------:R-:W0:Y:S04]  /*0d20*/  @!P2 LDC R25, c[0x0][0xf80] ;  /* 0x0003e000ff19ab82 */ /* 0x000e280000000800 */
[----:B------:R-:W2:Y:S01]  /*0d30*/  @!P2 LDG.E R18, desc[UR12][R14.64] ;  /* 0x0000000c0e12a981 */ /* 0x000ea2000c1e1900 */
[----:B------:R-:W-:Y:S01]  /*0d40*/  @!P2 FMUL.FTZ R23, R19, R2 ;  /* 0x000000021317a220 */ /* 0x000fe20000410000 */
[----:B------:R-:W-:Y:S02]  /*0d50*/  PLOP3.LUT P6, PT, PT, PT, PT, 0x8, 0x80 ;  /* 0x000000000080781c */ /* 0x000fe40003fce170 */
[----:B------:R-:W-:Y:S01]  /*0d60*/  @!P2 PLOP3.LUT P6, PT, P0, PT, PT, 0x80, 0x8 ;  /* 0x000000000008a81c */ /* 0x000fe200007cf070 */
[----:B------:R-:W1:Y:S01]  /*0d70*/  @!P3 LDC R29, c[0x0][0xf7c] ;  /* 0x0003df00ff1dbb82 */ /* 0x000e620000000800 */
[----:B0----5:R-:W-:-:S07]  /*0d80*/  @!P2 FFMA.FTZ R24, R20, R25, R23 ;  /* 0x000000191418a223 */ /* 0x021fce0000010017 */
[----:B------:R-:W0:Y:S01]  /*0d90*/  @!P2 LDC R20, c[0x0][0xf7c] ;  /* 0x0003df00ff14ab82 */ /* 0x000e220000000800 */
[----:B------:R-:W-:-:S07]  /*0da0*/  @!P2 FFMA.FTZ R19, R24, R25, R19 ;  /* 0x000000191813a223 */ /* 0x000fce0000010013 */
[----:B------:R-:W2:Y:S01]  /*0db0*/  @!P2 LDC R23, c[0x0][0xf88] ;  /* 0x0003e200ff17ab82 */ /* 0x000ea20000000800 */
[----:B0-----:R-:W-:-:S04]  /*0dc0*/  @P6 FFMA.FTZ R19, R26, R20, R19 ;  /* 0x000000141a136223 */ /* 0x001fc80000010013 */
[----:B--2---:R-:W-:Y:S01]  /*0dd0*/  @!P2 FFMA.FTZ R23, -R19, R23, R18 ;  /* 0x000000171317a223 */ /* 0x004fe20000010112 */
[----:B------:R-:W-:-:S04]  /*0de0*/  @!P2 IADD3 R19, P6, PT, R21, UR7, RZ ;  /* 0x000000071513ac10 */ /* 0x000fc8000ffde0ff */
[----:B------:R-:W-:Y:S01]  /*0df0*/  @!P2 LEA.HI.X.SX32 R20, R21, UR19, 0x1, P6 ;  /* 0x000000131514ac11 */ /* 0x000fe2000b0f0eff */
[----:B------:R0:W-:Y:S01]  /*0e00*/  @!P2 STG.E desc[UR12][R14.64], R23 ;  /* 0x000000170e00a986 */ /* 0x0001e2000c10190c */
[----:B------:R-:W-:-:S04]  /*0e10*/  @!P2 LEA R18, P6, R19, UR14, 0x1 ;  /* 0x0000000e1312ac11 */ /* 0x000fc8000f8c08ff */
[----:B------:R-:W-:Y:S01]  /*0e20*/  @!P2 LEA.HI.X R19, R19, UR15, R20, 0x1, P6 ;  /* 0x0000000f1313ac11 */ /* 0x000fe2000b0f0c14 */
[----:B------:R-:W-:Y:S01]  /*0e30*/  @!P2 IMAD.WIDE R20, R21, 0x4, R10 ;  /* 0x000000041514a825 */ /* 0x000fe200078e020a */
[----:B0-----:R-:W-:Y:S02]  /*0e40*/  @!P2 F2FP.F16.F32.PACK_AB R15, RZ, R23 ;  /* 0x00000017ff0fa23e */ /* 0x001fe400000000ff */
[----:B------:R-:W0:Y:S03]  /*0e50*/  @!P3 LDC R23, c[0x0][0xf80] ;  /* 0x0003e000ff17bb82 */ /* 0x000e260000000800 */
[----:B------:R2:W-:Y:S04]  /*0e60*/  @!P2 STG.E.U16 desc[UR12][R18.64], R15 ;  /* 0x0000000f1200a986 */ /* 0x0005e8000c10150c */
[----:B------:R3:W-:Y:S01]  /*0e70*/  @!P2 STG.E desc[UR12][R20.64], R24 ;  /* 0x000000181400a986 */ /* 0x0007e2000c10190c */
[----:B--2---:R-:W-:Y:S01]  /*0e80*/  @!P3 IMAD.WIDE R14, R3, 0x4, R12 ;  /* 0x00000004030eb825 */ /* 0x004fe200078e020c */
[----:B------:R-:W2:Y:S04]  /*0e90*/  @!P3 LDC R18, c[0x0][0xf88] ;  /* 0x0003e200ff12bb82 */ /* 0x000ea80000000800 */
[----:B------:R-:W2:Y:S01]  /*0ea0*/  @!P3 LDG.E R25, desc[UR12][R14.64] ;  /* 0x0000000c0e19b981 */ /* 0x000ea2000c1e1900 */
[----:B------:R-:W-:Y:S01]  /*0eb0*/  PLOP3.LUT P2, PT, PT, PT, PT, 0x8, 0x80 ;  /* 0x000000000080781c */ /* 0x000fe20003f4e170 */
[----:B------:R-:W-:Y:S01]  /*0ec0*/  @!P3 FMUL.FTZ R26, R27, R2 ;  /* 0x000000021b1ab220 */ /* 0x000fe20000410000 */
[----:B------:R-:W-:-:S03]  /*0ed0*/  @!P3 PLOP3.LUT P2, PT, P0, PT, PT, 0x80, 0x8 ;  /* 0x000000000008b81c */ /* 0x000fc6000074f070 */
[----:B0-----:R-:W-:-:S04]  /*0ee0*/  @!P3 FFMA.FTZ R26, R7, R23, R26 ;  /* 0x00000017071ab223 */ /* 0x001fc8000001001a */
[----:B------:R-:W-:Y:S02]  /*0ef0*/  @!P3 FFMA.FTZ R27, R26, R23, R27 ;  /* 0x000000171a1bb223 */ /* 0x000fe4000001001b */
[----:B------:R-:W0:Y:S04]  /*0f00*/  @!P4 LDC R23, c[0x0][0xf80] ;  /* 0x0003e000ff17cb82 */ /* 0x000e280000000800 */
[----:B-1----:R-:W-:Y:S01]  /*0f10*/  @P2 FFMA.FTZ R27, R6, R29, R27 ;  /* 0x0000001d061b2223 */ /* 0x002fe2000001001b */
[----:B------:R-:W-:-:S03]  /*0f20*/  @!P3 IADD3 R7, P2, PT, R3, UR7, RZ ;  /* 0x000000070307bc10 */ /* 0x000fc6000ff5e0ff */
[----:B------:R-:W1:Y:S01]  /*0f30*/  @!P4 LDC R29, c[0x0][0xf88] ;  /* 0x0003e200ff1dcb82 */ /* 0x000e620000000800 */
[----:B---3--:R-:W-:Y:S02]  /*0f40*/  @!P3 LEA.HI.X.SX32 R20, R3, UR19, 0x1, P2 ;  /* 0x000000130314bc11 */ /* 0x008fe400090f0eff */
[----:B------:R-:W-:-:S04]  /*0f50*/  @!P3 LEA R6, P2, R7, UR14, 0x1 ;  /* 0x0000000e0706bc11 */ /* 0x000fc8000f8408ff */
[----:B------:R-:W-:Y:S01]  /*0f60*/  @!P3 LEA.HI.X R7, R7, UR15, R20, 0x1, P2 ;  /* 0x0000000f0707bc11 */ /* 0x000fe200090f0c14 */
[----:B------:R-:W-:-:S04]  /*0f70*/  @!P3 IMAD.WIDE R20, R3, 0x4, R10 ;  /* 0x000000040314b825 */ /* 0x000fc800078e020a */
[----:B--2---:R-:W-:Y:S02]  /*0f80*/  @!P3 FFMA.FTZ R25, -R27, R18, R25 ;  /* 0x000000121b19b223 */ /* 0x004fe40000010119 */
[----:B------:R-:W2:Y:S03]  /*0f90*/  @!P4 LDC R27, c[0x0][0xf7c] ;  /* 0x0003df00ff1bcb82 */ /* 0x000ea60000000800 */
[----:B------:R-:W-:Y:S01]  /*0fa0*/  @!P3 F2FP.F16.F32.PACK_AB R18, RZ, R25 ;  /* 0x00000019ff12b23e */ /* 0x000fe200000000ff */
[----:B------:R3:W-:Y:S03]  /*0fb0*/  @!P3 STG.E desc[UR12][R14.64], R25 ;  /* 0x000000190e00b986 */ /* 0x0007e6000c10190c */
[----:B---3--:R-:W-:Y:S01]  /*0fc0*/  PRMT R15, R18, 0x7610, R15 ;  /* 0x00007610120f7816 */ /* 0x008fe2000000000f */
[----:B------:R-:W-:-:S04]  /*0fd0*/  @!P4 IMAD.WIDE R18, R4, 0x4, R12 ;  /* 0x000000040412c825 */ /* 0x000fc800078e020c */
[----:B------:R-:W-:Y:S04]  /*0fe0*/  @!P3 STG.E.U16 desc[UR12][R6.64], R15 ;  /* 0x0000000f0600b986 */ /* 0x000fe8000c10150c */
[----:B------:R3:W-:Y:S04]  /*0ff0*/  @!P3 STG.E desc[UR12][R20.64], R26 ;  /* 0x0000001a1400b986 */ /* 0x0007e8000c10190c */
[----:B------:R-:W1:Y:S01]  /*1000*/  @!P4 LDG.E R24, desc[UR12][R18.64] ;  /* 0x0000000c1218c981 */ /* 0x000e62000c1e1900 */
[----:B------:R-:W-:Y:S01]  /*1010*/  PLOP3.LUT P2, PT, PT, PT, PT, 0x8, 0x80 ;  /* 0x000000000080781c */ /* 0x000fe20003f4e170 */
[----:B------:R-:W-:Y:S01]  /*1020*/  @!P4 FMUL.FTZ R14, R28, R2 ;  /* 0x000000021c0ec220 */ /* 0x000fe20000410000 */
[----:B------:R-:W-:-:S03]  /*1030*/  @!P4 PLOP3.LUT P2, PT, P0, PT, PT, 0x80, 0x8 ;  /* 0x000000000008c81c */ /* 0x000fc6000074f070 */
[-C--:B0-----:R-:W-:Y:S01]  /*1040*/  @!P4 FFMA.FTZ R3, R9, R23.reuse, R14 ;  /* 0x000000170903c223 */ /* 0x081fe2000001000e */
[----:B---3--:R-:W0:Y:S03]  /*1050*/  @!P5 LDC R20, c[0x0][0xf7c] ;  /* 0x0003df00ff14db82 */ /* 0x008e260000000800 */
[----:B------:R-:W-:-:S06]  /*1060*/  @!P4 FFMA.FTZ R9, R3, R23, R28 ;  /* 0x000000170309c223 */ /* 0x000fcc000001001c */
[----:B--2---:R-:W-:Y:S01]  /*1070*/  @P2 FFMA.FTZ R9, R8, R27, R9 ;  /* 0x0000001b08092223 */ /* 0x004fe20000010009 */
[----:B------:R-:W-:-:S04]  /*1080*/  @!P4 IADD3 R7, P2, PT, R4, UR7, RZ ;  /* 0x000000070407cc10 */ /* 0x000fc8000ff5e0ff */
[----:B------:R-:W-:Y:S02]  /*1090*/  @!P4 LEA.HI.X.SX32 R14, R4, UR19, 0x1, P2 ;  /* 0x00000013040ecc11 */ /* 0x000fe400090f0eff */
[----:B------:R-:W-:Y:S01]  /*10a0*/  @!P4 LEA R8, P2, R7, UR14, 0x1 ;  /* 0x0000000e0708cc11 */ /* 0x000fe2000f8408ff */
[----:B-1----:R-:W-:-:S03]  /*10b0*/  @!P4 FFMA.FTZ R21, -R9, R29, R24 ;  /* 0x0000001d0915c223 */ /* 0x002fc60000010118 */
[----:B------:R-:W-:Y:S01]  /*10c0*/  @!P4 LEA.HI.X R9, R7, UR15, R14, 0x1, P2 ;  /* 0x0000000f0709cc11 */ /* 0x000fe200090f0c0e */
[----:B------:R-:W-:Y:S01]  /*10d0*/  @!P4 IMAD.WIDE R14, R4, 0x4, R10 ;  /* 0x00000004040ec825 */ /* 0x000fe200078e020a */
[----:B------:R-:W1:Y:S01]  /*10e0*/  @!P5 LDC R24, c[0x0][0xf88] ;  /* 0x0003e200ff18db82 */ /* 0x000e620000000800 */
[----:B------:R-:W-:Y:S01]  /*10f0*/  @!P4 F2FP.F16.F32.PACK_AB R6, RZ, R21 ;  /* 0x00000015ff06c23e */ /* 0x000fe200000000ff */
[----:B------:R-:W-:Y:S03]  /*1100*/  @!P4 STG.E desc[UR12][R18.64], R21 ;  /* 0x000000151200c986 */ /* 0x000fe6000c10190c */
[----:B------:R-:W-:Y:S01]  /*1110*/  PRMT R26, R6, 0x7610, R26 ;  /* 0x00007610061a7816 */ /* 0x000fe2000000001a */
[----:B------:R-:W-:Y:S02]  /*1120*/  @!P5 IMAD.WIDE R6, R5, 0x4, R12 ;  /* 0x000000040506d825 */ /* 0x000fe400078e020c */
[----:B------:R-:W2:Y:S02]  /*1130*/  @!P5 LDC R4, c[0x0][0xf80] ;  /* 0x0003e000ff04db82 */ /* 0x000ea40000000800 */
[----:B------:R3:W-:Y:S04]  /*1140*/  @!P4 STG.E.U16 desc[UR12][R8.64], R26 ;  /* 0x0000001a0800c986 */ /* 0x0007e8000c10150c */
[----:B------:R4:W-:Y:S04]  /*1150*/  @!P4 STG.E desc[UR12][R14.64], R3 ;  /* 0x000000030e00c986 */ /* 0x0009e8000c10190c */
[----:B------:R-:W1:Y:S01]  /*1160*/  @!P5 LDG.E R25, desc[UR12][R6.64] ;  /* 0x0000000c0619d981 */ /* 0x000e62000c1e1900 */
[----:B------:R-:W-:Y:S01]  /*1170*/  PLOP3.LUT P2, PT, PT, PT, PT, 0x8, 0x80 ;  /* 0x000000000080781c */ /* 0x000fe20003f4e170 */
[----:B------:R-:W-:Y:S01]  /*1180*/  @!P5 FMUL.FTZ R23, R22, R2 ;  /* 0x000000021617d220 */ /* 0x000fe20000410000 */
[----:B------:R-:W-:-:S03]  /*1190*/  @!P5 PLOP3.LUT P2, PT, P0, PT, PT, 0x80, 0x8 ;  /* 0x000000000008d81c */ /* 0x000fc6000074f070 */
[----:B--2---:R-:W-:-:S04]  /*11a0*/  @!P5 FFMA.FTZ R23, R16, R4, R23 ;  /* 0x000000041017d223 */ /* 0x004fc80000010017 */
[----:B------:R-:W-:-:S06]  /*11b0*/  @!P5 FFMA.FTZ R22, R23, R4, R22 ;  /* 0x000000041716d223 */ /* 0x000fcc0000010016 */
[----:B0-----:R-:W-:Y:S01]  /*11c0*/  @P2 FFMA.FTZ R22, R17, R20, R22 ;  /* 0x0000001411162223 */ /* 0x001fe20000010016 */
[----:B------:R-:W-:-:S04]  /*11d0*/  @!P5 IADD3 R4, P2, PT, R5, UR7, RZ ;  /* 0x000000070504dc10 */ /* 0x000fc8000ff5e0ff */
[----:B---3--:R-:W-:Y:S02]  /*11e0*/  @!P5 LEA.HI.X.SX32 R9, R5, UR19, 0x1, P2 ;  /* 0x000000130509dc11 */ /* 0x008fe400090f0eff */
[----:B------:R-:W-:-:S04]  /*11f0*/  @!P5 LEA R8, P2, R4, UR14, 0x1 ;  /* 0x0000000e0408dc11 */ /* 0x000fc8000f8408ff */
[----:B------:R-:W-:Y:S01]  /*1200*/  @!P5 LEA.HI.X R9, R4, UR15, R9, 0x1, P2 ;  /* 0x0000000f0409dc11 */ /* 0x000fe200090f0c09 */
[----:B------:R-:W-:-:S04]  /*1210*/  @!P5 IMAD.WIDE R4, R5, 0x4, R10 ;  /* 0x000000040504d825 */ /* 0x000fc800078e020a */
[----:B-1----:R-:W-:-:S05]  /*1220*/  @!P5 FFMA.FTZ R25, -R22, R24, R25 ;  /* 0x000000181619d223 */ /* 0x002fca0000010119 */
[----:B----4-:R-:W-:Y:S01]  /*1230*/  @!P5 F2FP.F16.F32.PACK_AB R3, RZ, R25 ;  /* 0x00000019ff03d23e */ /* 0x010fe200000000ff */
[----:B------:R0:W-:Y:S04]  /*1240*/  @!P5 STG.E desc[UR12][R6.64], R25 ;  /* 0x000000190600d986 */ /* 0x0001e8000c10190c */
[----:B------:R0:W-:Y:S04]  /*1250*/  @!P5 STG.E.U16 desc[UR12][R8.64], R3 ;  /* 0x000000030800d986 */ /* 0x0001e8000c10150c */
[----:B------:R0:W-:Y:S02]  /*1260*/  @!P5 STG.E desc[UR12][R4.64], R23 ;  /* 0x000000170400d986 */ /* 0x0001e4000c10190c */
.L_x_11:
[----:B------:R-:W-:Y:S05]  /*1270*/  BSYNC.RECONVERGENT B0 ;  /* 0x0000000000007941 */ /* 0x000fea0003800200 */
.L_x_3:
[----:B------:R-:W-:Y:S05]  /*1280*/  BRA.U !UP0, `(.L_x_12) ;  /* 0xfffffff108587547 */ /* 0x000fea000b83ffff */
[----:B------:R-:W-:Y:S05]  /*1290*/  EXIT ;  /* 0x000000000000794d */ /* 0x000fea0003800000 */
.L_x_2:
[----:B------:R-:W0:Y:S01]  /*12a0*/  LDCU UR6, c[0x0][0xf80] ;  /* 0x0001f000ff0677ac */ /* 0x000e220008000800 */
[----:B------:R-:W2:Y:S01]  /*12b0*/  LDCU UR9, c[0x0][0xf7c] ;  /* 0x0001ef80ff0977ac */ /* 0x000ea20008000800 */
[----:B------:R-:W3:Y:S01]  /*12c0*/  LDCU UR5, c[0x0][0xf88] ;  /* 0x0001f100ff0577ac */ /* 0x000ee20008000800 */
[----:B------:R-:W-:-:S05]  /*12d0*/  UMOV UR4, URZ ;  /* 0x000000ff00047c82 */ /* 0x000fca0008000000 */
.L_x_25:
[----:B0123--:R-:W-:-:S04]  /*12e0*/  VIADD R21, R0, UR4 ;  /* 0x0000000400157c36 */ /* 0x00ffc80008000000 */
[C---:B-1--4-:R-:W-:Y:S01]  /*12f0*/  VIADD R3, R21.reuse, UR18 ;  /* 0x0000001215037c36 */ /* 0x052fe20008000000 */
[----:B------:R-:W-:-:S13]  /*1300*/  ISETP.GE.AND P2, PT, R21, UR8, PT ;  /* 0x0000000815007c0c */ /* 0x000fda000bf46270 */
[----:B-----5:R-:W-:-:S04]  /*1310*/  @!P2 IADD3 R4, P3, PT, R21, UR7, RZ ;  /* 0x000000071504ac10 */ /* 0x020fc8000ff7e0ff */
[----:B------:R-:W-:Y:S02]  /*1320*/  @!P2 LEA.HI.X.SX32 R5, R21, UR19, 0x1, P3 ;  /* 0x000000131505ac11 */ /* 0x000fe400098f0eff */
[----:B------:R-:W-:-:S04]  /*1330*/  @!P2 LEA R8, P3, R4, UR16, 0x2 ;  /* 0x000000100408ac11 */ /* 0x000fc8000f8610ff */
        /* <DEDUP_REMOVED lines=15> */
[----:B------:R-:W-:Y:S01]  /*1430*/  @!P4 IADD3 R4, P6, PT, R5, UR7, RZ ;  /* 0x000000070504cc10 */ /* 0x000fe2000ffde0ff */
[----:B------:R-:W-:Y:S01]  /*1440*/  @!P3 IMAD.WIDE R24, R3, 0x4, R12 ;  /* 0x000000040318b825 */ /* 0x000fe200078e020c */
[----:B------:R-:W5:Y:S02]  /*1450*/  @!P2 LDG.E R20, desc[UR12][R18.64] ;  /* 0x0000000c1214a981 */ /* 0x000f64000c1e1900 */
[----:B-1----:R-:W-:Y:S02]  /*1460*/  @!P4 LEA.HI.X.SX32 R9, R5, UR19, 0x1, P6 ;  /* 0x000000130509cc11 */ /* 0x002fe4000b0f0eff */
[----:B------:R-:W-:-:S04]  /*1470*/  @!P4 LEA R16, P6, R4, UR16, 0x2 ;  /* 0x000000100410cc11 */ /* 0x000fc8000f8c10ff */
[----:B------:R-:W-:Y:S01]  /*1480*/  @!P4 LEA.HI.X R17, R4, UR17, R9, 0x2, P6 ;  /* 0x000000110411cc11 */ /* 0x000fe2000b0f1409 */
[----:B------:R-:W-:Y:S01]  /*1490*/  @!P2 IMAD.WIDE R8, R21, 0x4, R10 ;  /* 0x000000041508a825 */ /* 0x000fe200078e020a */
[----:B------:R-:W-:-:S03]  /*14a0*/  @!P5 IADD3 R15, P6, PT, R7, UR7, RZ ;  /* 0x00000007070fdc10 */ /* 0x000fc6000ffde0ff */
[----:B------:R1:W3:Y:S04]  /*14b0*/  @!P4 LDG.E R29, desc[UR12][R16.64] ;  /* 0x0000000c101dc981 */ /* 0x0002e8000c1e1900 */
[----:B------:R0:W5:Y:S01]  /*14c0*/  @!P2 LDG.E R26, desc[UR12][R8.64] ;  /* 0x0000000c081aa981 */ /* 0x000162000c1e1900 */
[----:B------:R-:W-:Y:S02]  /*14d0*/  IMAD.MOV.U32 R4, RZ, RZ, RZ ;  /* 0x000000ffff047224 */ /* 0x000fe400078e00ff */
[----:B-1----:R-:W-:-:S04]  /*14e0*/  @!P4 IMAD.WIDE R16, R5, 0x4, R12 ;  /* 0x000000040510c825 */ /* 0x002fc800078e020c */
[----:B------:R1:W5:Y:S01]  /*14f0*/  @!P3 LDG.E R4, desc[UR12][R24.64] ;  /* 0x0000000c1804b981 */ /* 0x000362000c1e1900 */
[----:B0-----:R-:W-:Y:S02]  /*1500*/  @!P5 LEA.HI.X.SX32 R8, R7, UR19, 0x1, P6 ;  /* 0x000000130708dc11 */ /* 0x001fe4000b0f0eff */
[----:B------:R-:W-:-:S04]  /*1510*/  @!P5 LEA R14, P6, R15, UR16, 0x2 ;  /* 0x000000100f0edc11 */ /* 0x000fc8000f8c10ff */
[----:B------:R-:W-:Y:S02]  /*1520*/  @!P5 LEA.HI.X R15, R15, UR17, R8, 0x2, P6 ;  /* 0x000000110f0fdc11 */ /* 0x000fe4000b0f1408 */
[----:B------:R-:W-:Y:S01]  /*1530*/  CS2R R8, SRZ ;  /* 0x0000000000087805 */ /* 0x000fe2000001ff00 */
[--C-:B-1----:R-:W-:Y:S02]  /*1540*/  @!P5 IMAD.WIDE R24, R7, 0x4, R10.reuse ;  /* 0x000000040718d825 */ /* 0x102fe400078e020a */
        /* <DEDUP_REMOVED lines=34> */
[----:B------:R-:W-:-:S05]  /*1770*/  FFMA.FTZ R20, R20, UR9, R25 ;  /* 0x0000000914147c23 */ /* 0x000fca0008010019 */
[----:B------:R-:W-:-:S05]  /*1780*/  FSEL R19, R20, R25, P0 ;  /* 0x0000001914137208 */ /* 0x000fca0000000000 */
        /* <DEDUP_REMOVED lines=10> */
.L_x_16:
[----:B------:R-:W-:Y:S05]  /*1830*/  BSYNC.RECONVERGENT B1 ;  /* 0x0000000000017941 */ /* 0x000fea0003800200 */
.L_x_15:
[----:B------:R-:W-:Y:S04]  /*1840*/  BSSY.RECONVERGENT B1, `(.L_x_17) ;  /* 0x0000013000017945 */ /* 0x000fe80003800200 */
[----:B------:R-:W-:Y:S05]  /*1850*/  @P3 BRA `(.L_x_18) ;  /* 0x0000000000443947 */ /* 0x000fea0003800000 */
[----:B0-----:R-:W-:-:S05]  /*1860*/  IMAD.WIDE R14, R3, 0x4, R12 ;  /* 0x00000004030e7825 */ /* 0x001fca00078e020c */
[----:B------:R-:W2:Y:S01]  /*1870*/  LDG.E R19, desc[UR12][R14.64] ;  /* 0x0000000c0e137981 */ /* 0x000ea2000c1e1900 */
[----:B-----5:R-:W-:Y:S01]  /*1880*/  FFMA.FTZ R27, R4, UR9, R27 ;  /* 0x00000009041b7c23 */ /* 0x020fe2000801001b */
[----:B------:R-:W-:-:S04]  /*1890*/  IMAD.WIDE R20, R3, 0x4, R10 ;  /* 0x0000000403147825 */ /* 0x000fc800078e020a */
[----:B------:R-:W-:-:S04]  /*18a0*/  FMUL.FTZ R25, R27, R2 ;  /* 0x000000021b197220 */ /* 0x000fc80000410000 */
[----:B------:R-:W-:Y:S01]  /*18b0*/  FFMA.FTZ R25, R6, UR6, R25 ;  /* 0x0000000606197c23 */ /* 0x000fe20008010019 */
[----:B------:R-:W-:-:S03]  /*18c0*/  IADD3 R6, P2, PT, R3, UR7, RZ ;  /* 0x0000000703067c10 */ /* 0x000fc6000ff5e0ff */
[----:B------:R-:W-:-:S05]  /*18d0*/  FFMA.FTZ R4, R4, UR9, R25 ;  /* 0x0000000904047c23 */ /* 0x000fca0008010019 */
[----:B------:R-:W-:-:S05]  /*18e0*/  FSEL R4, R4, R25, P0 ;  /* 0x0000001904047208 */ /* 0x000fca0000000000 */
[----:B--2---:R-:W-:Y:S01]  /*18f0*/  FFMA.FTZ R27, -R4, UR5, R19 ;  /* 0x00000005041b7c23 */ /* 0x004fe20008010113 */
[----:B------:R-:W-:Y:S02]  /*1900*/  LEA.HI.X.SX32 R19, R3, UR19, 0x1, P2 ;  /* 0x0000001303137c11 */ /* 0x000fe400090f0eff */
[C---:B------:R-:W-:Y:S02]  /*1910*/  LEA R18, P2, R6.reuse, UR14, 0x1 ;  /* 0x0000000e06127c11 */ /* 0x040fe4000f8408ff */
[----:B------:R-:W-:Y:S01]  /*1920*/  F2FP.F16.F32.PACK_AB R4, RZ, R27 ;  /* 0x0000001bff04723e */ /* 0x000fe200000000ff */
[----:B------:R1:W-:Y:S01]  /*1930*/  STG.E desc[UR12][R14.64], R27 ;  /* 0x0000001b0e007986 */ /* 0x0003e2000c10190c */
[----:B------:R-:W-:-:S05]  /*1940*/  LEA.HI.X R19, R6, UR15, R19, 0x1, P2 ;  /* 0x0000000f06137c11 */ /* 0x000fca00090f0c13 */
[----:B------:R1:W-:Y:S04]  /*1950*/  STG.E.U16 desc[UR12][R18.64], R4 ;  /* 0x0000000412007986 */ /* 0x0003e8000c10150c */
[----:B------:R1:W-:Y:S02]  /*1960*/  STG.E desc[UR12][R20.64], R25 ;  /* 0x0000001914007986 */ /* 0x0003e4000c10190c */
.L_x_18:
[----:B------:R-:W-:Y:S05]  /*1970*/  BSYNC.RECONVERGENT B1 ;  /* 0x0000000000017941 */ /* 0x000fea0003800200 */
.L_x_17:
[----:B------:R-:W-:Y:S04]  /*1980*/  BSSY.RECONVERGENT B1, `(.L_x_19) ;  /* 0x0000014000017945 */ /* 0x000fe80003800200 */
[----:B------:R-:W-:Y:S05]  /*1990*/  @P4 BRA `(.L_x_20) ;  /* 0x0000000000484947 */ /* 0x000fea0003800000 */
[----:B01----:R-:W-:-:S05]  /*19a0*/  IMAD.WIDE R14, R5, 0x4, R12 ;  /* 0x00000004050e7825 */ /* 0x003fca00078e020c */
[----:B------:R-:W2:Y:S01]  /*19b0*/  LDG.E R19, desc[UR12][R14.64] ;  /* 0x0000000c0e137981 */ /* 0x000ea2000c1e1900 */
[----:B-----5:R-:W-:Y:S01]  /*19c0*/  FFMA.FTZ R3, R8, UR9, R28 ;  /* 0x0000000908037c23 */ /* 0x020fe2000801001c */
[----:B------:R-:W-:-:S03]  /*19d0*/  IADD3 R6, P2, PT, R5, UR7, RZ ;  /* 0x0000000705067c10 */ /* 0x000fc6000ff5e0ff */
[----:B------:R-:W-:-:S04]  /*19e0*/  FMUL.FTZ R4, R3, R2 ;  /* 0x0000000203047220 */ /* 0x000fc80000410000 */
[----:B------:R-:W-:Y:S01]  /*19f0*/  FFMA.FTZ R3, R9, UR6, R4 ;  /* 0x0000000609037c23 */ /* 0x000fe20008010004 */
[----:B------:R-:W-:-:S03]  /*1a00*/  LEA.HI.X.SX32 R9, R5, UR19, 0x1, P2 ;  /* 0x0000001305097c11 */ /* 0x000fc600090f0eff */
[----:B------:R-:W-:-:S05]  /*1a10*/  FFMA.FTZ R8, R8, UR9, R3 ;  /* 0x0000000908087c23 */ /* 0x000fca0008010003 */
[----:B------:R-:W-:-:S05]  /*1a20*/  FSEL R8, R8, R3, P0 ;  /* 0x0000000308087208 */ /* 0x000fca0000000000 */
[----:B--2---:R-:W-:Y:S01]  /*1a30*/  FFMA.FTZ R19, -R8, UR5, R19 ;  /* 0x0000000508137c23 */ /* 0x004fe20008010113 */
[----:B------:R-:W-:-:S04]  /*1a40*/  LEA R8, P2, R6, UR14, 0x1 ;  /* 0x0000000e06087c11 */ /* 0x000fc8000f8408ff */
[----:B------:R-:W-:Y:S01]  /*1a50*/  F2FP.F16.F32.PACK_AB R4, RZ, R19 ;  /* 0x00000013ff04723e */ /* 0x000fe200000000ff */
[----:B------:R2:W-:Y:S01]  /*1a60*/  STG.E desc[UR12][R14.64], R19 ;  /* 0x000000130e007986 */ /* 0x0005e2000c10190c */
[----:B------:R-:W-:Y:S02]  /*1a70*/  LEA.HI.X R9, R6, UR15, R9, 0x1, P2 ;  /* 0x0000000f06097c11 */ /* 0x000fe400090f0c09 */
[----:B------:R-:W-:Y:S01]  /*1a80*/  PRMT R6, R4, 0x7610, R6 ;  /* 0x0000761004067816 */ /* 0x000fe20000000006 */
[----:B------:R-:W-:-:S04]  /*1a90*/  IMAD.WIDE R4, R5, 0x4, R10 ;  /* 0x0000000405047825 */ /* 0x000fc800078e020a */
[----:B------:R2:W-:Y:S04]  /*1aa0*/  STG.E.U16 desc[UR12][R8.64], R6 ;  /* 0x0000000608007986 */ /* 0x0005e8000c10150c */
[----:B------:R2:W-:Y:S02]  /*1ab0*/  STG.E desc[UR12][R4.64], R3 ;  /* 0x0000000304007986 */ /* 0x0005e4000c10190c */
.L_x_20:
[----:B------:R-:W-:Y:S05]  /*1ac0*/  BSYNC.RECONVERGENT B1 ;  /* 0x0000000000017941 */ /* 0x000fea0003800200 */
.L_x_19:
[----:B------:R-:W-:Y:S05]  /*1ad0*/  @P5 BRA `(.L_x_21) ;  /* 0x0000000800845947 */ /* 0x000fea0003800000 */
[----:B-12--5:R-:W-:-:S05]  /*1ae0*/  IMAD.WIDE R4, R7, 0x4, R12 ;  /* 0x0000000407047825 */ /* 0x026fca00078e020c */
[----:B------:R-:W2:Y:S01]  /*1af0*/  LDG.E R3, desc[UR12][R4.64] ;  /* 0x0000000c04037981 */ /* 0x000ea2000c1e1900 */
[----:B------:R-:W-:Y:S01]  /*1b00*/  FFMA.FTZ R23, R16, UR9, R23 ;  /* 0x0000000910177c23 */ /* 0x000fe20008010017 */
[----:B------:R-:W-:-:S03]  /*1b10*/  IADD3 R9, P2, PT, R7, UR7, RZ ;  /* 0x0000000707097c10 */ /* 0x000fc6000ff5e0ff */
[----:B------:R-:W-:Y:S01]  /*1b20*/  FMUL.FTZ R6, R23, R2 ;  /* 0x0000000217067220 */ /* 0x000fe20000410000 */
[----:B------:R-:W-:Y:S02]  /*1b30*/  LEA.HI.X.SX32 R14, R7, UR19, 0x1, P2 ;  /* 0x00000013070e7c11 */ /* 0x000fe400090f0eff */
[----:B------:R-:W-:Y:S01]  /*1b40*/  LEA R8, P2, R9, UR14, 0x1 ;  /* 0x0000000e09087c11 */ /* 0x000fe2000f8408ff */
[----:B------:R-:W-:-:S03]  /*1b50*/  FFMA.FTZ R17, R17, UR6, R6 ;  /* 0x0000000611117c23 */ /* 0x000fc60008010006 */
[----:B------:R-:W-:Y:S01]  /*1b60*/  LEA.HI.X R9, R9, UR15, R14, 0x1, P2 ;  /* 0x0000000f09097c11 */ /* 0x000fe200090f0c0e */
[----:B------:R-:W-:-:S05]  /*1b70*/  FFMA.FTZ R16, R16, UR9, R17 ;  /* 0x0000000910107c23 */ /* 0x000fca0008010011 */
[----:B------:R-:W-:-:S05]  /*1b80*/  FSEL R16, R16, R17, P0 ;  /* 0x0000001110107208 */ /* 0x000fca0000000000 */
[----:B--2---:R-:W-:-:S05]  /*1b90*/  FFMA.FTZ R3, -R16, UR5, R3 ;  /* 0x0000000510037c23 */ /* 0x004fca0008010103 */
[----:B------:R-:W-:Y:S01]  /*1ba0*/  F2FP.F16.F32.PACK_AB R6, RZ, R3 ;  /* 0x00000003ff06723e */ /* 0x000fe200000000ff */
[----:B------:R4:W-:Y:S03]  /*1bb0*/  STG.E desc[UR12][R4.64], R3 ;  /* 0x0000000304007986 */ /* 0x0009e6000c10190c */
[----:B------:R-:W-:Y:S01]  /*1bc0*/  PRMT R14, R6, 0x7610, R14 ;  /* 0x00007610060e7816 */ /* 0x000fe2000000000e */
[----:B------:R-:W-:-:S04]  /*1bd0*/  IMAD.WIDE R6, R7, 0x4, R10 ;  /* 0x0000000407067825 */ /* 0x000fc800078e020a */
[----:B------:R4:W-:Y:S04]  /*1be0*/  STG.E.U16 desc[UR12][R8.64], R14 ;  /* 0x0000000e08007986 */ /* 0x0009e8000c10150c */
[----:B------:R4:W-:Y:S01]  /*1bf0*/  STG.E desc[UR12][R6.64], R17 ;  /* 0x0000001106007986 */ /* 0x0009e2000c10190c */
[----:B------:R-:W-:Y:S05]  /*1c00*/  BRA `(.L_x_21) ;  /* 0x0000000800387947 */ /* 0x000fea0003800000 */
.L_x_14:
[----:B------:R-:W-:Y:S05]  /*1c10*/  @!P0 BRA `(.L_x_22) ;  /* 0x0000000400288947 */ /* 0x000fea0003800000 */
[----:B------:R-:W-:Y:S01]  /*1c20*/  @!P2 IMAD.WIDE R14, R21, 0x4, R12 ;  /* 0x00000004150ea825 */ /* 0x000fe200078e020c */
[----:B------:R-:W0:Y:S04]  /*1c30*/  @!P2 LDC R22, c[0x0][0xf80] ;  /* 0x0003e000ff16ab82 */ /* 0x000e280000000800 */
[----:B------:R-:W2:Y:S01]  /*1c40*/  @!P2 LDG.E R18, desc[UR12][R14.64] ;  /* 0x0000000c0e12a981 */ /* 0x000ea2000c1e1900 */
[----:B------:R-:W-:-:S03]  /*1c50*/  @!P2 FMUL.FTZ R29, R19, R2 ;  /* 0x00000002131da220 */ /* 0x000fc60000410000 */
[----:B------:R-:W1:Y:S01]  /*1c60*/  @!P2 LDC R19, c[0x0][0xf7c] ;  /* 0x0003df00ff13ab82 */ /* 0x000e620000000800 */
[----:B0----5:R-:W-:-:S07]  /*1c70*/  @!P2 FFMA.FTZ R29, R26, R22, R29 ;  /* 0x000000161a1da223 */ /* 0x021fce000001001d */
[----:B------:R-:W2:Y:S01]  /*1c80*/  @!P2 LDC R22, c[0x0][0xf88] ;  /* 0x0003e200ff16ab82 */ /* 0x000ea20000000800 */
[----:B-1----:R-:W-:-:S04]  /*1c90*/  @!P2 FFMA.FTZ R19, R20, R19, R29 ;  /* 0x000000131413a223 */ /* 0x002fc8000001001d */
[----:B--2---:R-:W-:Y:S01]  /*1ca0*/  @!P2 FFMA.FTZ R22, -R19, R22, R18 ;  /* 0x000000161316a223 */ /* 0x004fe20000010112 */
[----:B------:R-:W-:-:S04]  /*1cb0*/  @!P2 IADD3 R19, P6, PT, R21, UR7, RZ ;  /* 0x000000071513ac10 */ /* 0x000fc8000ffde0ff */
[----:B------:R0:W-:Y:S01]  /*1cc0*/  @!P2 STG.E desc[UR12][R14.64], R22 ;  /* 0x000000160e00a986 */ /* 0x0001e2000c10190c */
[----:B------:R-:W-:Y:S02]  /*1cd0*/  @!P2 LEA.HI.X.SX32 R20, R21, UR19, 0x1, P6 ;  /* 0x000000131514ac11 */ /* 0x000fe4000b0f0eff */
[----:B------:R-:W-:-:S04]  /*1ce0*/  @!P2 LEA R18, P6, R19, UR14, 0x1 ;  /* 0x0000000e1312ac11 */ /* 0x000fc8000f8c08ff */
[----:B------:R-:W-:Y:S01]  /*1cf0*/  @!P2 LEA.HI.X R19, R19, UR15, R20, 0x1, P6 ;  /* 0x0000000f1313ac11 */ /* 0x000fe2000b0f0c14 */
[----:B------:R-:W-:Y:S01]  /*1d00*/  @!P2 IMAD.WIDE R20, R21, 0x4, R10 ;  /* 0x000000041514a825 */ /* 0x000fe200078e020a */
[----:B0-----:R-:W-:Y:S01]  /*1d10*/  @!P2 F2FP.F16.F32.PACK_AB R15, RZ, R22 ;  /* 0x00000016ff0fa23e */ /* 0x001fe200000000ff */
[----:B------:R-:W0:Y:S03]  /*1d20*/  @!P3 LDC R14, c[0x0][0xf80] ;  /* 0x0003e000ff0ebb82 */ /* 0x000e260000000800 */
[----:B------:R-:W-:-:S05]  /*1d30*/  PRMT R25, R15, 0x7610, R25 ;  /* 0x000076100f197816 */ /* 0x000fca0000000019 */
[----:B------:R1:W-:Y:S01]  /*1d40*/  @!P2 STG.E.U16 desc[UR12][R18.64], R25 ;  /* 0x000000191200a986 */ /* 0x0003e2000c10150c */
[----:B------:R-:W2:Y:S03]  /*1d50*/  @!P3 LDC R15, c[0x0][0xf7c] ;  /* 0x0003df00ff0fbb82 */ /* 0x000ea60000000800 */
[----:B------:R3:W-:Y:S05]  /*1d60*/  @!P2 STG.E desc[UR12][R20.64], R29 ;  /* 0x0000001d1400a986 */ /* 0x0007ea000c10190c */
[----:B------:R-:W4:Y:S01]  /*1d70*/  @!P3 LDC R22, c[0x0][0xf88] ;  /* 0x0003e200ff16bb82 */ /* 0x000f220000000800 */
[----:B-1----:R-:W-:-:S05]  /*1d80*/  @!P3 IMAD.WIDE R24, R3, 0x4, R12 ;  /* 0x000000040318b825 */ /* 0x002fca00078e020c */
[----:B------:R-:W4:Y:S01]  /*1d90*/  @!P3 LDG.E R26, desc[UR12][R24.64] ;  /* 0x0000000c181ab981 */ /* 0x000f22000c1e1900 */
[----:B------:R-:W-:Y:S01]  /*1da0*/  @!P3 FMUL.FTZ R27, R27, R2 ;  /* 0x000000021b1bb220 */ /* 0x000fe20000410000 */
[----:B------:R-:W-:Y:S03]  /*1db0*/  BSSY.RECONVERGENT B1, `(.L_x_23) ;  /* 0x000001e000017945 */ /* 0x000fe60003800200 */
[----:B0-----:R-:W-:-:S04]  /*1dc0*/  @!P3 FFMA.FTZ R27, R6, R14, R27 ;  /* 0x0000000e061bb223 */ /* 0x001fc8000001001b */
[----:B--2---:R-:W-:Y:S01]  /*1dd0*/  @!P3 FFMA.FTZ R4, R4, R15, R27 ;  /* 0x0000000f0404b223 */ /* 0x004fe2000001001b */
[----:B------:R-:W-:-:S04]  /*1de0*/  @!P3 IADD3 R15, P2, PT, R3, UR7, RZ ;  /* 0x00000007030fbc10 */ /* 0x000fc8000ff5e0ff */
[----:B------:R-:W-:Y:S02]  /*1df0*/  @!P3 LEA.HI.X.SX32 R18, R3, UR19, 0x1, P2 ;  /* 0x000000130312bc11 */ /* 0x000fe400090f0eff */
[----:B------:R-:W-:-:S04]  /*1e00*/  @!P3 LEA R14, P2, R15, UR14, 0x1 ;  /* 0x0000000e0f0ebc11 */ /* 0x000fc8000f8408ff */
[----:B------:R-:W-:Y:S01]  /*1e10*/  @!P3 LEA.HI.X R15, R15, UR15, R18, 0x1, P2 ;  /* 0x0000000f0f0fbc11 */ /* 0x000fe200090f0c12 */
[----:B------:R-:W-:-:S04]  /*1e20*/  @!P3 IMAD.WIDE R18, R3, 0x4, R10 ;  /* 0x000000040312b825 */ /* 0x000fc800078e020a */
[----:B----4-:R-:W-:-:S05]  /*1e30*/  @!P3 FFMA.FTZ R4, -R4, R22, R26 ;  /* 0x000000160404b223 */ /* 0x010fca000001011a */
[----:B------:R-:W-:Y:S01]  /*1e40*/  @!P3 F2FP.F16.F32.PACK_AB R6, RZ, R4 ;  /* 0x00000004ff06b23e */ /* 0x000fe200000000ff */
[----:B------:R3:W-:Y:S04]  /*1e50*/  @!P3 STG.E desc[UR12][R24.64], R4 ;  /* 0x000000041800b986 */ /* 0x0007e8000c10190c */
[----:B------:R3:W-:Y:S04]  /*1e60*/  @!P3 STG.E.U16 desc[UR12][R14.64], R6 ;  /* 0x000000060e00b986 */ /* 0x0007e8000c10150c */
[----:B------:R3:W-:Y:S01]  /*1e70*/  @!P3 STG.E desc[UR12][R18.64], R27 ;  /* 0x0000001b1200b986 */ /* 0x0007e2000c10190c */
[----:B------:R-:W-:Y:S05]  /*1e80*/  @P4 BRA `(.L_x_24) ;  /* 0x0000000000404947 */ /* 0x000fea0003800000 */
[----:B---3--:R-:W-:-:S05]  /*1e90*/  IMAD.WIDE R14, R5, 0x4, R12 ;  /* 0x00000004050e7825 */ /* 0x008fca00078e020c */
[----:B------:R-:W2:Y:S01]  /*1ea0*/  LDG.E R19, desc[UR12][R14.64] ;  /* 0x0000000c0e137981 */ /* 0x000ea2000c1e1900 */
[----:B------:R-:W-:Y:S01]  /*1eb0*/  FMUL.FTZ R28, R28, R2 ;  /* 0x000000021c1c7220 */ /* 0x000fe20000410000 */
[----:B------:R-:W-:-:S03]  /*1ec0*/  IADD3 R6, P2, PT, R5, UR7, RZ ;  /* 0x0000000705067c10 */ /* 0x000fc6000ff5e0ff */
[----:B------:R-:W-:Y:S01]  /*1ed0*/  FFMA.FTZ R3, R9, UR6, R28 ;  /* 0x0000000609037c23 */ /* 0x000fe2000801001c */
[----:B------:R-:W-:-:S03]  /*1ee0*/  LEA.HI.X.SX32 R9, R5, UR19, 0x1, P2 ;  /* 0x0000001305097c11 */ /* 0x000fc600090f0eff */
[----:B------:R-:W-:-:S04]  /*1ef0*/  FFMA.FTZ R8, R8, UR9, R3 ;  /* 0x0000000908087c23 */ /* 0x000fc80008010003 */
        /* <DEDUP_REMOVED lines=9> */
.L_x_24:
[----:B------:R-:W-:Y:S05]  /*1f90*/  BSYNC.RECONVERGENT B1 ;  /* 0x0000000000017941 */ /* 0x000fea0003800200 */
.L_x_23:
[----:B------:R-:W-:Y:S05]  /*1fa0*/  @P5 BRA `(.L_x_21) ;  /* 0x0000000400505947 */ /* 0x000fea0003800000 */
[----:B0--3--:R-:W-:-:S05]  /*1fb0*/  IMAD.WIDE R4, R7, 0x4, R12 ;  /* 0x0000000407047825 */ /* 0x009fca00078e020c */
[----:B------:R-:W2:Y:S01]  /*1fc0*/  LDG.E R3, desc[UR12][R4.64] ;  /* 0x0000000c04037981 */ /* 0x000ea2000c1e1900 */
[----:B------:R-:W-:Y:S01]  /*1fd0*/  FMUL.FTZ R6, R23, R2 ;  /* 0x0000000217067220 */ /* 0x000fe20000410000 */
[----:B------:R-:W-:-:S03]  /*1fe0*/  IADD3 R9, P2, PT, R7, UR7, RZ ;  /* 0x0000000707097c10 */ /* 0x000fc6000ff5e0ff */
[----:B------:R-:W-:Y:S01]  /*1ff0*/  FFMA.FTZ R17, R17, UR6, R6 ;  /* 0x0000000611117c23 */ /* 0x000fe20008010006 */
[----:B------:R-:W-:Y:S02]  /*2000*/  LEA.HI.X.SX32 R14, R7, UR19, 0x1, P2 ;  /* 0x00000013070e7c11 */ /* 0x000fe400090f0eff */
[----:B------:R-:W-:Y:S01]  /*2010*/  LEA R8, P2, R9, UR14, 0x1 ;  /* 0x0000000e09087c11 */ /* 0x000fe2000f8408ff */
[----:B------:R-:W-:-:S03]  /*2020*/  FFMA.FTZ R16, R16, UR9, R17 ;  /* 0x0000000910107c23 */ /* 0x000fc60008010011 */
[----:B------:R-:W-:Y:S01]  /*2030*/  LEA.HI.X R9, R9, UR15, R14, 0x1, P2 ;  /* 0x0000000f09097c11 */ /* 0x000fe200090f0c0e */
        /* <DEDUP_REMOVED lines=8> */
.L_x_22:
[----:B------:R-:W-:Y:S01]  /*20c0*/  @!P2 IMAD.WIDE R14, R21, 0x4, R12 ;  /* 0x00000004150ea825 */ /* 0x000fe200078e020c */
[----:B-----5:R-:W0:Y:S04]  /*20d0*/  @!P2 LDC R8, c[0x0][0xf80] ;  /* 0x0003e000ff08ab82 */ /* 0x020e280000000800 */
[----:B------:R-:W2:Y:S01]  /*20e0*/  @!P2 LDG.E R4, desc[UR12][R14.64] ;  /* 0x0000000c0e04a981 */ /* 0x000ea2000c1e1900 */
[----:B------:R-:W-:Y:S01]  /*20f0*/  @!P2 FMUL.FTZ R29, R19, R2 ;  /* 0x00000002131da220 */ /* 0x000fe20000410000 */
[C---:B------:R-:W-:Y:S01]  /*2100*/  @!P2 IADD3 R19, P6, PT, R21.reuse, UR7, RZ ;  /* 0x000000071513ac10 */ /* 0x040fe2000ffde0ff */
[----:B------:R-:W-:Y:S01]  /*2110*/  @!P2 IMAD.WIDE R24, R21, 0x4, R10 ;  /* 0x000000041518a825 */ /* 0x000fe200078e020a */
[----:B------:R-:W2:Y:S08]  /*2120*/  @!P2 LDC R16, c[0x0][0xf88] ;  /* 0x0003e200ff10ab82 */ /* 0x000eb00000000800 */
[----:B------:R-:W1:Y:S01]  /*2130*/  @!P3 LDC R22, c[0x0][0xf88] ;  /* 0x0003e200ff16bb82 */ /* 0x000e620000000800 */
[----:B0-----:R-:W-:-:S04]  /*2140*/  @!P2 FFMA.FTZ R29, R26, R8, R29 ;  /* 0x000000081a1da223 */ /* 0x001fc8000001001d */
[----:B--2---:R-:W-:Y:S01]  /*2150*/  @!P2 FFMA.FTZ R4, -R29, R16, R4 ;  /* 0x000000101d04a223 */ /* 0x004fe20000010104 */
[----:B------:R-:W-:Y:S01]  /*2160*/  @!P2 LEA.HI.X.SX32 R16, R21, UR19, 0x1, P6 ;  /* 0x000000131510ac11 */ /* 0x000fe2000b0f0eff */
[----:B------:R-:W-:Y:S01]  /*2170*/  @!P3 IMAD.WIDE R20, R3, 0x4, R12 ;  /* 0x000000040314b825 */ /* 0x000fe200078e020c */
[C---:B------:R-:W-:Y:S02]  /*2180*/  @!P2 LEA R18, P6, R19.reuse, UR14, 0x1 ;  /* 0x0000000e1312ac11 */ /* 0x040fe4000f8c08ff */
[----:B------:R-:W-:Y:S01]  /*2190*/  @!P2 F2FP.F16.F32.PACK_AB R8, RZ, R4 ;  /* 0x00000004ff08a23e */ /* 0x000fe200000000ff */
[----:B------:R-:W-:Y:S01]  /*21a0*/  @!P2 STG.E desc[UR12][R14.64], R4 ;  /* 0x000000040e00a986 */ /* 0x000fe2000c10190c */
[----:B------:R-:W-:Y:S02]  /*21b0*/  @!P2 LEA.HI.X R19, R19, UR15, R16, 0x1, P6 ;  /* 0x0000000f1313ac11 */ /* 0x000fe4000b0f0c10 */
[----:B------:R-:W-:Y:S01]  /*21c0*/  PRMT R26, R8, 0x7610, R26 ;  /* 0x00007610081a7816 */ /* 0x000fe2000000001a */
[----:B------:R-:W0:Y:S04]  /*21d0*/  @!P3 LDC R16, c[0x0][0xf80] ;  /* 0x0003e000ff10bb82 */ /* 0x000e280000000800 */
[----:B------:R2:W-:Y:S04]  /*21e0*/  @!P2 STG.E.U16 desc[UR12][R18.64], R26 ;  /* 0x0000001a1200a986 */ /* 0x0005e8000c10150c */
[----:B------:R3:W-:Y:S04]  /*21f0*/  @!P2 STG.E desc[UR12][R24.64], R29 ;  /* 0x0000001d1800a986 */ /* 0x0007e8000c10190c */
[----:B------:R-:W1:Y:S01]  /*2200*/  @!P3 LDG.E R8, desc[UR12][R20.64] ;  /* 0x0000000c1408b981 */ /* 0x000e62000c1e1900 */
[----:B------:R-:W-:Y:S01]  /*2210*/  @!P3 FMUL.FTZ R27, R27, R2 ;  /* 0x000000021b1bb220 */ /* 0x000fe20000410000 */
[----:B--2---:R-:W-:-:S04]  /*2220*/  @!P4 IMAD.WIDE R18, R5, 0x4, R12 ;  /* 0x000000040512c825 */ /* 0x004fc800078e020c */
[----:B---3--:R-:W-:-:S04]  /*2230*/  @!P3 IMAD.WIDE R24, R3, 0x4, R10 ;  /* 0x000000040318b825 */ /* 0x008fc800078e020a */
[----:B0-----:R-:W-:Y:S01]  /*2240*/  @!P3 FFMA.FTZ R16, R6, R16, R27 ;  /* 0x000000100610b223 */ /* 0x001fe2000001001b */
[----:B------:R-:W-:-:S04]  /*2250*/  @!P3 IADD3 R6, P2, PT, R3, UR7, RZ ;  /* 0x000000070306bc10 */ /* 0x000fc8000ff5e0ff */
[----:B------:R-:W-:Y:S02]  /*2260*/  @!P3 LEA.HI.X.SX32 R15, R3, UR19, 0x1, P2 ;  /* 0x00000013030fbc11 */ /* 0x000fe400090f0eff */
[----:B------:R-:W-:-:S04]  /*2270*/  @!P3 LEA R14, P2, R6, UR14, 0x1 ;  /* 0x0000000e060ebc11 */ /* 0x000fc8000f8408ff */
[----:B------:R-:W-:Y:S02]  /*2280*/  @!P3 LEA.HI.X R15, R6, UR15, R15, 0x1, P2 ;  /* 0x0000000f060fbc11 */ /* 0x000fe400090f0c0f */
[----:B------:R-:W0:Y:S01]  /*2290*/  @!P4 LDC R6, c[0x0][0xf88] ;  /* 0x0003e200ff06cb82 */ /* 0x000e220000000800 */
[----:B-1----:R-:W-:-:S05]  /*22a0*/  @!P3 FFMA.FTZ R27, -R16, R22, R8 ;  /* 0x00000016101bb223 */ /* 0x002fca0000010108 */
[----:B------:R-:W-:Y:S01]  /*22b0*/  @!P3 F2FP.F16.F32.PACK_AB R4, RZ, R27 ;  /* 0x0000001bff04b23e */ /* 0x000fe200000000ff */
[----:B------:R1:W-:Y:S03]  /*22c0*/  @!P3 STG.E desc[UR12][R20.64], R27 ;  /* 0x0000001b1400b986 */ /* 0x0003e6000c10190c */
[----:B------:R-:W-:Y:S02]  /*22d0*/  PRMT R22, R4, 0x7610, R22 ;  /* 0x0000761004167816 */ /* 0x000fe40000000016 */
[----:B------:R-:W2:Y:S03]  /*22e0*/  @!P4 LDC R4, c[0x0][0xf80] ;  /* 0x0003e000ff04cb82 */ /* 0x000ea60000000800 */
[----:B------:R3:W-:Y:S04]  /*22f0*/  @!P3 STG.E.U16 desc[UR12][R14.64], R22 ;  /* 0x000000160e00b986 */ /* 0x0007e8000c10150c */
[----:B------:R4:W-:Y:S01]  /*2300*/  @!P3 STG.E desc[UR12][R24.64], R16 ;  /* 0x000000101800b986 */ /* 0x0009e2000c10190c */
[----:B------:R-:W-:Y:S01]  /*2310*/  @!P4 FMUL.FTZ R28, R28, R2 ;  /* 0x000000021c1cc220 */ /* 0x000fe20000410000 */
[----:B-1----:R-:W1:Y:S02]  /*2320*/  @!P5 LDC R20, c[0x0][0xf80] ;  /* 0x0003e000ff14db82 */ /* 0x002e640000000800 */
[----:B------:R-:W0:Y:S01]  /*2330*/  @!P4 LDG.E R3, desc[UR12][R18.64] ;  /* 0x0000000c1203c981 */ /* 0x000e22000c1e1900 */
[----:B---3--:R-:W-:-:S05]  /*2340*/  @!P4 IMAD.WIDE R14, R5, 0x4, R10 ;  /* 0x00000004050ec825 */ /* 0x008fca00078e020a */
[----:B------:R-:W3:Y:S01]  /*2350*/  @!P5 LDC R21, c[0x0][0xf88] ;  /* 0x0003e200ff15db82 */ /* 0x000ee20000000800 */
[----:B--2---:R-:W-:Y:S01]  /*2360*/  @!P4 FFMA.FTZ R28, R9, R4, R28 ;  /* 0x00000004091cc223 */ /* 0x004fe2000001001c */
[----:B------:R-:W-:-:S03]  /*2370*/  @!P4 IADD3 R9, P2, PT, R5, UR7, RZ ;  /* 0x000000070509cc10 */ /* 0x000fc6000ff5e0ff */
[----:B0-----:R-:W-:Y:S01]  /*2380*/  @!P4 FFMA.FTZ R3, -R28, R6, R3 ;  /* 0x000000061c03c223 */ /* 0x001fe20000010103 */
[----:B------:R-:W-:Y:S02]  /*2390*/  @!P4 LEA.HI.X.SX32 R6, R5, UR19, 0x1, P2 ;  /* 0x000000130506cc11 */ /* 0x000fe400090f0eff */
[C---:B------:R-:W-:Y:S02]  /*23a0*/  @!P4 LEA R8, P2, R9.reuse, UR14, 0x1 ;  /* 0x0000000e0908cc11 */ /* 0x040fe4000f8408ff */
[----:B------:R-:W-:Y:S01]  /*23b0*/  @!P4 F2FP.F16.F32.PACK_AB R4, RZ, R3 ;  /* 0x00000003ff04c23e */ /* 0x000fe200000000ff */
[----:B------:R0:W-:Y:S01]  /*23c0*/  @!P4 STG.E desc[UR12][R18.64], R3 ;  /* 0x000000031200c986 */ /* 0x0001e2000c10190c */
[----:B------:R-:W-:Y:S02]  /*23d0*/  @!P4 LEA.HI.X R9, R9, UR15, R6, 0x1, P2 ;  /* 0x0000000f0909cc11 */ /* 0x000fe400090f0c06 */
[----:B------:R-:W-:Y:S01]  /*23e0*/  PRMT R22, R4, 0x7610, R22 ;  /* 0x0000761004167816 */ /* 0x000fe20000000016 */
[----:B------:R-:W-:-:S04]  /*23f0*/  @!P5 IMAD.WIDE R4, R7, 0x4, R12 ;  /* 0x000000040704d825 */ /* 0x000fc800078e020c */
[----:B------:R2:W-:Y:S04]  /*2400*/  @!P4 STG.E.U16 desc[UR12][R8.64], R22 ;  /* 0x000000160800c986 */ /* 0x0005e8000c10150c */
[----:B------:R2:W-:Y:S04]  /*2410*/  @!P4 STG.E desc[UR12][R14.64], R28 ;  /* 0x0000001c0e00c986 */ /* 0x0005e8000c10190c */
[----:B------:R-:W3:Y:S01]  /*2420*/  @!P5 LDG.E R6, desc[UR12][R4.64] ;  /* 0x0000000c0406d981 */ /* 0x000ee2000c1e1900 */
[----:B----4-:R-:W-:-:S04]  /*2430*/  @!P5 FMUL.FTZ R16, R23, R2 ;  /* 0x000000021710d220 */ /* 0x010fc80000410000 */
[----:B-1----:R-:W-:Y:S01]  /*2440*/  @!P5 FFMA.FTZ R23, R17, R20, R16 ;  /* 0x000000141117d223 */ /* 0x002fe20000010010 */
[----:B------:R-:W-:-:S03]  /*2450*/  @!P5 IADD3 R17, P2, PT, R7, UR7, RZ ;  /* 0x000000070711dc10 */ /* 0x000fc6000ff5e0ff */
[----:B---3--:R-:W-:Y:S01]  /*2460*/  @!P5 FFMA.FTZ R21, -R23, R21, R6 ;  /* 0x000000151715d223 */ /* 0x008fe20000010106 */
[----:B------:R-:W-:Y:S02]  /*2470*/  @!P5 LEA.HI.X.SX32 R6, R7, UR19, 0x1, P2 ;  /* 0x000000130706dc11 */ /* 0x000fe400090f0eff */
[C---:B------:R-:W-:Y:S02]  /*2480*/  @!P5 LEA R16, P2, R17.reuse, UR14, 0x1 ;  /* 0x0000000e1110dc11 */ /* 0x040fe4000f8408ff */
[----:B0-----:R-:W-:Y:S01]  /*2490*/  @!P5 F2FP.F16.F32.PACK_AB R3, RZ, R21 ;  /* 0x00000015ff03d23e */ /* 0x001fe200000000ff */
[----:B------:R2:W-:Y:S01]  /*24a0*/  @!P5 STG.E desc[UR12][R4.64], R21 ;  /* 0x000000150400d986 */ /* 0x0005e2000c10190c */
[----:B------:R-:W-:Y:S01]  /*24b0*/  @!P5 LEA.HI.X R17, R17, UR15, R6, 0x1, P2 ;  /* 0x0000000f1111dc11 */ /* 0x000fe200090f0c06 */
[----:B------:R-:W-:-:S04]  /*24c0*/  @!P5 IMAD.WIDE R6, R7, 0x4, R10 ;  /* 0x000000040706d825 */ /* 0x000fc800078e020a */
[----:B------:R2:W-:Y:S04]  /*24d0*/  @!P5 STG.E.U16 desc[UR12][R16.64], R3 ;  /* 0x000000031000d986 */ /* 0x0005e8000c10150c */
[----:B------:R2:W-:Y:S02]  /*24e0*/  @!P5 STG.E desc[UR12][R6.64], R23 ;  /* 0x000000170600d986 */ /* 0x0005e4000c10190c */
.L_x_21:
[----:B------:R-:W-:Y:S05]  /*24f0*/  BSYNC.RECONVERGENT B0 ;  /* 0x0000000000007941 */ /* 0x000fea0003800200 */
.L_x_13:
[----:B------:R-:W-:Y:S05]  /*2500*/  BRA.U !UP0, `(.L_x_25) ;  /* 0xffffffed08747547 */ /* 0x000fea000b83ffff */
[----:B------:R-:W-:Y:S05]  /*2510*/  EXIT ;  /* 0x000000000000794d */ /* 0x000fea0003800000 */
.L_x_1:
[----:B------:R-:W0:Y:S02]  /*2520*/  LDCU.U8 UR4, c[0x0][0xf8c] ;  /* 0x0001f180ff0477ac */ /* 0x000e240008000000 */
[----:B0-----:R-:W-:-:S04]  /*2530*/  UPRMT UR4, UR4, 0x8880, URZ ;  /* 0x0000888004047896 */ /* 0x001fc800080000ff */
[----:B------:R-:W-:-:S09]  /*2540*/  UISETP.NE.AND UP0, UPT, UR4, URZ, UPT ;  /* 0x000000ff0400728c */ /* 0x000fd2000bf05270 */
[----:B------:R-:W-:Y:S05]  /*2550*/  BRA.U !UP0, `(.L_x_26) ;  /* 0x0000000908547547 */ /* 0x000fea000b800000 */
[----:B------:R-:W-:-:S05]  /*2560*/  UMOV UR4, URZ ;  /* 0x000000ff00047c82 */ /* 0x000fca0008000000 */
.L_x_27:
[----:B------:R-:W-:Y:S02]  /*2570*/  VIADD R25, R0, UR4 ;  /* 0x0000000400197c36 */ /* 0x000fe40008000000 */
[----:B0-----:R-:W-:-:S03]  /*2580*/  IMAD.MOV.U32 R8, RZ, RZ, RZ ;  /* 0x000000ffff087224 */ /* 0x001fc600078e00ff */
[----:B------:R-:W-:-:S13]  /*2590*/  ISETP.GE.AND P2, PT, R25, UR8, PT ;  /* 0x0000000819007c0c */ /* 0x000fda000bf46270 */
[C---:B------:R-:W-:Y:S01]  /*25a0*/  @!P2 IADD3 R2, P3, PT, R25.reuse, UR7, RZ ;  /* 0x000000071902ac10 */ /* 0x040fe2000ff7e0ff */
[----:B------:R-:W0:Y:S03]  /*25b0*/  @!P2 LDC R9, c[0x0][0xf90] ;  /* 0x0003e400ff09ab82 */ /* 0x000e260000000800 */
[----:B------:R-:W-:Y:S02]  /*25c0*/  @!P2 LEA.HI.X.SX32 R3, R25, UR19, 0x1, P3 ;  /* 0x000000131903ac11 */ /* 0x000fe400098f0eff */
[----:B------:R-:W-:-:S03]  /*25d0*/  @!P2 LEA R6, P3, R2, UR16, 0x2 ;  /* 0x000000100206ac11 */ /* 0x000fc6000f8610ff */
[----:B------:R-:W2:Y:S01]  /*25e0*/  @!P2 LDC R17, c[0x0][0xf7c] ;  /* 0x0003df00ff11ab82 */ /* 0x000ea20000000800 */
[----:B------:R-:W-:Y:S01]  /*25f0*/  @!P2 LEA.HI.X R7, R2, UR17, R3, 0x2, P3 ;  /* 0x000000110207ac11 */ /* 0x000fe200098f1403 */
[----:B------:R-:W-:-:S04]  /*2600*/  @!P2 IMAD.WIDE R2, R25, 0x4, R12 ;  /* 0x000000041902a825 */ /* 0x000fc800078e020c */
[----:B------:R-:W0:Y:S02]  /*2610*/  @!P2 LDG.E R6, desc[UR12][R6.64] ;  /* 0x0000000c0606a981 */ /* 0x000e24000c1e1900 */
[----:B------:R-:W3:Y:S02]  /*2620*/  @!P2 LDC R15, c[0x0][0xf80] ;  /* 0x0003e000ff0fab82 */ /* 0x000ee40000000800 */
[----:B------:R4:W2:Y:S01]  /*2630*/  @!P2 LDG.E R8, desc[UR12][R2.64] ;  /* 0x0000000c0208a981 */ /* 0x0008a2000c1e1900 */
[----:B------:R-:W-:-:S05]  /*2640*/  @!P2 IMAD.WIDE R4, R25, 0x4, R12 ;  /* 0x000000041904a825 */ /* 0x000fca00078e020c */
[----:B------:R-:W5:Y:S01]  /*2650*/  @!P2 LDG.E R14, desc[UR12][R4.64] ;  /* 0x0000000c040ea981 */ /* 0x000f62000c1e1900 */
[----:B------:R-:W-:Y:S01]  /*2660*/  PLOP3.LUT P3, PT, PT, PT, PT, 0x8, 0x80 ;  /* 0x000000000080781c */ /* 0x000fe20003f6e170 */
[----:B-1----:R-:W-:Y:S01]  /*2670*/  VIADD R21, R25, UR18 ;  /* 0x0000001219157c36 */ /* 0x002fe20008000000 */
[----:B------:R-:W-:Y:S01]  /*2680*/  @!P2 PLOP3.LUT P3, PT, P1, PT, PT, 0x80, 0x8 ;  /* 0x000000000008a81c */ /* 0x000fe20000f6f070 */
[----:B------:R-:W-:Y:S01]  /*2690*/  IMAD.MOV.U32 R20, RZ, RZ, RZ ;  /* 0x000000ffff147224 */ /* 0x000fe200078e00ff */
[----:B------:R-:W-:Y:S01]  /*26a0*/  PLOP3.LUT P5, PT, PT, PT, PT, 0x8, 0x80 ;  /* 0x000000000080781c */ /* 0x000fe20003fae170 */
[C---:B------:R-:W-:Y:S01]  /*26b0*/  VIADD R19, R21.reuse, UR18 ;  /* 0x0000001215137c36 */ /* 0x040fe20008000000 */
[----:B------:R-:W-:Y:S01]  /*26c0*/  ISETP.GE.AND P4, PT, R21, UR8, PT ;  /* 0x0000000815007c0c */ /* 0x000fe2000bf86270 */
[----:B------:R-:W5:Y:S01]  /*26d0*/  @!P2 LDC R24, c[0x0][0xf88] ;  /* 0x0003e200ff18ab82 */ /* 0x000f620000000800 */
[----:B------:R-:W-:Y:S01]  /*26e0*/  @!P2 PLOP3.LUT P5, PT, P0, PT, PT, 0x80, 0x8 ;  /* 0x000000000008a81c */ /* 0x000fe200007af070 */
[----:B------:R-:W-:-:S10]  /*26f0*/  IMAD.MOV.U32 R18, RZ, RZ, RZ ;  /* 0x000000ffff127224 */ /* 0x000fd400078e00ff */
[----:B----4-:R-:W-:-:S04]  /*2700*/  @!P4 IADD3 R2, P6, PT, R21, UR7, RZ ;  /* 0x000000071502cc10 */ /* 0x010fc8000ffde0ff */
[----:B------:R-:W-:Y:S02]  /*2710*/  @!P4 LEA.HI.X.SX32 R3, R21, UR19, 0x1, P6 ;  /* 0x000000131503cc11 */ /* 0x000fe4000b0f0eff */
[----:B------:R-:W-:-:S04]  /*2720*/  @!P4 LEA R22, P6, R2, UR16, 0x2 ;  /* 0x000000100216cc11 */ /* 0x000fc8000f8c10ff */
[----:B------:R-:W-:Y:S01]  /*2730*/  @!P4 LEA.HI.X R23, R2, UR17, R3, 0x2, P6 ;  /* 0x000000110217cc11 */ /* 0x000fe2000b0f1403 */
[----:B------:R-:W-:Y:S02]  /*2740*/  IMAD.MOV.U32 R16, RZ, RZ, RZ ;  /* 0x000000ffff107224 */ /* 0x000fe400078e00ff */
[----:B------:R-:W-:Y:S02]  /*2750*/  @!P4 IMAD.WIDE R2, R21, 0x4, R12 ;  /* 0x000000041502c825 */ /* 0x000fe400078e020c */
[----:B------:R1:W4:Y:S04]  /*2760*/  @!P4 LDG.E R27, desc[UR12][R22.64] ;  /* 0x0000000c161bc981 */ /* 0x000328000c1e1900 */
[----:B------:R3:W4:Y:S01]  /*2770*/  @!P4 LDG.E R18, desc[UR12][R2.64] ;  /* 0x0000000c0212c981 */ /* 0x000722000c1e1900 */
[----:B-1----:R-:W-:-:S04]  /*2780*/  @!P2 IMAD.WIDE R22, R25, 0x4, R10 ;  /* 0x000000041916a825 */ /* 0x002fc800078e020a */
[----:B0-----:R-:W-:-:S04]  /*2790*/  @!P2 FMUL.FTZ R20, R6, R9 ;  /* 0x000000090614a220 */ /* 0x001fc80000410000 */
[----:B--2---:R-:W-:Y:S01]  /*27a0*/  @P3 FFMA.FTZ R20, R8, R17, R20 ;  /* 0x0000001108143223 */ /* 0x004fe20000010014 */
[----:B------:R-:W-:-:S03]  /*27b0*/  ISETP.GE.AND P3, PT, R19, UR8, PT ;  /* 0x0000000813007c0c */ /* 0x000fc6000bf66270 */
[----:B---3--:R-:W-:-:S04]  /*27c0*/  @!P2 FFMA.FTZ R15, R20, R15, R20 ;  /* 0x0000000f140fa223 */ /* 0x008fc80000010014 */
[----:B------:R-:W-:Y:S01]  /*27d0*/  @P5 FFMA.FTZ R15, R8, R17, R15 ;  /* 0x00000011080f5223 */ /* 0x000fe2000001000f */
[----:B------:R-:W-:-:S05]  /*27e0*/  VIADD R17, R19, UR18 ;  /* 0x0000001213117c36 */ /* 0x000fca0008000000 */
[----:B------:R-:W-:Y:S02]  /*27f0*/  ISETP.GE.AND P5, PT, R17, UR8, PT ;  /* 0x0000000811007c0c */ /* 0x000fe4000bfa6270 */
[----:B------:R-:W-:-:S04]  /*2800*/  @!P3 IADD3 R7, P6, PT, R19, UR7, RZ ;  /* 0x000000071307bc10 */ /* 0x000fc8000ffde0ff */
[----:B------:R-:W-:Y:S02]  /*2810*/  @!P3 LEA.HI.X.SX32 R8, R19, UR19, 0x1, P6 ;  /* 0x000000131308bc11 */ /* 0x000fe4000b0f0eff */
[----:B------:R-:W-:-:S04]  /*2820*/  @!P3 LEA R6, P6, R7, UR16, 0x2 ;  /* 0x000000100706bc11 */ /* 0x000fc8000f8c10ff */
[----:B------:R-:W-:Y:S02]  /*2830*/  @!P3 LEA.HI.X R7, R7, UR17, R8, 0x2, P6 ;  /* 0x000000110707bc11 */ /* 0x000fe4000b0f1408 */
[----:B------:R-:W-:Y:S01]  /*2840*/  @!P5 IADD3 R9, P6, PT, R17, UR7, RZ ;  /* 0x000000071109dc10 */ /* 0x000fe2000ffde0ff */
[----:B------:R-:W-:Y:S02]  /*2850*/  @!P3 IMAD.WIDE R28, R19, 0x4, R12 ;  /* 0x00000004131cb825 */ /* 0x000fe400078e020c */
[----:B------:R-:W2:Y:S01]  /*2860*/  @!P3 LDG.E R6, desc[UR12][R6.64] ;  /* 0x0000000c0606b981 */ /* 0x000ea2000c1e1900 */
[----:B------:R-:W-:Y:S02]  /*2870*/  @!P5 LEA.HI.X.SX32 R26, R17, UR19, 0x1, P6 ;  /* 0x00000013111adc11 */ /* 0x000fe4000b0f0eff */
[C---:B------:R-:W-:Y:S01]  /*2880*/  @!P5 LEA R8, P6, R9.reuse, UR16, 0x2 ;  /* 0x000000100908dc11 */ /* 0x040fe2000f8c10ff */
[----:B------:R5:W3:Y:S03]  /*2890*/  @!P3 LDG.E R16, desc[UR12][R28.64] ;  /* 0x0000000c1c10b981 */ /* 0x000ae6000c1e1900 */
[----:B------:R-:W-:Y:S01]  /*28a0*/  @!P5 LEA.HI.X R9, R9, UR17, R26, 0x2, P6 ;  /* 0x000000110909dc11 */ /* 0x000fe2000b0f141a */
[----:B------:R-:W-:Y:S01]  /*28b0*/  IMAD.MOV.U32 R26, RZ, RZ, RZ ;  /* 0x000000ffff1a7224 */ /* 0x000fe200078e00ff */
[----:B------:R-:W-:-:S03]  /*28c0*/  @!P2 IADD3 R3, P6, PT, R25, UR7, RZ ;  /* 0x000000071903ac10 */ /* 0x000fc6000ffde0ff */
[----:B------:R-:W3:Y:S01]  /*28d0*/  @!P5 LDG.E R8, desc[UR12][R8.64] ;  /* 0x0000000c0808d981 */ /* 0x000ee2000c1e1900 */
[----:B-----5:R-:W-:Y:S01]  /*28e0*/  @!P2 FFMA.FTZ R29, -R15, R24, R14 ;  /* 0x000000180f1da223 */ /* 0x020fe2000001010e */
[----:B------:R-:W-:Y:S01]  /*28f0*/  @!P5 IMAD.WIDE R14, R17, 0x4, R12 ;  /* 0x00000004110ed825 */ /* 0x000fe200078e020c */
[----:B------:R-:W-:Y:S01]  /*2900*/  @!P2 LEA.HI.X.SX32 R24, R25, UR19, 0x1, P6 ;  /* 0x000000131918ac11 */ /* 0x000fe2000b0f0eff */
[----:B------:R-:W4:Y:S01]  /*2910*/  @!P4 LDC R28, c[0x0][0xf90] ;  /* 0x0003e400ff1ccb82 */ /* 0x000f220000000800 */
[C---:B------:R-:W-:Y:S02]  /*2920*/  @!P2 LEA R2, P6, R3.reuse, UR14, 0x1 ;  /* 0x0000000e0302ac11 */ /* 0x040fe4000f8c08ff */
[----:B------:R-:W-:Y:S01]  /*2930*/  @!P2 F2FP.F16.F32.PACK_AB R7, RZ, R29 ;  /* 0x0000001dff07a23e */ /* 0x000fe200000000ff */
[----:B------:R0:W5:Y:S01]  /*2940*/  @!P5 LDG.E R26, desc[UR12][R14.64] ;  /* 0x0000000c0e1ad981 */ /* 0x000162000c1e1900 */
[----:B------:R-:W-:-:S03]  /*2950*/  @!P2 LEA.HI.X R3, R3, UR15, R24, 0x1, P6 ;  /* 0x0000000f0303ac11 */ /* 0x000fc6000b0f0c18 */
[----:B------:R1:W-:Y:S01]  /*2960*/  @!P2 STG.E desc[UR12][R4.64], R29 ;  /* 0x0000001d0400a986 */ /* 0x0003e2000c10190c */
[----:B------:R-:W-:Y:S01]  /*2970*/  @!P4 IMAD.WIDE R24, R21, 0x4, R12 ;  /* 0x000000041518c825 */ /* 0x000fe200078e020c */
[----:B0-----:R-:W0:Y:S01]  /*2980*/  @!P4 LDC R15, c[0x0][0xf7c] ;  /* 0x0003df00ff0fcb82 */ /* 0x001e220000000800 */
[----:B-1----:R-:W-:-:S07]  /*2990*/  PRMT R5, R7, 0x7610, R5 ;  /* 0x0000761007057816 */ /* 0x002fce0000000005 */
[----:B------:R-:W1:Y:S01]  /*29a0*/  @!P4 LDC R4, c[0x0][0xf88] ;  /* 0x0003e200ff04cb82 */ /* 0x000e620000000800 */
[----:B------:R4:W-:Y:S04]  /*29b0*/  @!P2 STG.E.U16 desc[UR12][R2.64], R5 ;  /* 0x000000050200a986 */ /* 0x0009e8000c10150c */
[----:B------:R4:W-:Y:S04]  /*29c0*/  @!P2 STG.E desc[UR12][R22.64], R20 ;  /* 0x000000141600a986 */ /* 0x0009e8000c10190c */
[----:B------:R-:W1:Y:S01]  /*29d0*/  @!P4 LDG.E R14, desc[UR12][R24.64] ;  /* 0x0000000c180ec981 */ /* 0x000e62000c1e1900 */
[----:B----4-:R-:W4:Y:S01]  /*29e0*/  @!P4 LDC R2, c[0x0][0xf80] ;  /* 0x0003e000ff02cb82 */ /* 0x010f220000000800 */
[----:B------:R-:W-:-:S02]  /*29f0*/  PLOP3.LUT P2, PT, PT, PT, PT, 0x8, 0x80 ;  /* 0x000000000080781c */ /* 0x000fc40003f4e170 */
[----:B------:R-:W-:Y:S01]  /*2a00*/  @!P4 PLOP3.LUT P2, PT, P1, PT, PT, 0x80, 0x8 ;  /* 0x000000000008c81c */ /* 0x000fe20000f4f070 */
[----:B------:R-:W-:Y:S01]  /*2a10*/  IMAD.MOV.U32 R7, RZ, RZ, RZ ;  /* 0x000000ffff077224 */ /* 0x000fe200078e00ff */
[----:B------:R-:W-:Y:S01]  /*2a20*/  PLOP3.LUT P6, PT, PT, PT, PT, 0x8, 0x80 ;  /* 0x000000000080781c */ /* 0x000fe20003fce170 */
[----:B------:R-:W-:Y:S01]  /*2a30*/  @!P4 FMUL.FTZ R7, R27, R28 ;  /* 0x0000001c1b07c220 */ /* 0x000fe20000410000 */
[----:B------:R-:W-:Y:S01]  /*2a40*/  @!P4 PLOP3.LUT P6, PT, P0, PT, PT, 0x80, 0x8 ;  /* 0x000000000008c81c */ /* 0x000fe200007cf070 */
[----:B------:R-:W3:Y:S08]  /*2a50*/  @!P3 LDC R20, c[0x0][0xf7c] ;  /* 0x0003df00ff14bb82 */ /* 0x000ef00000000800 */
[----:B0-----:R-:W-:Y:S01]  /*2a60*/  @P2 FFMA.FTZ R7, R18, R15, R7 ;  /* 0x0000000f12072223 */ /* 0x001fe20000010007 */
[----:B------:R-:W0:Y:S03]  /*2a70*/  @!P3 LDC R22, c[0x0][0xf80] ;  /* 0x0003e000ff16bb82 */ /* 0x000e260000000800 */
[----:B----4-:R-:W-:-:S05]  /*2a80*/  @!P4 FFMA.FTZ R3, R7, R2, R7 ;  /* 0x000000020703c223 */ /* 0x010fca0000010007 */
[----:B------:R-:W4:Y:S01]  /*2a90*/  @!P3 LDC R27, c[0x0][0xf88] ;  /* 0x0003e200ff1bbb82 */ /* 0x000f220000000800 */
[----:B------:R-:W-:Y:S01]  /*2aa0*/  @P6 FFMA.FTZ R3, R18, R15, R3 ;  /* 0x0000000f12036223 */ /* 0x000fe20000010003 */
[----:B------:R-:W-:-:S03]  /*2ab0*/  @!P4 IADD3 R5, P2, PT, R21, UR7, RZ ;  /* 0x000000071505cc10 */ /* 0x000fc6000ff5e0ff */
[----:B-1----:R-:W-:Y:S01]  /*2ac0*/  @!P4 FFMA.FTZ R23, -R3, R4, R14 ;  /* 0x000000040317c223 */ /* 0x002fe2000001010e */
[----:B------:R-:W-:Y:S02]  /*2ad0*/  @!P4 LEA.HI.X.SX32 R14, R21, UR19, 0x1, P2 ;  /* 0x00000013150ecc11 */ /* 0x000fe400090f0eff */
[C---:B------:R-:W-:Y:S02]  /*2ae0*/  @!P4 LEA R2, P2, R5.reuse, UR14, 0x1 ;  /* 0x0000000e0502cc11 */ /* 0x040fe4000f8408ff */
[----:B------:R-:W-:Y:S02]  /*2af0*/  @!P4 F2FP.F16.F32.PACK_AB R4, RZ, R23 ;  /* 0x00000017ff04c23e */ /* 0x000fe400000000ff */
[----:B------:R-:W-:Y:S01]  /*2b00*/  @!P4 LEA.HI.X R3, R5, UR15, R14, 0x1, P2 ;  /* 0x0000000f0503cc11 */ /* 0x000fe200090f0c0e */
[----:B------:R-:W-:Y:S01]  /*2b10*/  @!P4 IMAD.WIDE R14, R21, 0x4, R10 ;  /* 0x00000004150ec825 */ /* 0x000fe200078e020a */
[----:B------:R-:W-:Y:S01]  /*2b20*/  PRMT R28, R4, 0x7610, R28 ;  /* 0x00007610041c7816 */ /* 0x000fe2000000001c */
[----:B------:R1:W-:Y:S01]  /*2b30*/  @!P4 STG.E desc[UR12][R24.64], R23 ;  /* 0x000000171800c986 */ /* 0x0003e2000c10190c */
[----:B------:R-:W2:Y:S01]  /*2b40*/  @!P3 LDC R21, c[0x0][0xf90] ;  /* 0x0003e400ff15bb82 */ /* 0x000ea20000000800 */
[----:B------:R-:W-:-:S02]  /*2b50*/  @!P3 IMAD.WIDE R4, R19, 0x4, R12 ;  /* 0x000000041304b825 */ /* 0x000fc400078e020c */
[----:B------:R0:W-:Y:S04]  /*2b60*/  @!P4 STG.E.U16 desc[UR12][R2.64], R28 ;  /* 0x0000001c0200c986 */ /* 0x0001e8000c10150c */
[----:B------:R4:W-:Y:S04]  /*2b70*/  @!P4 STG.E desc[UR12][R14.64], R7 ;  /* 0x000000070e00c986 */ /* 0x0009e8000c10190c */
[----:B------:R-:W5:Y:S01]  /*2b80*/  @!P3 LDG.E R18, desc[UR12][R4.64] ;  /* 0x0000000c0412b981 */ /* 0x000f62000c1e1900 */
[----:B------:R-:W-:Y:S01]  /*2b90*/  PLOP3.LUT P2, PT, PT, PT, PT, 0x8, 0x80 ;  /* 0x000000000080781c */ /* 0x000fe20003f4e170 */
[----:B------:R-:W-:Y:S01]  /*2ba0*/  IMAD.MOV.U32 R9, RZ, RZ, RZ ;  /* 0x000000ffff097224 */ /* 0x000fe200078e00ff */
[----:B------:R-:W-:Y:S01]  /*2bb0*/  @!P3 PLOP3.LUT P2, PT, P1, PT, PT, 0x80, 0x8 ;  /* 0x000000000008b81c */ /* 0x000fe20000f4f070 */
[----:B-1----:R-:W1:Y:S01]  /*2bc0*/  @!P5 LDC R23, c[0x0][0xf90] ;  /* 0x0003e400ff17db82 */ /* 0x002e620000000800 */
[----:B------:R-:W-:-:S02]  /*2bd0*/  PLOP3.LUT P4, PT, PT, PT, PT, 0x8, 0x80 ;  /* 0x000000000080781c */ /* 0x000fc40003f8e170 */
[----:B------:R-:W-:Y:S01]  /*2be0*/  @!P3 PLOP3.LUT P4, PT, P0, PT, PT, 0x80, 0x8 ;  /* 0x000000000008b81c */ /* 0x000fe2000078f070 */
[----:B--2---:R-:W-:-:S08]  /*2bf0*/  @!P3 FMUL.FTZ R9, R6, R21 ;  /* 0x000000150609b220 */ /* 0x004fd00000410000 */
[----:B---3--:R-:W-:-:S04]  /*2c00*/  @P2 FFMA.FTZ R9, R16, R20, R9 ;  /* 0x0000001410092223 */ /* 0x008fc80000010009 */
[----:B0-----:R-:W-:Y:S01]  /*2c10*/  @!P3 FFMA.FTZ R3, R9, R22, R9 ;  /* 0x000000160903b223 */ /* 0x001fe20000010009 */
[C---:B----4-:R-:W-:Y:S01]  /*2c20*/  @!P3 IADD3 R7, P2, PT, R19.reuse, UR7, RZ ;  /* 0x000000071307bc10 */ /* 0x050fe2000ff5e0ff */
[----:B------:R-:W0:Y:S02]  /*2c30*/  @!P5 LDC R22, c[0x0][0xf88] ;  /* 0x0003e200ff16db82 */ /* 0x000e240000000800 */
[----:B------:R-:W-:Y:S01]  /*2c40*/  @P4 FFMA.FTZ R3, R16, R20, R3 ;  /* 0x0000001410034223 */ /* 0x000fe20000010003 */
[----:B------:R-:W-:Y:S02]  /*2c50*/  @!P3 LEA.HI.X.SX32 R14, R19, UR19, 0x1, P2 ;  /* 0x00000013130ebc11 */ /* 0x000fe400090f0eff */
[----:B------:R-:W-:-:S03]  /*2c60*/  @!P3 LEA R6, P2, R7, UR14, 0x1 ;  /* 0x0000000e0706bc11 */ /* 0x000fc6000f8408ff */
[----:B------:R-:W2:Y:S01]  /*2c70*/  @!P5 LDC R20, c[0x0][0xf80] ;  /* 0x0003e000ff14db82 */ /* 0x000ea20000000800 */
[----:B------:R-:W-:Y:S01]  /*2c80*/  @!P3 LEA.HI.X R7, R7, UR15, R14, 0x1, P2 ;  /* 0x0000000f0707bc11 */ /* 0x000fe200090f0c0e */
[----:B------:R-:W-:-:S04]  /*2c90*/  @!P3 IMAD.WIDE R14, R19, 0x4, R10 ;  /* 0x00000004130eb825 */ /* 0x000fc800078e020a */
[----:B-----5:R-:W-:Y:S02]  /*2ca0*/  @!P3 FFMA.FTZ R21, -R3, R27, R18 ;  /* 0x0000001b0315b223 */ /* 0x020fe40000010112 */
[----:B------:R-:W3:Y:S03]  /*2cb0*/  @!P5 LDC R18, c[0x0][0xf7c] ;  /* 0x0003df00ff12db82 */ /* 0x000ee60000000800 */
[----:B------:R-:W-:-:S04]  /*2cc0*/  @!P3 F2FP.F16.F32.PACK_AB R2, RZ, R21 ;  /* 0x00000015ff02b23e */ /* 0x000fc800000000ff */
[----:B------:R-:W-:Y:S01]  /*2cd0*/  PRMT R24, R2, 0x7610, R24 ;  /* 0x0000761002187816 */ /* 0x000fe20000000018 */
[----:B------:R-:W-:Y:S01]  /*2ce0*/  @!P5 IMAD.WIDE R2, R17, 0x4, R12 ;  /* 0x000000041102d825 */ /* 0x000fe200078e020c */
[----:B------:R2:W-:Y:S04]  /*2cf0*/  @!P3 STG.E desc[UR12][R4.64], R21 ;  /* 0x000000150400b986 */ /* 0x0005e8000c10190c */
[----:B------:R4:W-:Y:S04]  /*2d00*/  @!P3 STG.E.U16 desc[UR12][R6.64], R24 ;  /* 0x000000180600b986 */ /* 0x0009e8000c10150c */
[----:B------:R0:W-:Y:S04]  /*2d10*/  @!P3 STG.E desc[UR12][R14.64], R9 ;  /* 0x000000090e00b986 */ /* 0x0001e8000c10190c */
[----:B------:R-:W0:Y:S01]  /*2d20*/  @!P5 LDG.E R16, desc[UR12][R2.64] ;  /* 0x0000000c0210d981 */ /* 0x000e22000c1e1900 */
[----:B------:R-:W-:-:S02]  /*2d30*/  PLOP3.LUT P2, PT, PT, PT, PT, 0x8, 0x80 ;  /* 0x000000000080781c */ /* 0x000fc40003f4e170 */
[----:B------:R-:W-:Y:S01]  /*2d40*/  @!P5 PLOP3.LUT P2, PT, P1, PT, PT, 0x80, 0x8 ;  /* 0x000000000008d81c */ /* 0x000fe20000f4f070 */
[----:B------:R-:W-:Y:S01]  /*2d50*/  IMAD.MOV.U32 R19, RZ, RZ, RZ ;  /* 0x000000ffff137224 */ /* 0x000fe200078e00ff */
[----:B------:R-:W-:Y:S01]  /*2d60*/  PLOP3.LUT P3, PT, PT, PT, PT, 0x8, 0x80 ;  /* 0x000000000080781c */ /* 0x000fe20003f6e170 */
[----:B-1----:R-:W-:Y:S01]  /*2d70*/  @!P5 FMUL.FTZ R19, R8, R23 ;  /* 0x000000170813d220 */ /* 0x002fe20000410000 */
[----:B------:R-:W-:-:S09]  /*2d80*/  @!P5 PLOP3.LUT P3, PT, P0, PT, PT, 0x80, 0x8 ;  /* 0x000000000008d81c */ /* 0x000fd2000076f070 */
[----:B---3--:R-:W-:-:S04]  /*2d90*/  @P2 FFMA.FTZ R19, R26, R18, R19 ;  /* 0x000000121a132223 */ /* 0x008fc80000010013 */
[----:B--2---:R-:W-:Y:S01]  /*2da0*/  @!P5 FFMA.FTZ R5, R19, R20, R19 ;  /* 0x000000141305d223 */ /* 0x004fe20000010013 */
[----:B----4-:R-:W-:-:S03]  /*2db0*/  @!P5 IADD3 R7, P2, PT, R17, UR7, RZ ;  /* 0x000000071107dc10 */ /* 0x010fc6000ff5e0ff */
[----:B------:R-:W-:Y:S01]  /*2dc0*/  @P3 FFMA.FTZ R5, R26, R18, R5 ;  /* 0x000000121a053223 */ /* 0x000fe20000010005 */
[----:B------:R-:W-:Y:S02]  /*2dd0*/  @!P5 LEA.HI.X.SX32 R8, R17, UR19, 0x1, P2 ;  /* 0x000000131108dc11 */ /* 0x000fe400090f0eff */
[----:B------:R-:W-:-:S04]  /*2de0*/  @!P5 LEA R6, P2, R7, UR14, 0x1 ;  /* 0x0000000e0706dc11 */ /* 0x000fc8000f8408ff */
[----:B------:R-:W-:Y:S01]  /*2df0*/  @!P5 LEA.HI.X R7, R7, UR15, R8, 0x1, P2 ;  /* 0x0000000f0707dc11 */ /* 0x000fe200090f0c08 */
[----:B------:R-:W-:-:S04]  /*2e00*/  ULEA UR4, UR18, UR4, 0x2 ;  /* 0x0000000412047291 */ /* 0x000fc8000f8e10ff */
[----:B------:R-:W-:Y:S01]  /*2e10*/  UISETP.GE.AND UP0, UPT, UR4, UR8, UPT ;  /* 0x000000080400728c */ /* 0x000fe2000bf06270 */
[----:B0-----:R-:W-:-:S05]  /*2e20*/  @!P5 FFMA.FTZ R9, -R5, R22, R16 ;  /* 0x000000160509d223 */ /* 0x001fca0000010110 */
[----:B------:R-:W-:-:S04]  /*2e30*/  @!P5 F2FP.F16.F32.PACK_AB R4, RZ, R9 ;  /* 0x00000009ff04d23e */ /* 0x000fc800000000ff */
[----:B------:R-:W-:Y:S01]  /*2e40*/  PRMT R8, R4, 0x7610, R8 ;  /* 0x0000761004087816 */ /* 0x000fe20000000008 */
[----:B------:R-:W-:Y:S01]  /*2e50*/  @!P5 IMAD.WIDE R4, R17, 0x4, R10 ;  /* 0x000000041104d825 */ /* 0x000fe200078e020a */
[----:B------:R0:W-:Y:S04]  /*2e60*/  @!P5 STG.E desc[UR12][R2.64], R9 ;  /* 0x000000090200d986 */ /* 0x0001e8000c10190c */
[----:B------:R0:W-:Y:S04]  /*2e70*/  @!P5 STG.E.U16 desc[UR12][R6.64], R8 ;  /* 0x000000080600d986 */ /* 0x0001e8000c10150c */
[----:B------:R0:W-:Y:S01]  /*2e80*/  @!P5 STG.E desc[UR12][R4.64], R19 ;  /* 0x000000130400d986 */ /* 0x0001e2000c10190c */
[----:B------:R-:W-:Y:S05]  /*2e90*/  BRA.U !UP0, `(.L_x_27) ;  /* 0xfffffff508b47547 */ /* 0x000fea000b83ffff */
[----:B------:R-:W-:Y:S05]  /*2ea0*/  EXIT ;  /* 0x000000000000794d */ /* 0x000fea0003800000 */
.L_x_26:
[----:B------:R-:W-:Y:S05]  /*2eb0*/  @!P1 BRA `(.L_x_28) ;  /* 0x0000000400e49947 */ /* 0x000fea0003800000 */
[----:B------:R-:W-:-:S05]  /*2ec0*/  UMOV UR4, URZ ;  /* 0x000000ff00047c82 */ /* 0x000fca0008000000 */
.L_x_29:
[----:B------:R-:W-:-:S05]  /*2ed0*/  VIADD R23, R0, UR4 ;  /* 0x0000000400177c36 */ /* 0x000fca0008000000 */
[----:B------:R-:W-:Y:S01]  /*2ee0*/  ISETP.GE.AND P0, PT, R23, UR8, PT ;  /* 0x0000000817007c0c */ /* 0x000fe2000bf06270 */
[----:B------:R-:W-:-:S12]  /*2ef0*/  IMAD.MOV.U32 R25, RZ, RZ, RZ ;  /* 0x000000ffff197224 */ /* 0x000fd800078e00ff */
[C---:B0-----:R-:W-:Y:S01]  /*2f00*/  @!P0 IADD3 R2, P1, PT, R23.reuse, UR7, RZ ;  /* 0x0000000717028c10 */ /* 0x041fe2000ff3e0ff */
[C---:B-1----:R-:W-:Y:S01]  /*2f10*/  VIADD R21, R23.reuse, UR18 ;  /* 0x0000001217157c36 */ /* 0x042fe20008000000 */
[----:B------:R-:W0:Y:S02]  /*2f20*/  @!P0 LDC R15, c[0x0][0xf90] ;  /* 0x0003e400ff0f8b82 */ /* 0x000e240000000800 */
[----:B------:R-:W-:Y:S02]  /*2f30*/  @!P0 LEA.HI.X.SX32 R3, R23, UR19, 0x1, P1 ;  /* 0x0000001317038c11 */ /* 0x000fe400088f0eff */
[----:B------:R-:W-:-:S04]  /*2f40*/  @!P0 LEA R6, P1, R2, UR16, 0x2 ;  /* 0x0000001002068c11 */ /* 0x000fc8000f8210ff */
[----:B------:R-:W-:Y:S01]  /*2f50*/  @!P0 LEA.HI.X R7, R2, UR17, R3, 0x2, P1 ;  /* 0x0000001102078c11 */ /* 0x000fe200088f1403 */
[C-C-:B------:R-:W-:Y:S01]  /*2f60*/  @!P0 IMAD.WIDE R4, R23.reuse, 0x4, R12.reuse ;  /* 0x0000000417048825 */ /* 0x140fe200078e020c */
[----:B------:R-:W1:Y:S03]  /*2f70*/  @!P0 LDC R26, c[0x0][0xf7c] ;  /* 0x0003df00ff1a8b82 */ /* 0x000e660000000800 */
[----:B------:R-:W0:Y:S01]  /*2f80*/  @!P0 LDG.E R14, desc[UR12][R6.64] ;  /* 0x0000000c060e8981 */ /* 0x000e22000c1e1900 */
[----:B------:R-:W-:-:S03]  /*2f90*/  @!P0 IMAD.WIDE R2, R23, 0x4, R12 ;  /* 0x0000000417028825 */ /* 0x000fc600078e020c */
[----:B------:R2:W1:Y:S01]  /*2fa0*/  @!P0 LDG.E R25, desc[UR12][R4.64] ;  /* 0x0000000c04198981 */ /* 0x000462000c1e1900 */
[----:B------:R-:W3:Y:S03]  /*2fb0*/  @!P0 LDC R24, c[0x0][0xf88] ;  /* 0x0003e200ff188b82 */ /* 0x000ee60000000800 */
[----:B------:R-:W3:Y:S01]  /*2fc0*/  @!P0 LDG.E R22, desc[UR12][R2.64] ;  /* 0x0000000c02168981 */ /* 0x000ee2000c1e1900 */
[C---:B------:R-:W-:Y:S01]  /*2fd0*/  VIADD R19, R21.reuse, UR18 ;  /* 0x0000001215137c36 */ /* 0x040fe20008000000 */
[----:B------:R-:W-:Y:S01]  /*2fe0*/  ISETP.GE.AND P3, PT, R21, UR8, PT ;  /* 0x0000000815007c0c */ /* 0x000fe2000bf66270 */
[----:B------:R-:W-:Y:S02]  /*2ff0*/  IMAD.MOV.U32 R20, RZ, RZ, RZ ;  /* 0x000000ffff147224 */ /* 0x000fe400078e00ff */
[C---:B------:R-:W-:Y:S01]  /*3000*/  VIADD R17, R19.reuse, UR18 ;  /* 0x0000001213117c36 */ /* 0x040fe20008000000 */
[----:B------:R-:W-:Y:S01]  /*3010*/  ISETP.GE.AND P2, PT, R19, UR8, PT ;  /* 0x0000000813007c0c */ /* 0x000fe2000bf46270 */
[----:B------:R-:W-:Y:S01]  /*3020*/  IMAD.MOV.U32 R18, RZ, RZ, RZ ;  /* 0x000000ffff127224 */ /* 0x000fe200078e00ff */
[----:B--2---:R-:W-:Y:S01]  /*3030*/  @!P0 IADD3 R5, P5, PT, R23, UR7, RZ ;  /* 0x0000000717058c10 */ /* 0x004fe2000ffbe0ff */
[----:B------:R-:W-:Y:S01]  /*3040*/  IMAD.MOV.U32 R28, RZ, RZ, RZ ;  /* 0x000000ffff1c7224 */ /* 0x000fe200078e00ff */
[----:B------:R-:W-:-:S02]  /*3050*/  ISETP.GE.AND P1, PT, R17, UR8, PT ;  /* 0x0000000811007c0c */ /* 0x000fc4000bf26270 */
[----:B------:R-:W-:-:S03]  /*3060*/  @!P0 LEA.HI.X.SX32 R29, R23, UR19, 0x1, P5 ;  /* 0x00000013171d8c11 */ /* 0x000fc6000a8f0eff */
[C-C-:B------:R-:W-:Y:S01]  /*3070*/  @!P3 IMAD.WIDE R6, R21.reuse, 0x4, R12.reuse ;  /* 0x000000041506b825 */ /* 0x140fe200078e020c */
[----:B------:R-:W-:Y:S02]  /*3080*/  @!P3 IADD3 R27, P4, PT, R21, UR7, RZ ;  /* 0x00000007151bbc10 */ /* 0x000fe4000ff9e0ff */
[----:B------:R-:W-:Y:S01]  /*3090*/  @!P0 LEA R4, P5, R5, UR14, 0x1 ;  /* 0x0000000e05048c11 */ /* 0x000fe2000f8a08ff */
[----:B------:R-:W-:Y:S01]  /*30a0*/  @!P2 IMAD.WIDE R8, R19, 0x4, R12 ;  /* 0x000000041308a825 */ /* 0x000fe200078e020c */
[----:B------:R2:W4:Y:S02]  /*30b0*/  @!P3 LDG.E R20, desc[UR12][R6.64] ;  /* 0x0000000c0614b981 */ /* 0x000524000c1e1900 */
[----:B------:R-:W-:Y:S02]  /*30c0*/  @!P0 LEA.HI.X R5, R5, UR15, R29, 0x1, P5 ;  /* 0x0000000f05058c11 */ /* 0x000fe4000a8f0c1d */
[----:B------:R5:W4:Y:S01]  /*30d0*/  @!P2 LDG.E R18, desc[UR12][R8.64] ;  /* 0x0000000c0812a981 */ /* 0x000b22000c1e1900 */
[----:B------:R-:W-:Y:S01]  /*30e0*/  IMAD.MOV.U32 R16, RZ, RZ, RZ ;  /* 0x000000ffff107224 */ /* 0x000fe200078e00ff */
[----:B--2---:R-:W-:-:S02]  /*30f0*/  @!P3 LEA.HI.X.SX32 R7, R21, UR19, 0x1, P4 ;  /* 0x000000131507bc11 */ /* 0x004fc4000a0f0eff */
[----:B------:R-:W-:Y:S02]  /*3100*/  @!P3 LEA R6, P4, R27, UR16, 0x2 ;  /* 0x000000101b06bc11 */ /* 0x000fe4000f8810ff */
[----:B-----5:R-:W-:Y:S02]  /*3110*/  @!P2 IADD3 R9, P5, PT, R19, UR7, RZ ;  /* 0x000000071309ac10 */ /* 0x020fe4000ffbe0ff */
[----:B------:R-:W-:Y:S02]  /*3120*/  @!P3 LEA.HI.X R7, R27, UR17, R7, 0x2, P4 ;  /* 0x000000111b07bc11 */ /* 0x000fe4000a0f1407 */
[----:B------:R-:W-:-:S03]  /*3130*/  @!P2 LEA R8, P4, R9, UR16, 0x2 ;  /* 0x000000100908ac11 */ /* 0x000fc6000f8810ff */
[----:B------:R-:W2:Y:S01]  /*3140*/  @!P3 LDG.E R6, desc[UR12][R6.64] ;  /* 0x0000000c0606b981 */ /* 0x000ea2000c1e1900 */
[----:B0-----:R-:W-:Y:S01]  /*3150*/  @!P0 FMUL.FTZ R28, R14, R15 ;  /* 0x0000000f0e1c8220 */ /* 0x001fe20000410000 */
[----:B------:R-:W-:-:S04]  /*3160*/  @!P1 IMAD.WIDE R14, R17, 0x4, R12 ;  /* 0x00000004110e9825 */ /* 0x000fc800078e020c */
[----:B-1----:R-:W-:Y:S01]  /*3170*/  @!P0 FFMA.FTZ R25, R25, R26, R28 ;  /* 0x0000001a19198223 */ /* 0x002fe2000001001c */
[----:B------:R-:W-:Y:S01]  /*3180*/  @!P2 LEA.HI.X.SX32 R28, R19, UR19, 0x1, P5 ;  /* 0x00000013131cac11 */ /* 0x000fe2000a8f0eff */
[----:B------:R0:W5:Y:S01]  /*3190*/  @!P1 LDG.E R16, desc[UR12][R14.64] ;  /* 0x0000000c0e109981 */ /* 0x000162000c1e1900 */
[----:B------:R-:W-:Y:S01]  /*31a0*/  @!P1 IADD3 R26, P5, PT, R17, UR7, RZ ;  /* 0x00000007111a9c10 */ /* 0x000fe2000ffbe0ff */
[----:B---3--:R-:W-:Y:S01]  /*31b0*/  @!P0 FFMA.FTZ R29, -R25, R24, R22 ;  /* 0x00000018191d8223 */ /* 0x008fe20000010116 */
[----:B------:R-:W-:Y:S02]  /*31c0*/  @!P2 LEA.HI.X R9, R9, UR17, R28, 0x2, P4 ;  /* 0x000000110909ac11 */ /* 0x000fe4000a0f141c */
[----:B0-----:R-:W-:-:S03]  /*31d0*/  @!P1 LEA.HI.X.SX32 R15, R17, UR19, 0x1, P5 ;  /* 0x00000013110f9c11 */ /* 0x001fc6000a8f0eff */
[----:B------:R0:W3:Y:S01]  /*31e0*/  @!P2 LDG.E R8, desc[UR12][R8.64] ;  /* 0x0000000c0808a981 */ /* 0x0000e2000c1e1900 */
[C---:B------:R-:W-:Y:S01]  /*31f0*/  @!P1 LEA R14, P4, R26.reuse, UR16, 0x2 ;  /* 0x000000101a0e9c11 */ /* 0x040fe2000f8810ff */
[----:B------:R-:W-:Y:S01]  /*3200*/  @!P0 IMAD.WIDE R22, R23, 0x4, R10 ;  /* 0x0000000417168825 */ /* 0x000fe200078e020a */
[----:B------:R-:W-:Y:S01]  /*3210*/  @!P0 F2FP.F16.F32.PACK_AB R7, RZ, R29 ;  /* 0x0000001dff07823e */ /* 0x000fe200000000ff */
[----:B------:R-:W2:Y:S01]  /*3220*/  @!P3 LDC R28, c[0x0][0xf90] ;  /* 0x0003e400ff1cbb82 */ /* 0x000ea20000000800 */
[----:B------:R-:W-:Y:S01]  /*3230*/  @!P1 LEA.HI.X R15, R26, UR17, R15, 0x2, P4 ;  /* 0x000000111a0f9c11 */ /* 0x000fe2000a0f140f */
[----:B------:R-:W-:-:S04]  /*3240*/  @!P3 IMAD.WIDE R26, R21, 0x4, R12 ;  /* 0x00000004151ab825 */ /* 0x000fc800078e020c */
[----:B------:R4:W5:Y:S02]  /*3250*/  @!P1 LDG.E R14, desc[UR12][R14.64] ;  /* 0x0000000c0e0e9981 */ /* 0x000964000c1e1900 */
[----:B0-----:R-:W4:Y:S02]  /*3260*/  @!P3 LDC R9, c[0x0][0xf7c] ;  /* 0x0003df00ff09bb82 */ /* 0x001f240000000800 */
[----:B------:R0:W-:Y:S02]  /*3270*/  @!P0 STG.E desc[UR12][R2.64], R29 ;  /* 0x0000001d02008986 */ /* 0x0001e4000c10190c */
[----:B0-----:R-:W-:-:S04]  /*3280*/  PRMT R2, R7, 0x7610, R2 ;  /* 0x0000761007027816 */ /* 0x001fc80000000002 */
[----:B------:R-:W0:Y:S01]  /*3290*/  @!P3 LDC R29, c[0x0][0xf88] ;  /* 0x0003e200ff1dbb82 */ /* 0x000e220000000800 */
[----:B------:R-:W-:Y:S04]  /*32a0*/  @!P0 STG.E.U16 desc[UR12][R4.64], R2 ;  /* 0x0000000204008986 */ /* 0x000fe8000c10150c */
[----:B------:R1:W-:Y:S04]  /*32b0*/  @!P0 STG.E desc[UR12][R22.64], R25 ;  /* 0x0000001916008986 */ /* 0x0003e8000c10190c */
[----:B------:R-:W0:Y:S01]  /*32c0*/  @!P3 LDG.E R24, desc[UR12][R26.64] ;  /* 0x0000000c1a18b981 */ /* 0x000e22000c1e1900 */
[----:B------:R-:W-:-:S02]  /*32d0*/  IMAD.MOV.U32 R7, RZ, RZ, RZ ;  /* 0x000000ffff077224 */ /* 0x000fc400078e00ff */
[----:B--2---:R-:W-:-:S04]  /*32e0*/  @!P3 FMUL.FTZ R7, R6, R28 ;  /* 0x0000001c0607b220 */ /* 0x004fc80000410000 */
[----:B----4-:R-:W-:Y:S01]  /*32f0*/  @!P3 FFMA.FTZ R15, R20, R9, R7 ;  /* 0x00000009140fb223 */ /* 0x010fe20000010007 */
[C---:B------:R-:W-:Y:S01]  /*3300*/  @!P3 IADD3 R3, P0, PT, R21.reuse, UR7, RZ ;  /* 0x000000071503bc10 */ /* 0x040fe2000ff1e0ff */
[----:B-1----:R-:W1:Y:S03]  /*3310*/  @!P2 LDC R22, c[0x0][0xf7c] ;  /* 0x0003df00ff16ab82 */ /* 0x002e660000000800 */
[----:B------:R-:W-:Y:S02]  /*3320*/  @!P3 LEA.HI.X.SX32 R6, R21, UR19, 0x1, P0 ;  /* 0x000000131506bc11 */ /* 0x000fe400080f0eff */
[----:B------:R-:W-:-:S03]  /*3330*/  @!P3 LEA R4, P0, R3, UR14, 0x1 ;  /* 0x0000000e0304bc11 */ /* 0x000fc6000f8008ff */
[----:B------:R-:W2:Y:S01]  /*3340*/  @!P2 LDC R23, c[0x0][0xf88] ;  /* 0x0003e200ff17ab82 */ /* 0x000ea20000000800 */
[----:B------:R-:W-:Y:S01]  /*3350*/  @!P3 LEA.HI.X R5, R3, UR15, R6, 0x1, P0 ;  /* 0x0000000f0305bc11 */ /* 0x000fe200080f0c06 */
[----:B------:R-:W-:-:S06]  /*3360*/  @!P3 IMAD.WIDE R6, R21, 0x4, R10 ;  /* 0x000000041506b825 */ /* 0x000fcc00078e020a */
[----:B------:R-:W3:Y:S01]  /*3370*/  @!P2 LDC R21, c[0x0][0xf90] ;  /* 0x0003e400ff15ab82 */ /* 0x000ee20000000800 */
[----:B0-----:R-:W-:-:S05]  /*3380*/  @!P3 FFMA.FTZ R29, -R15, R29, R24 ;  /* 0x0000001d0f1db223 */ /* 0x001fca0000010118 */
[----:B------:R-:W-:-:S04]  /*3390*/  @!P3 F2FP.F16.F32.PACK_AB R2, RZ, R29 ;  /* 0x0000001dff02b23e */ /* 0x000fc800000000ff */
[----:B------:R-:W-:Y:S01]  /*33a0*/  PRMT R24, R2, 0x7610, R24 ;  /* 0x0000761002187816 */ /* 0x000fe20000000018 */
[----:B------:R-:W-:Y:S01]  /*33b0*/  @!P2 IMAD.WIDE R2, R19, 0x4, R12 ;  /* 0x000000041302a825 */ /* 0x000fe200078e020c */
[----:B------:R-:W-:Y:S04]  /*33c0*/  @!P3 STG.E desc[UR12][R26.64], R29 ;  /* 0x0000001d1a00b986 */ /* 0x000fe8000c10190c */
[----:B------:R0:W-:Y:S04]  /*33d0*/  @!P3 STG.E.U16 desc[UR12][R4.64], R24 ;  /* 0x000000180400b986 */ /* 0x0001e8000c10150c */
[----:B------:R4:W-:Y:S04]  /*33e0*/  @!P3 STG.E desc[UR12][R6.64], R15 ;  /* 0x0000000f0600b986 */ /* 0x0009e8000c10190c */
[----:B------:R-:W2:Y:S01]  /*33f0*/  @!P2 LDG.E R20, desc[UR12][R2.64] ;  /* 0x0000000c0214a981 */ /* 0x000ea2000c1e1900 */
[----:B------:R-:W-:-:S02]  /*3400*/  IMAD.MOV.U32 R9, RZ, RZ, RZ ;  /* 0x000000ffff097224 */ /* 0x000fc400078e00ff */
[----:B---3--:R-:W-:-:S04]  /*3410*/  @!P2 FMUL.FTZ R9, R8, R21 ;  /* 0x000000150809a220 */ /* 0x008fc80000410000 */
[----:B-1----:R-:W-:Y:S01]  /*3420*/  @!P2 FFMA.FTZ R21, R18, R22, R9 ;  /* 0x000000161215a223 */ /* 0x002fe20000010009 */
[C---:B------:R-:W-:Y:S01]  /*3430*/  @!P2 IADD3 R8, P0, PT, R19.reuse, UR7, RZ ;  /* 0x000000071308ac10 */ /* 0x040fe2000ff1e0ff */
[----:B------:R-:W1:Y:S03]  /*3440*/  @!P1 LDC R22, c[0x0][0xf88] ;  /* 0x0003e200ff169b82 */ /* 0x000e660000000800 */
[----:B0-----:R-:W-:Y:S02]  /*3450*/  @!P2 LEA.HI.X.SX32 R5, R19, UR19, 0x1, P0 ;  /* 0x000000131305ac11 */ /* 0x001fe400080f0eff */
[----:B----4-:R-:W-:-:S04]  /*3460*/  @!P2 LEA R6, P0, R8, UR14, 0x1 ;  /* 0x0000000e0806ac11 */ /* 0x010fc8000f8008ff */
[----:B------:R-:W-:Y:S01]  /*3470*/  @!P2 LEA.HI.X R7, R8, UR15, R5, 0x1, P0 ;  /* 0x0000000f0807ac11 */ /* 0x000fe200080f0c05 */
[----:B------:R-:W-:Y:S02]  /*3480*/  @!P2 IMAD.WIDE R8, R19, 0x4, R10 ;  /* 0x000000041308a825 */ /* 0x000fe400078e020a */
[----:B------:R-:W5:Y:S02]  /*3490*/  @!P1 LDC R19, c[0x0][0xf90] ;  /* 0x0003e400ff139b82 */ /* 0x000f640000000800 */
[----:B--2---:R-:W-:-:S06]  /*34a0*/  @!P2 FFMA.FTZ R23, -R21, R23, R20 ;  /* 0x000000171517a223 */ /* 0x004fcc0000010114 */
[----:B------:R-:W0:Y:S01]  /*34b0*/  @!P1 LDC R20, c[0x0][0xf7c] ;  /* 0x0003df00ff149b82 */ /* 0x000e220000000800 */
[----:B------:R-:W-:-:S04]  /*34c0*/  @!P2 F2FP.F16.F32.PACK_AB R4, RZ, R23 ;  /* 0x00000017ff04a23e */ /* 0x000fc800000000ff */
[----:B------:R-:W-:Y:S01]  /*34d0*/  PRMT R24, R4, 0x7610, R24 ;  /* 0x0000761004187816 */ /* 0x000fe20000000018 */
[----:B------:R-:W-:Y:S01]  /*34e0*/  @!P1 IMAD.WIDE R4, R17, 0x4, R12 ;  /* 0x0000000411049825 */ /* 0x000fe200078e020c */
[----:B------:R2:W-:Y:S04]  /*34f0*/  @!P2 STG.E desc[UR12][R2.64], R23 ;  /* 0x000000170200a986 */ /* 0x0005e8000c10190c */
[----:B------:R3:W-:Y:S04]  /*3500*/  @!P2 STG.E.U16 desc[UR12][R6.64], R24 ;  /* 0x000000180600a986 */ /* 0x0007e8000c10150c */
[----:B------:R4:W-:Y:S04]  /*3510*/  @!P2 STG.E desc[UR12][R8.64], R21 ;  /* 0x000000150800a986 */ /* 0x0009e8000c10190c */
[----:B------:R-:W1:Y:S01]  /*3520*/  @!P1 LDG.E R18, desc[UR12][R4.64] ;  /* 0x0000000c04129981 */ /* 0x000e62000c1e1900 */
[----:B------:R-:W-:-:S02]  /*3530*/  IMAD.MOV.U32 R15, RZ, RZ, RZ ;  /* 0x000000ffff0f7224 */ /* 0x000fc400078e00ff */
[----:B-----5:R-:W-:-:S04]  /*3540*/  @!P1 FMUL.FTZ R15, R14, R19 ;  /* 0x000000130e0f9220 */ /* 0x020fc80000410000 */
[----:B0-----:R-:W-:Y:S01]  /*3550*/  @!P1 FFMA.FTZ R15, R16, R20, R15 ;  /* 0x00000014100f9223 */ /* 0x001fe2000001000f */
[----:B------:R-:W-:-:S04]  /*3560*/  @!P1 IADD3 R14, P0, PT, R17, UR7, RZ ;  /* 0x00000007110e9c10 */ /* 0x000fc8000ff1e0ff */
[----:B--2---:R-:W-:Y:S02]  /*3570*/  @!P1 LEA.HI.X.SX32 R3, R17, UR19, 0x1, P0 ;  /* 0x0000001311039c11 */ /* 0x004fe400080f0eff */
[----:B---3--:R-:W-:-:S04]  /*3580*/  @!P1 LEA R6, P0, R14, UR14, 0x1 ;  /* 0x0000000e0e069c11 */ /* 0x008fc8000f8008ff */
[----:B------:R-:W-:Y:S01]  /*3590*/  @!P1 LEA.HI.X R7, R14, UR15, R3, 0x1, P0 ;  /* 0x0000000f0e079c11 */ /* 0x000fe200080f0c03 */
[----:B------:R-:W-:-:S04]  /*35a0*/  ULEA UR4, UR18, UR4, 0x2 ;  /* 0x0000000412047291 */ /* 0x000fc8000f8e10ff */
[----:B------:R-:W-:Y:S01]  /*35b0*/  UISETP.GE.AND UP0, UPT, UR4, UR8, UPT ;  /* 0x000000080400728c */ /* 0x000fe2000bf06270 */
[----:B-1----:R-:W-:-:S05]  /*35c0*/  @!P1 FFMA.FTZ R19, -R15, R22, R18 ;  /* 0x000000160f139223 */ /* 0x002fca0000010112 */
[----:B------:R-:W-:-:S04]  /*35d0*/  @!P1 F2FP.F16.F32.PACK_AB R2, RZ, R19 ;  /* 0x00000013ff02923e */ /* 0x000fc800000000ff */
[----:B----4-:R-:W-:Y:S01]  /*35e0*/  PRMT R8, R2, 0x7610, R8 ;  /* 0x0000761002087816 */ /* 0x010fe20000000008 */
[----:B------:R-:W-:Y:S01]  /*35f0*/  @!P1 IMAD.WIDE R2, R17, 0x4, R10 ;  /* 0x0000000411029825 */ /* 0x000fe200078e020a */
[----:B------:R0:W-:Y:S04]  /*3600*/  @!P1 STG.E desc[UR12][R4.64], R19 ;  /* 0x0000001304009986 */ /* 0x0001e8000c10190c */
[----:B------:R0:W-:Y:S04]  /*3610*/  @!P1 STG.E.U16 desc[UR12][R6.64], R8 ;  /* 0x0000000806009986 */ /* 0x0001e8000c10150c */
[----:B------:R0:W-:Y:S01]  /*3620*/  @!P1 STG.E desc[UR12][R2.64], R15 ;  /* 0x0000000f02009986 */ /* 0x0001e2000c10190c */
[----:B------:R-:W-:Y:S05]  /*3630*/  BRA.U !UP0, `(.L_x_29) ;  /* 0xfffffff908247547 */ /* 0x000fea000b83ffff */
[----:B------:R-:W-:Y:S05]  /*3640*/  EXIT ;  /* 0x000000000000794d */ /* 0x000fea0003800000 */
.L_x_28:
[----:B------:R-:W-:Y:S05]  /*3650*/  @P0 BRA `(.L_x_30) ;  /* 0x0000000400940947 */ /* 0x000fea0003800000 */
[----:B------:R-:W-:-:S05]  /*3660*/  UMOV UR4, URZ ;  /* 0x000000ff00047c82 */ /* 0x000fca0008000000 */
.L_x_31:
[----:B------:R-:W-:-:S05]  /*3670*/  VIADD R25, R0, UR4 ;  /* 0x0000000400197c36 */ /* 0x000fca0008000000 */
[----:B------:R-:W-:-:S13]  /*3680*/  ISETP.GE.AND P0, PT, R25, UR8, PT ;  /* 0x0000000819007c0c */ /* 0x000fda000bf06270 */
[C---:B---3--:R-:W-:Y:S01]  /*3690*/  @!P0 IADD3 R2, P1, PT, R25.reuse, UR7, RZ ;  /* 0x0000000719028c10 */ /* 0x048fe2000ff3e0ff */
[C---:B-1----:R-:W-:Y:S01]  /*36a0*/  VIADD R19, R25.reuse, UR18 ;  /* 0x0000001219137c36 */ /* 0x042fe20008000000 */
[----:B------:R-:W0:Y:S02]  /*36b0*/  @!P0 LDC R9, c[0x0][0xf90] ;  /* 0x0003e400ff098b82 */ /* 0x000e240000000800 */
[----:B------:R-:W-:Y:S02]  /*36c0*/  @!P0 LEA.HI.X.SX32 R3, R25, UR19, 0x1, P1 ;  /* 0x0000001319038c11 */ /* 0x000fe400088f0eff */
[----:B------:R-:W-:-:S04]  /*36d0*/  @!P0 LEA R4, P1, R2, UR16, 0x2 ;  /* 0x0000001002048c11 */ /* 0x000fc8000f8210ff */
[----:B------:R-:W-:Y:S01]  /*36e0*/  @!P0 LEA.HI.X R5, R2, UR17, R3, 0x2, P1 ;  /* 0x0000001102058c11 */ /* 0x000fe200088f1403 */
[----:B------:R-:W-:Y:S01]  /*36f0*/  @!P0 IMAD.WIDE R2, R25, 0x4, R12 ;  /* 0x0000000419028825 */ /* 0x000fe200078e020c */
[----:B------:R-:W1:Y:S03]  /*3700*/  @!P0 LDC R7, c[0x0][0xf88] ;  /* 0x0003e200ff078b82 */ /* 0x000e660000000800 */
[----:B------:R2:W0:Y:S04]  /*3710*/  @!P0 LDG.E R4, desc[UR12][R4.64] ;  /* 0x0000000c04048981 */ /* 0x000428000c1e1900 */
[----:B------:R-:W1:Y:S01]  /*3720*/  @!P0 LDG.E R27, desc[UR12][R2.64] ;  /* 0x0000000c021b8981 */ /* 0x000e62000c1e1900 */
[C---:B------:R-:W-:Y:S01]  /*3730*/  ISETP.GE.AND P3, PT, R19.reuse, UR8, PT ;  /* 0x0000000813007c0c */ /* 0x040fe2000bf66270 */
[----:B------:R-:W-:-:S02]  /*3740*/  VIADD R17, R19, UR18 ;  /* 0x0000001213117c36 */ /* 0x000fc40008000000 */
[----:B------:R-:W-:Y:S02]  /*3750*/  IMAD.MOV.U32 R14, RZ, RZ, RZ ;  /* 0x000000ffff0e7224 */ /* 0x000fe400078e00ff */
[C---:B------:R-:W-:Y:S01]  /*3760*/  VIADD R15, R17.reuse, UR18 ;  /* 0x00000012110f7c36 */ /* 0x040fe20008000000 */
[----:B------:R-:W-:-:S04]  /*3770*/  ISETP.GE.AND P2, PT, R17, UR8, PT ;  /* 0x0000000811007c0c */ /* 0x000fc8000bf46270 */
[----:B------:R-:W-:-:S03]  /*3780*/  ISETP.GE.AND P1, PT, R15, UR8, PT ;  /* 0x000000080f007c0c */ /* 0x000fc6000bf26270 */
[----:B------:R-:W-:-:S04]  /*3790*/  @!P3 IADD3 R6, P4, PT, R19, UR7, RZ ;  /* 0x000000071306bc10 */ /* 0x000fc8000ff9e0ff */
[----:B--2---:R-:W-:Y:S02]  /*37a0*/  @!P3 LEA.HI.X.SX32 R5, R19, UR19, 0x1, P4 ;  /* 0x000000131305bc11 */ /* 0x004fe4000a0f0eff */
[----:B------:R-:W-:-:S04]  /*37b0*/  @!P3 LEA R20, P4, R6, UR16, 0x2 ;  /* 0x000000100614bc11 */ /* 0x000fc8000f8810ff */
[----:B------:R-:W-:Y:S02]  /*37c0*/  @!P3 LEA.HI.X R21, R6, UR17, R5, 0x2, P4 ;  /* 0x000000110615bc11 */ /* 0x000fe4000a0f1405 */
[----:B------:R-:W-:Y:S02]  /*37d0*/  @!P2 IADD3 R8, P4, PT, R17, UR7, RZ ;  /* 0x000000071108ac10 */ /* 0x000fe4000ff9e0ff */
[----:B------:R-:W-:Y:S01]  /*37e0*/  @!P0 IADD3 R5, P6, PT, R25, UR7, RZ ;  /* 0x0000000719058c10 */ /* 0x000fe2000ffde0ff */
[----:B------:R2:W3:Y:S01]  /*37f0*/  @!P3 LDG.E R20, desc[UR12][R20.64] ;  /* 0x0000000c1414b981 */ /* 0x0004e2000c1e1900 */
[----:B------:R-:W-:Y:S02]  /*3800*/  @!P2 LEA.HI.X.SX32 R23, R17, UR19, 0x1, P4 ;  /* 0x000000131117ac11 */ /* 0x000fe4000a0f0eff */
[C---:B------:R-:W-:Y:S01]  /*3810*/  @!P0 LEA.HI.X.SX32 R18, R25.reuse, UR19, 0x1, P6 ;  /* 0x0000001319128c11 */ /* 0x040fe2000b0f0eff */
[----:B------:R-:W-:Y:S01]  /*3820*/  @!P0 IMAD.WIDE R24, R25, 0x4, R10 ;  /* 0x0000000419188825 */ /* 0x000fe200078e020a */
[----:B--2---:R-:W3:Y:S03]  /*3830*/  @!P3 LDC R21, c[0x0][0xf90] ;  /* 0x0003e400ff15bb82 */ /* 0x004ee60000000800 */
[----:B0-----:R-:W-:Y:S01]  /*3840*/  @!P0 FMUL.FTZ R14, R4, R9 ;  /* 0x00000009040e8220 */ /* 0x001fe20000410000 */
[----:B------:R-:W-:-:S02]  /*3850*/  @!P1 IADD3 R9, P5, PT, R15, UR7, RZ ;  /* 0x000000070f099c10 */ /* 0x000fc4000ffbe0ff */
[----:B------:R-:W-:Y:S01]  /*3860*/  @!P0 LEA R4, P4, R5, UR14, 0x1 ;  /* 0x0000000e05048c11 */ /* 0x000fe2000f8808ff */
[----:B-1----:R-:W-:Y:S01]  /*3870*/  @!P0 FFMA.FTZ R27, -R14, R7, R27 ;  /* 0x000000070e1b8223 */ /* 0x002fe2000001011b */
[----:B------:R-:W-:Y:S02]  /*3880*/  @!P1 LEA.HI.X.SX32 R16, R15, UR19, 0x1, P5 ;  /* 0x000000130f109c11 */ /* 0x000fe4000a8f0eff */
[C---:B------:R-:W-:Y:S02]  /*3890*/  @!P2 LEA R22, P5, R8.reuse, UR16, 0x2 ;  /* 0x000000100816ac11 */ /* 0x040fe4000f8a10ff */
[----:B------:R-:W-:Y:S02]  /*38a0*/  @!P1 LEA R6, P6, R9, UR16, 0x2 ;  /* 0x0000001009069c11 */ /* 0x000fe4000f8c10ff */
[----:B------:R-:W-:Y:S02]  /*38b0*/  @!P2 LEA.HI.X R23, R8, UR17, R23, 0x2, P5 ;  /* 0x000000110817ac11 */ /* 0x000fe4000a8f1417 */
[----:B------:R-:W-:-:S02]  /*38c0*/  @!P0 F2FP.F16.F32.PACK_AB R8, RZ, R27 ;  /* 0x0000001bff08823e */ /* 0x000fc400000000ff */
[----:B------:R-:W-:Y:S01]  /*38d0*/  @!P1 LEA.HI.X R7, R9, UR17, R16, 0x2, P6 ;  /* 0x0000001109079c11 */ /* 0x000fe2000b0f1410 */
[----:B------:R0:W2:Y:S01]  /*38e0*/  @!P2 LDG.E R22, desc[UR12][R22.64] ;  /* 0x0000000c1616a981 */ /* 0x0000a2000c1e1900 */
[----:B------:R-:W-:Y:S02]  /*38f0*/  @!P0 LEA.HI.X R5, R5, UR15, R18, 0x1, P4 ;  /* 0x0000000f05058c11 */ /* 0x000fe4000a0f0c12 */
[----:B------:R-:W-:Y:S01]  /*3900*/  PRMT R26, R8, 0x7610, R26 ;  /* 0x00007610081a7816 */ /* 0x000fe2000000001a */
[----:B------:R-:W-:Y:S01]  /*3910*/  @!P3 IMAD.WIDE R8, R19, 0x4, R12 ;  /* 0x000000041308b825 */ /* 0x000fe200078e020c */
[----:B------:R1:W4:Y:S01]  /*3920*/  @!P1 LDG.E R6, desc[UR12][R6.64] ;  /* 0x0000000c06069981 */ /* 0x000322000c1e1900 */
[----:B------:R-:W1:Y:S03]  /*3930*/  @!P3 LDC R18, c[0x0][0xf88] ;  /* 0x0003e200ff12bb82 */ /* 0x000e660000000800 */
[----:B------:R-:W-:Y:S04]  /*3940*/  @!P0 STG.E desc[UR12][R2.64], R27 ;  /* 0x0000001b02008986 */ /* 0x000fe8000c10190c */
[----:B------:R5:W-:Y:S04]  /*3950*/  @!P0 STG.E.U16 desc[UR12][R4.64], R26 ;  /* 0x0000001a04008986 */ /* 0x000be8000c10150c */
[----:B------:R5:W-:Y:S04]  /*3960*/  @!P0 STG.E desc[UR12][R24.64], R14 ;  /* 0x0000000e18008986 */ /* 0x000be8000c10190c */
[----:B------:R-:W1:Y:S01]  /*3970*/  @!P3 LDG.E R16, desc[UR12][R8.64] ;  /* 0x0000000c0810b981 */ /* 0x000e62000c1e1900 */
[----:B0-----:R-:W-:-:S02]  /*3980*/  IMAD.MOV.U32 R23, RZ, RZ, RZ ;  /* 0x000000ffff177224 */ /* 0x001fc400078e00ff */
[----:B---3--:R-:W-:Y:S01]  /*3990*/  @!P3 FMUL.FTZ R23, R20, R21 ;  /* 0x000000151417b220 */ /* 0x008fe20000410000 */
[C---:B------:R-:W-:Y:S01]  /*39a0*/  @!P3 IADD3 R21, P0, PT, R19.reuse, UR7, RZ ;  /* 0x000000071315bc10 */ /* 0x040fe2000ff1e0ff */
[----:B-----5:R-:W-:Y:S01]  /*39b0*/  @!P3 IMAD.WIDE R4, R19, 0x4, R10 ;  /* 0x000000041304b825 */ /* 0x020fe200078e020a */
[----:B------:R-:W2:Y:S03]  /*39c0*/  @!P2 LDC R25, c[0x0][0xf90] ;  /* 0x0003e400ff19ab82 */ /* 0x000ea60000000800 */
[----:B-1----:R-:W-:Y:S01]  /*39d0*/  @!P3 FFMA.FTZ R7, -R23, R18, R16 ;  /* 0x000000121707b223 */ /* 0x002fe20000010110 */
[----:B------:R-:W-:Y:S02]  /*39e0*/  @!P3 LEA.HI.X.SX32 R16, R19, UR19, 0x1, P0 ;  /* 0x000000131310bc11 */ /* 0x000fe400080f0eff */
[----:B------:R-:W-:Y:S02]  /*39f0*/  @!P3 LEA R20, P0, R21, UR14, 0x1 ;  /* 0x0000000e1514bc11 */ /* 0x000fe4000f8008ff */
[----:B------:R-:W-:-:S02]  /*3a00*/  @!P3 F2FP.F16.F32.PACK_AB R2, RZ, R7 ;  /* 0x00000007ff02b23e */ /* 0x000fc400000000ff */
[----:B------:R-:W-:Y:S02]  /*3a10*/  @!P3 LEA.HI.X R21, R21, UR15, R16, 0x1, P0 ;  /* 0x0000000f1515bc11 */ /* 0x000fe400080f0c10 */
[----:B------:R-:W-:Y:S01]  /*3a20*/  PRMT R24, R2, 0x7610, R24 ;  /* 0x0000761002187816 */ /* 0x000fe20000000018 */
[----:B------:R-:W-:Y:S01]  /*3a30*/  @!P2 IMAD.WIDE R2, R17, 0x4, R12 ;  /* 0x000000041102a825 */ /* 0x000fe200078e020c */
[----:B------:R0:W-:Y:S01]  /*3a40*/  @!P3 STG.E desc[UR12][R8.64], R7 ;  /* 0x000000070800b986 */ /* 0x0001e2000c10190c */
[----:B------:R-:W1:Y:S03]  /*3a50*/  @!P2 LDC R16, c[0x0][0xf88] ;  /* 0x0003e200ff10ab82 */ /* 0x000e660000000800 */
[----:B------:R-:W-:Y:S04]  /*3a60*/  @!P3 STG.E.U16 desc[UR12][R20.64], R24 ;  /* 0x000000181400b986 */ /* 0x000fe8000c10150c */
[----:B------:R3:W-:Y:S04]  /*3a70*/  @!P3 STG.E desc[UR12][R4.64], R23 ;  /* 0x000000170400b986 */ /* 0x0007e8000c10190c */
[----:B------:R-:W1:Y:S01]  /*3a80*/  @!P2 LDG.E R14, desc[UR12][R2.64] ;  /* 0x0000000c020ea981 */ /* 0x000e62000c1e1900 */
[----:B------:R-:W-:-:S02]  /*3a90*/  IMAD.MOV.U32 R19, RZ, RZ, RZ ;  /* 0x000000ffff137224 */ /* 0x000fc400078e00ff */
[----:B--2---:R-:W-:Y:S01]  /*3aa0*/  @!P2 FMUL.FTZ R19, R22, R25 ;  /* 0x000000191613a220 */ /* 0x004fe20000410000 */
[C---:B------:R-:W-:Y:S01]  /*3ab0*/  @!P2 IADD3 R18, P0, PT, R17.reuse, UR7, RZ ;  /* 0x000000071112ac10 */ /* 0x040fe2000ff1e0ff */
[----:B0-----:R-:W4:Y:S03]  /*3ac0*/  @!P1 LDC R7, c[0x0][0xf90] ;  /* 0x0003e400ff079b82 */ /* 0x001f260000000800 */
[----:B------:R-:W-:Y:S02]  /*3ad0*/  @!P2 LEA.HI.X.SX32 R27, R17, UR19, 0x1, P0 ;  /* 0x00000013111bac11 */ /* 0x000fe400080f0eff */
[----:B------:R-:W-:-:S03]  /*3ae0*/  @!P2 LEA R8, P0, R18, UR14, 0x1 ;  /* 0x0000000e1208ac11 */ /* 0x000fc6000f8008ff */
[----:B---3--:R-:W0:Y:S01]  /*3af0*/  @!P1 LDC R23, c[0x0][0xf88] ;  /* 0x0003e200ff179b82 */ /* 0x008e220000000800 */
[----:B------:R-:W-:Y:S01]  /*3b00*/  @!P2 LEA.HI.X R9, R18, UR15, R27, 0x1, P0 ;  /* 0x0000000f1209ac11 */ /* 0x000fe200080f0c1b */
[----:B-1----:R-:W-:-:S05]  /*3b10*/  @!P2 FFMA.FTZ R25, -R19, R16, R14 ;  /* 0x000000101319a223 */ /* 0x002fca000001010e */
[----:B------:R-:W-:Y:S01]  /*3b20*/  @!P2 F2FP.F16.F32.PACK_AB R5, RZ, R25 ;  /* 0x00000019ff05a23e */ /* 0x000fe200000000ff */
[----:B------:R-:W-:-:S03]  /*3b30*/  @!P2 IMAD.WIDE R16, R17, 0x4, R10 ;  /* 0x000000041110a825 */ /* 0x000fc600078e020a */
[----:B------:R-:W-:Y:S01]  /*3b40*/  PRMT R18, R5, 0x7610, R18 ;  /* 0x0000761005127816 */ /* 0x000fe20000000012 */
[----:B------:R-:W-:Y:S01]  /*3b50*/  @!P1 IMAD.WIDE R4, R15, 0x4, R12 ;  /* 0x000000040f049825 */ /* 0x000fe200078e020c */
[----:B------:R1:W-:Y:S04]  /*3b60*/  @!P2 STG.E desc[UR12][R2.64], R25 ;  /* 0x000000190200a986 */ /* 0x0003e8000c10190c */
[----:B------:R2:W-:Y:S04]  /*3b70*/  @!P2 STG.E.U16 desc[UR12][R8.64], R18 ;  /* 0x000000120800a986 */ /* 0x0005e8000c10150c */
[----:B------:R3:W-:Y:S04]  /*3b80*/  @!P2 STG.E desc[UR12][R16.64], R19 ;  /* 0x000000131000a986 */ /* 0x0007e8000c10190c */
[----:B------:R-:W0:Y:S01]  /*3b90*/  @!P1 LDG.E R14, desc[UR12][R4.64] ;  /* 0x0000000c040e9981 */ /* 0x000e22000c1e1900 */
[----:B------:R-:W-:-:S02]  /*3ba0*/  IMAD.MOV.U32 R21, RZ, RZ, RZ ;  /* 0x000000ffff157224 */ /* 0x000fc400078e00ff */
[----:B----4-:R-:W-:Y:S01]  /*3bb0*/  @!P1 FMUL.FTZ R21, R6, R7 ;  /* 0x0000000706159220 */ /* 0x010fe20000410000 */
[----:B------:R-:W-:Y:S01]  /*3bc0*/  @!P1 IADD3 R7, P0, PT, R15, UR7, RZ ;  /* 0x000000070f079c10 */ /* 0x000fe2000ff1e0ff */
[----:B------:R-:W-:-:S04]  /*3bd0*/  ULEA UR4, UR18, UR4, 0x2 ;  /* 0x0000000412047291 */ /* 0x000fc8000f8e10ff */
[----:B------:R-:W-:Y:S01]  /*3be0*/  UISETP.GE.AND UP0, UPT, UR4, UR8, UPT ;  /* 0x000000080400728c */ /* 0x000fe2000bf06270 */
[----:B0-----:R-:W-:Y:S01]  /*3bf0*/  @!P1 FFMA.FTZ R23, -R21, R23, R14 ;  /* 0x0000001715179223 */ /* 0x001fe2000001010e */
[----:B------:R-:W-:Y:S02]  /*3c00*/  @!P1 LEA.HI.X.SX32 R14, R15, UR19, 0x1, P0 ;  /* 0x000000130f0e9c11 */ /* 0x000fe400080f0eff */
[C---:B------:R-:W-:Y:S02]  /*3c10*/  @!P1 LEA R6, P0, R7.reuse, UR14, 0x1 ;  /* 0x0000000e07069c11 */ /* 0x040fe4000f8008ff */
[----:B-1----:R-:W-:Y:S02]  /*3c20*/  @!P1 F2FP.F16.F32.PACK_AB R2, RZ, R23 ;  /* 0x00000017ff02923e */ /* 0x002fe400000000ff */
[----:B------:R-:W-:Y:S02]  /*3c30*/  @!P1 LEA.HI.X R7, R7, UR15, R14, 0x1, P0 ;  /* 0x0000000f07079c11 */ /* 0x000fe400080f0c0e */
[----:B--2---:R-:W-:Y:S01]  /*3c40*/  PRMT R8, R2, 0x7610, R8 ;  /* 0x0000761002087816 */ /* 0x004fe20000000008 */
[----:B------:R-:W-:Y:S01]  /*3c50*/  @!P1 IMAD.WIDE R2, R15, 0x4, R10 ;  /* 0x000000040f029825 */ /* 0x000fe200078e020a */
[----:B------:R3:W-:Y:S04]  /*3c60*/  @!P1 STG.E desc[UR12][R4.64], R23 ;  /* 0x0000001704009986 */ /* 0x0007e8000c10190c */
[----:B------:R3:W-:Y:S04]  /*3c70*/  @!P1 STG.E.U16 desc[UR12][R6.64], R8 ;  /* 0x0000000806009986 */ /* 0x0007e8000c10150c */
[----:B------:R3:W-:Y:S01]  /*3c80*/  @!P1 STG.E desc[UR12][R2.64], R21 ;  /* 0x0000001502009986 */ /* 0x0007e2000c10190c */
[----:B------:R-:W-:Y:S05]  /*3c90*/  BRA.U !UP0, `(.L_x_31) ;  /* 0xfffffff908747547 */ /* 0x000fea000b83ffff */
[----:B------:R-:W-:Y:S05]  /*3ca0*/  EXIT ;  /* 0x000000000000794d */ /* 0x000fea0003800000 */
.L_x_30:
[----:B------:R-:W-:-:S05]  /*3cb0*/  UMOV UR4, URZ ;  /* 0x000000ff00047c82 */ /* 0x000fca0008000000 */
.L_x_32:
[----:B------:R-:W-:Y:S02]  /*3cc0*/  VIADD R25, R0, UR4 ;  /* 0x0000000400197c36 */ /* 0x000fe40008000000 */
[----:B0-----:R-:W-:-:S03]  /*3cd0*/  IMAD.MOV.U32 R7, RZ, RZ, RZ ;  /* 0x000000ffff077224 */ /* 0x001fc600078e00ff */
[----:B------:R-:W-:-:S13]  /*3ce0*/  ISETP.GE.AND P0, PT, R25, UR8, PT ;  /* 0x0000000819007c0c */ /* 0x000fda000bf06270 */
[C---:B------:R-:W-:Y:S01]  /*3cf0*/  @!P0 IADD3 R2, P1, PT, R25.reuse, UR7, RZ ;  /* 0x0000000719028c10 */ /* 0x040fe2000ff3e0ff */
[C---:B------:R-:W-:Y:S01]  /*3d00*/  @!P0 IMAD.WIDE R8, R25.reuse, 0x4, R12 ;  /* 0x0000000419088825 */ /* 0x040fe200078e020c */
[----:B------:R-:W0:Y:S02]  /*3d10*/  @!P0 LDC R6, c[0x0][0xf90] ;  /* 0x0003e400ff068b82 */ /* 0x000e240000000800 */
[C---:B------:R-:W-:Y:S02]  /*3d20*/  @!P0 LEA.HI.X.SX32 R3, R25.reuse, UR19, 0x1, P1 ;  /* 0x0000001319038c11 */ /* 0x040fe400088f0eff */
[C---:B------:R-:W-:Y:S01]  /*3d30*/  @!P0 LEA R4, P1, R2.reuse, UR16, 0x2 ;  /* 0x0000001002048c11 */ /* 0x040fe2000f8210ff */
[----:B------:R-:W2:Y:S03]  /*3d40*/  @!P0 LDG.E R7, desc[UR12][R8.64] ;  /* 0x0000000c08078981 */ /* 0x000ea6000c1e1900 */
[----:B------:R-:W-:Y:S01]  /*3d50*/  @!P0 LEA.HI.X R5, R2, UR17, R3, 0x2, P1 ;  /* 0x0000001102058c11 */ /* 0x000fe200088f1403 */
[C---:B------:R-:W-:Y:S01]  /*3d60*/  @!P0 IMAD.WIDE R2, R25.reuse, 0x4, R12 ;  /* 0x0000000419028825 */ /* 0x040fe200078e020c */
[----:B------:R-:W2:Y:S04]  /*3d70*/  @!P0 LDC R17, c[0x0][0xf7c] ;  /* 0x0003df00ff118b82 */ /* 0x000ea80000000800 */
[----:B------:R3:W0:Y:S04]  /*3d80*/  @!P0 LDG.E R5, desc[UR12][R4.64] ;  /* 0x0000000c04058981 */ /* 0x000628000c1e1900 */
[----:B------:R-:W4:Y:S01]  /*3d90*/  @!P0 LDG.E R27, desc[UR12][R2.64] ;  /* 0x0000000c021b8981 */ /* 0x000f22000c1e1900 */
[----:B-1----:R-:W-:Y:S01]  /*3da0*/  VIADD R23, R25, UR18 ;  /* 0x0000001219177c36 */ /* 0x002fe20008000000 */
[----:B------:R-:W4:Y:S03]  /*3db0*/  @!P0 LDC R16, c[0x0][0xf88] ;  /* 0x0003e200ff108b82 */ /* 0x000f260000000800 */
[C---:B------:R-:W-:Y:S01]  /*3dc0*/  VIADD R21, R23.reuse, UR18 ;  /* 0x0000001217157c36 */ /* 0x040fe20008000000 */
[----:B------:R-:W-:-:S03]  /*3dd0*/  ISETP.GE.AND P3, PT, R23, UR8, PT ;  /* 0x0000000817007c0c */ /* 0x000fc6000bf66270 */
[C---:B------:R-:W-:Y:S01]  /*3de0*/  VIADD R19, R21.reuse, UR18 ;  /* 0x0000001215137c36 */ /* 0x040fe20008000000 */
[----:B------:R-:W-:Y:S02]  /*3df0*/  ISETP.GE.AND P2, PT, R21, UR8, PT ;  /* 0x0000000815007c0c */ /* 0x000fe4000bf46270 */
[----:B------:R-:W-:Y:S02]  /*3e00*/  @!P0 IADD3 R24, P5, PT, R25, UR7, RZ ;  /* 0x0000000719188c10 */ /* 0x000fe4000ffbe0ff */
[----:B------:R-:W-:Y:S01]  /*3e10*/  ISETP.GE.AND P1, PT, R19, UR8, PT ;  /* 0x0000000813007c0c */ /* 0x000fe2000bf26270 */
[----:B------:R-:W-:Y:S01]  /*3e20*/  IMAD.MOV.U32 R18, RZ, RZ, RZ ;  /* 0x000000ffff127224 */ /* 0x000fe200078e00ff */
[----:B------:R-:W-:Y:S01]  /*3e30*/  @!P0 LEA.HI.X.SX32 R28, R25, UR19, 0x1, P5 ;  /* 0x00000013191c8c11 */ /* 0x000fe2000a8f0eff */
[----:B------:R-:W-:Y:S01]  /*3e40*/  IMAD.MOV.U32 R22, RZ, RZ, RZ ;  /* 0x000000ffff167224 */ /* 0x000fe200078e00ff */
[----:B---3--:R-:W-:Y:S01]  /*3e50*/  @!P0 LEA R4, P5, R24, UR14, 0x1 ;  /* 0x0000000e18048c11 */ /* 0x008fe2000f8a08ff */
[C---:B------:R-:W-:Y:S01]  /*3e60*/  @!P3 IMAD.WIDE R14, R23.reuse, 0x4, R12 ;  /* 0x00000004170eb825 */ /* 0x040fe200078e020c */
[----:B------:R-:W-:-:S03]  /*3e70*/  @!P3 IADD3 R26, P4, PT, R23, UR7, RZ ;  /* 0x00000007171abc10 */ /* 0x000fc6000ff9e0ff */
[----:B------:R-:W-:Y:S01]  /*3e80*/  IMAD.MOV.U32 R20, RZ, RZ, RZ ;  /* 0x000000ffff147224 */ /* 0x000fe200078e00ff */
[----:B------:R-:W-:Y:S01]  /*3e90*/  @!P3 LEA.HI.X.SX32 R29, R23, UR19, 0x1, P4 ;  /* 0x00000013171dbc11 */ /* 0x000fe2000a0f0eff */
[----:B------:R-:W-:Y:S01]  /*3ea0*/  @!P2 IMAD.WIDE R8, R21, 0x4, R12 ;  /* 0x000000041508a825 */ /* 0x000fe200078e020c */
[----:B------:R2:W3:Y:S04]  /*3eb0*/  @!P3 LDG.E R18, desc[UR12][R14.64] ;  /* 0x0000000c0e12b981 */ /* 0x0004e8000c1e1900 */
[----:B------:R1:W5:Y:S01]  /*3ec0*/  @!P2 LDG.E R20, desc[UR12][R8.64] ;  /* 0x0000000c0814a981 */ /* 0x000362000c1e1900 */
[----:B0-----:R-:W-:Y:S01]  /*3ed0*/  @!P0 FMUL.FTZ R22, R5, R6 ;  /* 0x0000000605168220 */ /* 0x001fe20000410000 */
[----:B------:R-:W-:Y:S02]  /*3ee0*/  @!P3 LEA R6, P4, R26, UR16, 0x2 ;  /* 0x000000101a06bc11 */ /* 0x000fe4000f8810ff */
[----:B------:R-:W-:Y:S01]  /*3ef0*/  @!P0 LEA.HI.X R5, R24, UR15, R28, 0x1, P5 ;  /* 0x0000000f18058c11 */ /* 0x000fe2000a8f0c1c */
[----:B--2---:R-:W-:Y:S01]  /*3f00*/  @!P0 FFMA.FTZ R14, R7, R17, R22 ;  /* 0x00000011070e8223 */ /* 0x004fe20000010016 */
[----:B------:R-:W-:-:S02]  /*3f10*/  @!P2 IADD3 R15, P5, PT, R21, UR7, RZ ;  /* 0x00000007150fac10 */ /* 0x000fc4000ffbe0ff */
[----:B------:R-:W-:Y:S01]  /*3f20*/  @!P1 IADD3 R17, P6, PT, R19, UR7, RZ ;  /* 0x0000000713119c10 */ /* 0x000fe2000ffde0ff */
[----:B----4-:R-:W-:Y:S01]  /*3f30*/  @!P0 FFMA.FTZ R27, -R14, R16, R27 ;  /* 0x000000100e1b8223 */ /* 0x010fe2000001011b */
[----:B------:R-:W-:Y:S02]  /*3f40*/  @!P3 LEA.HI.X R7, R26, UR17, R29, 0x2, P4 ;  /* 0x000000111a07bc11 */ /* 0x000fe4000a0f141d */
[----:B------:R-:W-:Y:S02]  /*3f50*/  @!P2 LEA.HI.X.SX32 R24, R21, UR19, 0x1, P5 ;  /* 0x000000131518ac11 */ /* 0x000fe4000a8f0eff */
[----:B-1----:R-:W-:Y:S01]  /*3f60*/  @!P2 LEA R8, P4, R15, UR16, 0x2 ;  /* 0x000000100f08ac11 */ /* 0x002fe2000f8810ff */
[----:B------:R0:W2:Y:S01]  /*3f70*/  @!P3 LDG.E R6, desc[UR12][R6.64] ;  /* 0x0000000c0606b981 */ /* 0x0000a2000c1e1900 */
[----:B------:R-:W-:Y:S02]  /*3f80*/  @!P1 LEA.HI.X.SX32 R16, R19, UR19, 0x1, P6 ;  /* 0x0000001313109c11 */ /* 0x000fe4000b0f0eff */
[----:B------:R-:W-:-:S02]  /*3f90*/  @!P1 LEA R14, P5, R17, UR16, 0x2 ;  /* 0x00000010110e9c11 */ /* 0x000fc4000f8a10ff */
[----:B------:R-:W-:Y:S01]  /*3fa0*/  @!P2 LEA.HI.X R9, R15, UR17, R24, 0x2, P4 ;  /* 0x000000110f09ac11 */ /* 0x000fe2000a0f1418 */
[----:B------:R-:W-:Y:S01]  /*3fb0*/  IMAD.MOV.U32 R24, RZ, RZ, RZ ;  /* 0x000000ffff187224 */ /* 0x000fe200078e00ff */
[----:B------:R-:W-:Y:S01]  /*3fc0*/  @!P1 LEA.HI.X R15, R17, UR17, R16, 0x2, P5 ;  /* 0x00000011110f9c11 */ /* 0x000fe2000a8f1410 */
[--C-:B------:R-:W-:Y:S01]  /*3fd0*/  @!P1 IMAD.WIDE R16, R19, 0x4, R12.reuse ;  /* 0x0000000413109825 */ /* 0x100fe200078e020c */
[----:B0-----:R-:W-:Y:S01]  /*3fe0*/  @!P0 F2FP.F16.F32.PACK_AB R7, RZ, R27 ;  /* 0x0000001bff07823e */ /* 0x001fe200000000ff */
[----:B------:R-:W4:Y:S02]  /*3ff0*/  @!P2 LDG.E R8, desc[UR12][R8.64] ;  /* 0x0000000c0808a981 */ /* 0x000f24000c1e1900 */
[----:B------:R-:W-:Y:S02]  /*4000*/  @!P3 IMAD.WIDE R28, R23, 0x4, R12 ;  /* 0x00000004171cb825 */ /* 0x000fe400078e020c */
[----:B------:R0:W5:Y:S04]  /*4010*/  @!P1 LDG.E R24, desc[UR12][R16.64] ;  /* 0x0000000c10189981 */ /* 0x000168000c1e1900 */
[----:B------:R1:W5:Y:S04]  /*4020*/  @!P1 LDG.E R14, desc[UR12][R14.64] ;  /* 0x0000000c0e0e9981 */ /* 0x000368000c1e1900 */
[----:B------:R3:W-:Y:S01]  /*4030*/  @!P0 STG.E desc[UR12][R2.64], R27 ;  /* 0x0000001b02008986 */ /* 0x0007e2000c10190c */
[----:B0-----:R-:W0:Y:S01]  /*4040*/  @!P3 LDC R16, c[0x0][0xf7c] ;  /* 0x0003df00ff10bb82 */ /* 0x001e220000000800 */
[----:B-1----:R-:W-:-:S07]  /*4050*/  PRMT R15, R7, 0x7610, R15 ;  /* 0x00007610070f7816 */ /* 0x002fce000000000f */
[----:B------:R-:W2:Y:S01]  /*4060*/  @!P3 LDC R7, c[0x0][0xf90] ;  /* 0x0003e400ff07bb82 */ /* 0x000ea20000000800 */
[----:B---3--:R-:W-:Y:S01]  /*4070*/  @!P0 IMAD.WIDE R26, R25, 0x4, R10 ;  /* 0x00000004191a8825 */ /* 0x008fe200078e020a */
[----:B------:R1:W-:Y:S04]  /*4080*/  @!P0 STG.E.U16 desc[UR12][R4.64], R15 ;  /* 0x0000000f04008986 */ /* 0x0003e8000c10150c */
[----:B------:R3:W-:Y:S02]  /*4090*/  @!P0 STG.E desc[UR12][R26.64], R22 ;  /* 0x000000161a008986 */ /* 0x0007e4000c10190c */
[----:B------:R-:W1:Y:S02]  /*40a0*/  @!P3 LDC R25, c[0x0][0xf88] ;  /* 0x0003e200ff19bb82 */ /* 0x000e640000000800 */
[----:B------:R-:W1:Y:S01]  /*40b0*/  @!P3 LDG.E R17, desc[UR12][R28.64] ;  /* 0x0000000c1c11b981 */ /* 0x000e62000c1e1900 */
[----:B------:R-:W-:Y:S01]  /*40c0*/  IMAD.MOV.U32 R9, RZ, RZ, RZ ;  /* 0x000000ffff097224 */ /* 0x000fe200078e00ff */
[----:B------:R-:W-:Y:S01]  /*40d0*/  @!P3 IADD3 R3, P0, PT, R23, UR7, RZ ;  /* 0x000000071703bc10 */ /* 0x000fe2000ff1e0ff */
[----:B--2---:R-:W-:-:S04]  /*40e0*/  @!P3 FMUL.FTZ R9, R6, R7 ;  /* 0x000000070609b220 */ /* 0x004fc80000410000 */
[----:B0-----:R-:W-:Y:S01]  /*40f0*/  @!P3 FFMA.FTZ R18, R18, R16, R9 ;  /* 0x000000101212b223 */ /* 0x001fe20000010009 */
[----:B------:R-:W-:Y:S01]  /*4100*/  @!P3 LEA.HI.X.SX32 R6, R23, UR19, 0x1, P0 ;  /* 0x000000131706bc11 */ /* 0x000fe200080f0eff */
[----:B------:R-:W5:Y:S01]  /*4110*/  @!P2 LDC R16, c[0x0][0xf7c] ;  /* 0x0003df00ff10ab82 */ /* 0x000f620000000800 */
[----:B------:R-:W-:-:S04]  /*4120*/  @!P3 LEA R2, P0, R3, UR14, 0x1 ;  /* 0x0000000e0302bc11 */ /* 0x000fc8000f8008ff */
[----:B------:R-:W-:Y:S01]  /*4130*/  @!P3 LEA.HI.X R3, R3, UR15, R6, 0x1, P0 ;  /* 0x0000000f0303bc11 */ /* 0x000fe200080f0c06 */
[----:B------:R-:W-:-:S04]  /*4140*/  @!P3 IMAD.WIDE R6, R23, 0x4, R10 ;  /* 0x000000041706b825 */ /* 0x000fc800078e020a */
[----:B-1----:R-:W-:Y:S02]  /*4150*/  @!P3 FFMA.FTZ R17, -R18, R25, R17 ;  /* 0x000000191211b223 */ /* 0x002fe40000010111 */
[----:B------:R-:W4:Y:S03]  /*4160*/  @!P2 LDC R25, c[0x0][0xf90] ;  /* 0x0003e400ff19ab82 */ /* 0x000f260000000800 */
[----:B------:R-:W-:-:S04]  /*4170*/  @!P3 F2FP.F16.F32.PACK_AB R4, RZ, R17 ;  /* 0x00000011ff04b23e */ /* 0x000fc800000000ff */
[----:B---3--:R-:W-:Y:S01]  /*4180*/  PRMT R22, R4, 0x7610, R22 ;  /* 0x0000761004167816 */ /* 0x008fe20000000016 */
[----:B------:R-:W-:Y:S01]  /*4190*/  @!P2 IMAD.WIDE R4, R21, 0x4, R12 ;  /* 0x000000041504a825 */ /* 0x000fe200078e020c */
[----:B------:R-:W-:Y:S01]  /*41a0*/  @!P3 STG.E desc[UR12][R28.64], R17 ;  /* 0x000000111c00b986 */ /* 0x000fe2000c10190c */
[----:B------:R-:W0:Y:S03]  /*41b0*/  @!P2 LDC R18, c[0x0][0xf88] ;  /* 0x0003e200ff12ab82 */ /* 0x000e260000000800 */
[----:B------:R1:W-:Y:S04]  /*41c0*/  @!P3 STG.E.U16 desc[UR12][R2.64], R22 ;  /* 0x000000160200b986 */ /* 0x0003e8000c10150c */
[----:B------:R2:W-:Y:S04]  /*41d0*/  @!P3 STG.E desc[UR12][R6.64], R9 ;  /* 0x000000090600b986 */ /* 0x0005e8000c10190c */
[----:B------:R-:W0:Y:S01]  /*41e0*/  @!P2 LDG.E R23, desc[UR12][R4.64] ;  /* 0x0000000c0417a981 */ /* 0x000e22000c1e1900 */
[----:B------:R-:W-:-:S02]  /*41f0*/  IMAD.MOV.U32 R15, RZ, RZ, RZ ;  /* 0x000000ffff0f7224 */ /* 0x000fc400078e00ff */
[----:B----4-:R-:W-:Y:S01]  /*4200*/  @!P2 FMUL.FTZ R15, R8, R25 ;  /* 0x00000019080fa220 */ /* 0x010fe20000410000 */
[C---:B------:R-:W-:Y:S01]  /*4210*/  @!P2 IADD3 R8, P0, PT, R21.reuse, UR7, RZ ;  /* 0x000000071508ac10 */ /* 0x040fe2000ff1e0ff */
[----:B------:R-:W3:Y:S02]  /*4220*/  @!P1 LDC R25, c[0x0][0xf90] ;  /* 0x0003e400ff199b82 */ /* 0x000ee40000000800 */
[----:B-----5:R-:W-:Y:S01]  /*4230*/  @!P2 FFMA.FTZ R20, R20, R16, R15 ;  /* 0x000000101414a223 */ /* 0x020fe2000001000f */
[----:B-1----:R-:W-:Y:S02]  /*4240*/  @!P2 LEA.HI.X.SX32 R3, R21, UR19, 0x1, P0 ;  /* 0x000000131503ac11 */ /* 0x002fe400080f0eff */
[----:B--2---:R-:W-:-:S03]  /*4250*/  @!P2 LEA R6, P0, R8, UR14, 0x1 ;  /* 0x0000000e0806ac11 */ /* 0x004fc6000f8008ff */
[----:B------:R-:W1:Y:S01]  /*4260*/  @!P1 LDC R16, c[0x0][0xf7c] ;  /* 0x0003df00ff109b82 */ /* 0x000e620000000800 */
[----:B------:R-:W-:Y:S01]  /*4270*/  @!P2 LEA.HI.X R7, R8, UR15, R3, 0x1, P0 ;  /* 0x0000000f0807ac11 */ /* 0x000fe200080f0c03 */
[----:B------:R-:W-:-:S04]  /*4280*/  @!P2 IMAD.WIDE R8, R21, 0x4, R10 ;  /* 0x000000041508a825 */ /* 0x000fc800078e020a */
[----:B0-----:R-:W-:Y:S02]  /*4290*/  @!P2 FFMA.FTZ R23, -R20, R18, R23 ;  /* 0x000000121417a223 */ /* 0x001fe40000010117 */
[----:B------:R-:W0:Y:S03]  /*42a0*/  @!P1 LDC R18, c[0x0][0xf88] ;  /* 0x0003e200ff129b82 */ /* 0x000e260000000800 */
[----:B------:R-:W-:-:S04]  /*42b0*/  @!P2 F2FP.F16.F32.PACK_AB R2, RZ, R23 ;  /* 0x00000017ff02a23e */ /* 0x000fc800000000ff */
[----:B------:R-:W-:Y:S01]  /*42c0*/  PRMT R20, R2, 0x7610, R20 ;  /* 0x0000761002147816 */ /* 0x000fe20000000014 */
[----:B------:R-:W-:Y:S01]  /*42d0*/  @!P1 IMAD.WIDE R2, R19, 0x4, R12 ;  /* 0x0000000413029825 */ /* 0x000fe200078e020c */
[----:B------:R2:W-:Y:S04]  /*42e0*/  @!P2 STG.E desc[UR12][R4.64], R23 ;  /* 0x000000170400a986 */ /* 0x0005e8000c10190c */
[----:B------:R4:W-:Y:S04]  /*42f0*/  @!P2 STG.E.U16 desc[UR12][R6.64], R20 ;  /* 0x000000140600a986 */ /* 0x0009e8000c10150c */
[----:B------:R5:W-:Y:S04]  /*4300*/  @!P2 STG.E desc[UR12][R8.64], R15 ;  /* 0x0000000f0800a986 */ /* 0x000be8000c10190c */
[----:B------:R-:W0:Y:S01]  /*4310*/  @!P1 LDG.E R21, desc[UR12][R2.64] ;  /* 0x0000000c02159981 */ /* 0x000e22000c1e1900 */
[----:B------:R-:W-:-:S02]  /*4320*/  IMAD.MOV.U32 R17, RZ, RZ, RZ ;  /* 0x000000ffff117224 */ /* 0x000fc400078e00ff */
[----:B---3--:R-:W-:-:S04]  /*4330*/  @!P1 FMUL.FTZ R17, R14, R25 ;  /* 0x000000190e119220 */ /* 0x008fc80000410000 */
[----:B-1----:R-:W-:Y:S01]  /*4340*/  @!P1 FFMA.FTZ R24, R24, R16, R17 ;  /* 0x0000001018189223 */ /* 0x002fe20000010011 */
[----:B------:R-:W-:-:S04]  /*4350*/  @!P1 IADD3 R14, P0, PT, R19, UR7, RZ ;  /* 0x00000007130e9c10 */ /* 0x000fc8000ff1e0ff */
[----:B--2---:R-:W-:Y:S02]  /*4360*/  @!P1 LEA.HI.X.SX32 R5, R19, UR19, 0x1, P0 ;  /* 0x0000001313059c11 */ /* 0x004fe400080f0eff */
[----:B----4-:R-:W-:-:S04]  /*4370*/  @!P1 LEA R6, P0, R14, UR14, 0x1 ;  /* 0x0000000e0e069c11 */ /* 0x010fc8000f8008ff */
[----:B------:R-:W-:Y:S01]  /*4380*/  @!P1 LEA.HI.X R7, R14, UR15, R5, 0x1, P0 ;  /* 0x0000000f0e079c11 */ /* 0x000fe200080f0c05 */
[----:B------:R-:W-:-:S04]  /*4390*/  ULEA UR4, UR18, UR4, 0x2 ;  /* 0x0000000412047291 */ /* 0x000fc8000f8e10ff */
[----:B------:R-:W-:Y:S01]  /*43a0*/  UISETP.GE.AND UP0, UPT, UR4, UR8, UPT ;  /* 0x000000080400728c */ /* 0x000fe2000bf06270 */
[----:B0-----:R-:W-:-:S05]  /*43b0*/  @!P1 FFMA.FTZ R21, -R24, R18, R21 ;  /* 0x0000001218159223 */ /* 0x001fca0000010115 */
[----:B------:R-:W-:-:S04]  /*43c0*/  @!P1 F2FP.F16.F32.PACK_AB R4, RZ, R21 ;  /* 0x00000015ff04923e */ /* 0x000fc800000000ff */
[----:B-----5:R-:W-:Y:S01]  /*43d0*/  PRMT R8, R4, 0x7610, R8 ;  /* 0x0000761004087816 */ /* 0x020fe20000000008 */
[----:B------:R-:W-:Y:S01]  /*43e0*/  @!P1 IMAD.WIDE R4, R19, 0x4, R10 ;  /* 0x0000000413049825 */ /* 0x000fe200078e020a */
[----:B------:R0:W-:Y:S04]  /*43f0*/  @!P1 STG.E desc[UR12][R2.64], R21 ;  /* 0x0000001502009986 */ /* 0x0001e8000c10190c */
[----:B------:R0:W-:Y:S04]  /*4400*/  @!P1 STG.E.U16 desc[UR12][R6.64], R8 ;  /* 0x0000000806009986 */ /* 0x0001e8000c10150c */
[----:B------:R0:W-:Y:S01]  /*4410*/  @!P1 STG.E desc[UR12][R4.64], R17 ;  /* 0x0000001104009986 */ /* 0x0001e2000c10190c */
[----:B------:R-:W-:Y:S05]  /*4420*/  BRA.U !UP0, `(.L_x_32) ;  /* 0xfffffff908247547 */ /* 0x000fea000b83ffff */
[----:B------:R-:W-:Y:S05]  /*4430*/  EXIT ;  /* 0x000000000000794d */ /* 0x000fea0003800000 */
.L_x_0:
[----:B------:R-:W-:Y:S05]  /*4440*/  @!P1 BRA `(.L_x_33) ;  /* 0x0000000400bc9947 */ /* 0x000fea0003800000 */
[----:B------:R-:W-:-:S05]  /*4450*/  UMOV UR4, URZ ;  /* 0x000000ff00047c82 */ /* 0x000fca0008000000 */
.L_x_34:
[----:B0-----:R-:W-:-:S05]  /*4460*/  VIADD R5, R0, UR4 ;  /* 0x0000000400057c36 */ /* 0x001fca0008000000 */
[----:B------:R-:W-:Y:S02]  /*4470*/  ISETP.GE.AND P0, PT, R5, UR8, PT ;  /* 0x0000000805007c0c */ /* 0x000fe4000bf06270 */
[----:B------:R-:W-:-:S11]  /*4480*/  CS2R R24, SRZ ;  /* 0x0000000000187805 */ /* 0x000fd6000001ff00 */
[C---:B------:R-:W-:Y:S01]  /*4490*/  @!P0 IADD3 R2, P1, PT, R5.reuse, UR7, RZ ;  /* 0x0000000705028c10 */ /* 0x040fe2000ff3e0ff */
[----:B------:R-:W0:Y:S03]  /*44a0*/  @!P0 LDC R19, c[0x0][0xf90] ;  /* 0x0003e400ff138b82 */ /* 0x000e260000000800 */
[C---:B------:R-:W-:Y:S02]  /*44b0*/  @!P0 LEA.HI.X.SX32 R3, R5.reuse, UR19, 0x1, P1 ;  /* 0x0000001305038c11 */ /* 0x040fe400088f0eff */
[C---:B------:R-:W-:Y:S01]  /*44c0*/  @!P0 LEA R8, P1, R2.reuse, UR16, 0x2 ;  /* 0x0000001002088c11 */ /* 0x040fe2000f8210ff */
[C---:B-1----:R-:W-:Y:S02]  /*44d0*/  VIADD R11, R5.reuse, UR18 ;  /* 0x00000012050b7c36 */ /* 0x042fe40008000000 */
[----:B------:R-:W1:Y:S01]  /*44e0*/  @!P0 LDC R26, c[0x0][0xf7c] ;  /* 0x0003df00ff1a8b82 */ /* 0x000e620000000800 */
[----:B------:R-:W-:Y:S01]  /*44f0*/  @!P0 LEA.HI.X R9, R2, UR17, R3, 0x2, P1 ;  /* 0x0000001102098c11 */ /* 0x000fe200088f1403 */
[----:B------:R-:W-:-:S04]  /*4500*/  @!P0 IMAD.WIDE R6, R5, 0x4, R12 ;  /* 0x0000000405068825 */ /* 0x000fc800078e020c */
[----:B------:R-:W0:Y:S01]  /*4510*/  @!P0 LDG.E R4, desc[UR12][R8.64] ;  /* 0x0000000c08048981 */ /* 0x000e22000c1e1900 */
[----:B------:R-:W-:Y:S01]  /*4520*/  @!P0 IMAD.WIDE R2, R5, 0x4, R12 ;  /* 0x0000000405028825 */ /* 0x000fe200078e020c */
[----:B------:R-:W2:Y:S02]  /*4530*/  @!P0 LDC R23, c[0x0][0xf88] ;  /* 0x0003e200ff178b82 */ /* 0x000ea40000000800 */
[----:B------:R3:W1:Y:S04]  /*4540*/  @!P0 LDG.E R24, desc[UR12][R6.64] ;  /* 0x0000000c06188981 */ /* 0x000668000c1e1900 */
[----:B------:R-:W2:Y:S01]  /*4550*/  @!P0 LDG.E R22, desc[UR12][R2.64] ;  /* 0x0000000c02168981 */ /* 0x000ea2000c1e1900 */
[C---:B------:R-:W-:Y:S01]  /*4560*/  VIADD R15, R11.reuse, UR18 ;  /* 0x000000120b0f7c36 */ /* 0x040fe20008000000 */
[----:B------:R-:W-:Y:S01]  /*4570*/  ISETP.GE.AND P3, PT, R11, UR8, PT ;  /* 0x000000080b007c0c */ /* 0x000fe2000bf66270 */
[----:B------:R-:W-:-:S02]  /*4580*/  IMAD.MOV.U32 R10, RZ, RZ, RZ ;  /* 0x000000ffff0a7224 */ /* 0x000fc400078e00ff */
[C---:B------:R-:W-:Y:S01]  /*4590*/  VIADD R17, R15.reuse, UR18 ;  /* 0x000000120f117c36 */ /* 0x040fe20008000000 */
[----:B------:R-:W-:Y:S01]  /*45a0*/  ISETP.GE.AND P2, PT, R15, UR8, PT ;  /* 0x000000080f007c0c */ /* 0x000fe2000bf46270 */
[----:B------:R-:W-:-:S03]  /*45b0*/  IMAD.MOV.U32 R14, RZ, RZ, RZ ;  /* 0x000000ffff0e7224 */ /* 0x000fc600078e00ff */
[----:B------:R-:W-:Y:S02]  /*45c0*/  ISETP.GE.AND P1, PT, R17, UR8, PT ;  /* 0x0000000811007c0c */ /* 0x000fe4000bf26270 */
[----:B------:R-:W-:-:S03]  /*45d0*/  @!P0 IADD3 R27, P5, PT, R5, UR7, RZ ;  /* 0x00000007051b8c10 */ /* 0x000fc6000ffbe0ff */
[C---:B---3--:R-:W-:Y:S01]  /*45e0*/  @!P3 IADD3 R7, P4, PT, R11.reuse, UR7, RZ ;  /* 0x000000070b07bc10 */ /* 0x048fe2000ff9e0ff */
[--C-:B------:R-:W-:Y:S01]  /*45f0*/  @!P3 IMAD.WIDE R8, R11, 0x4, R12.reuse ;  /* 0x000000040b08b825 */ /* 0x100fe200078e020c */
[----:B------:R-:W-:Y:S02]  /*4600*/  @!P0 LEA.HI.X.SX32 R5, R5, UR19, 0x1, P5 ;  /* 0x0000001305058c11 */ /* 0x000fe4000a8f0eff */
[----:B------:R-:W-:Y:S01]  /*4610*/  @!P3 LEA.HI.X.SX32 R28, R11, UR19, 0x1, P4 ;  /* 0x000000130b1cbc11 */ /* 0x000fe2000a0f0eff */
[----:B------:R-:W-:Y:S01]  /*4620*/  @!P2 IMAD.WIDE R20, R15, 0x4, R12 ;  /* 0x000000040f14a825 */ /* 0x000fe200078e020c */
[C---:B------:R-:W-:Y:S01]  /*4630*/  @!P3 LEA R6, P4, R7.reuse, UR16, 0x2 ;  /* 0x000000100706bc11 */ /* 0x040fe2000f8810ff */
[----:B------:R3:W4:Y:S03]  /*4640*/  @!P3 LDG.E R10, desc[UR12][R8.64] ;  /* 0x0000000c080ab981 */ /* 0x000726000c1e1900 */
[----:B------:R-:W-:Y:S01]  /*4650*/  @!P3 LEA.HI.X R7, R7, UR17, R28, 0x2, P4 ;  /* 0x000000110707bc11 */ /* 0x000fe2000a0f141c */
[----:B------:R5:W4:Y:S01]  /*4660*/  @!P2 LDG.E R14, desc[UR12][R20.64] ;  /* 0x0000000c140ea981 */ /* 0x000b22000c1e1900 */
[----:B------:R-:W-:-:S03]  /*4670*/  IMAD.MOV.U32 R16, RZ, RZ, RZ ;  /* 0x000000ffff107224 */ /* 0x000fc600078e00ff */
[----:B------:R2:W4:Y:S01]  /*4680*/  @!P3 LDG.E R6, desc[UR12][R6.64] ;  /* 0x0000000c0606b981 */ /* 0x000522000c1e1900 */
[----:B---3--:R-:W-:Y:S01]  /*4690*/  @!P2 IADD3 R9, P4, PT, R15, UR7, RZ ;  /* 0x000000070f09ac10 */ /* 0x008fe2000ff9e0ff */
[----:B0-----:R-:W-:Y:S01]  /*46a0*/  @!P0 FMUL.FTZ R25, R4, R19 ;  /* 0x0000001304198220 */ /* 0x001fe20000410000 */
[----:B------:R-:W-:Y:S01]  /*46b0*/  @!P0 LEA R4, P5, R27, UR14, 0x1 ;  /* 0x0000000e1b048c11 */ /* 0x000fe2000f8a08ff */
[----:B------:R-:W-:-:S04]  /*46c0*/  @!P1 IMAD.WIDE R18, R17, 0x4, R12 ;  /* 0x0000000411129825 */ /* 0x000fc800078e020c */
[----:B-1----:R-:W-:Y:S01]  /*46d0*/  @!P0 FFMA.FTZ R25, R24, R26, R25 ;  /* 0x0000001a18198223 */ /* 0x002fe20000010019 */
[----:B------:R-:W-:Y:S01]  /*46e0*/  @!P0 LEA.HI.X R5, R27, UR15, R5, 0x1, P5 ;  /* 0x0000000f1b058c11 */ /* 0x000fe2000a8f0c05 */
[----:B------:R-:W0:Y:S01]  /*46f0*/  @!P3 LDC R26, c[0x0][0xf88] ;  /* 0x0003e200ff1abb82 */ /* 0x000e220000000800 */
[----:B-----5:R-:W-:Y:S01]  /*4700*/  @!P1 IADD3 R21, P5, PT, R17, UR7, RZ ;  /* 0x0000000711159c10 */ /* 0x020fe2000ffbe0ff */
[----:B--2---:R-:W-:Y:S01]  /*4710*/  @!P0 FFMA.FTZ R23, -R25, R23, R22 ;  /* 0x0000001719178223 */ /* 0x004fe20000010116 */
[----:B------:R-:W-:Y:S01]  /*4720*/  @!P2 LEA.HI.X.SX32 R24, R15, UR19, 0x1, P4 ;  /* 0x000000130f18ac11 */ /* 0x000fe2000a0f0eff */
[----:B------:R1:W2:Y:S01]  /*4730*/  @!P1 LDG.E R16, desc[UR12][R18.64] ;  /* 0x0000000c12109981 */ /* 0x0002a2000c1e1900 */
[----:B------:R-:W-:Y:S02]  /*4740*/  @!P1 LEA.HI.X.SX32 R22, R17, UR19, 0x1, P5 ;  /* 0x0000001311169c11 */ /* 0x000fe4000a8f0eff */
[----:B------:R-:W-:Y:S01]  /*4750*/  @!P2 LEA R8, P4, R9, UR16, 0x2 ;  /* 0x000000100908ac11 */ /* 0x000fe2000f8810ff */
[----:B------:R-:W4:Y:S01]  /*4760*/  @!P3 LDC R25, c[0x0][0xf90] ;  /* 0x0003e400ff19bb82 */ /* 0x000f220000000800 */
[----:B------:R-:W-:-:S02]  /*4770*/  @!P1 LEA R20, P5, R21, UR16, 0x2 ;  /* 0x0000001015149c11 */ /* 0x000fc4000f8a10ff */
[----:B------:R-:W-:Y:S02]  /*4780*/  @!P0 F2FP.F16.F32.PACK_AB R7, RZ, R23 ;  /* 0x00000017ff07823e */ /* 0x000fe400000000ff */
[----:B------:R-:W-:Y:S02]  /*4790*/  @!P2 LEA.HI.X R9, R9, UR17, R24, 0x2, P4 ;  /* 0x000000110909ac11 */ /* 0x000fe4000a0f1418 */
[----:B------:R-:W-:Y:S01]  /*47a0*/  @!P1 LEA.HI.X R21, R21, UR17, R22, 0x2, P5 ;  /* 0x0000001115159c11 */ /* 0x000fe2000a8f1416 */
[----:B-1----:R-:W-:Y:S01]  /*47b0*/  @!P3 IMAD.WIDE R18, R11, 0x4, R12 ;  /* 0x000000040b12b825 */ /* 0x002fe200078e020c */
[----:B------:R-:W-:Y:S01]  /*47c0*/  PRMT R27, R7, 0x7610, R27 ;  /* 0x00007610071b7816 */ /* 0x000fe2000000001b */
[----:B------:R-:W3:Y:S01]  /*47d0*/  @!P2 LDG.E R8, desc[UR12][R8.64] ;  /* 0x0000000c0808a981 */ /* 0x000ee2000c1e1900 */
[----:B------:R-:W1:Y:S03]  /*47e0*/  @!P3 LDC R24, c[0x0][0xf7c] ;  /* 0x0003df00ff18bb82 */ /* 0x000e660000000800 */
[----:B------:R5:W2:Y:S04]  /*47f0*/  @!P1 LDG.E R20, desc[UR12][R20.64] ;  /* 0x0000000c14149981 */ /* 0x000aa8000c1e1900 */
[----:B------:R-:W-:Y:S04]  /*4800*/  @!P0 STG.E desc[UR12][R2.64], R23 ;  /* 0x0000001702008986 */ /* 0x000fe8000c10190c */
[----:B------:R1:W-:Y:S01]  /*4810*/  @!P0 STG.E.U16 desc[UR12][R4.64], R27 ;  /* 0x0000001b04008986 */ /* 0x0003e2000c10150c */
[----:B------:R-:W-:Y:S01]  /*4820*/  IMAD.MOV.U32 R7, RZ, RZ, RZ ;  /* 0x000000ffff077224 */ /* 0x000fe200078e00ff */
[----:B-----5:R-:W5:Y:S02]  /*4830*/  @!P2 LDC R21, c[0x0][0xf88] ;  /* 0x0003e200ff15ab82 */ /* 0x020f640000000800 */
[----:B------:R-:W0:Y:S01]  /*4840*/  @!P3 LDG.E R22, desc[UR12][R18.64] ;  /* 0x0000000c1216b981 */ /* 0x000e22000c1e1900 */
[----:B----4-:R-:W-:Y:S01]  /*4850*/  @!P3 FMUL.FTZ R7, R6, R25 ;  /* 0x000000190607b220 */ /* 0x010fe20000410000 */
[----:B------:R-:W-:-:S03]  /*4860*/  @!P3 IADD3 R6, P0, PT, R11, UR7, RZ ;  /* 0x000000070b06bc10 */ /* 0x000fc6000ff1e0ff */
[----:B-1----:R-:W-:Y:S01]  /*4870*/  @!P3 FFMA.FTZ R7, R10, R24, R7 ;  /* 0x000000180a07b223 */ /* 0x002fe20000010007 */
[----:B------:R-:W-:Y:S01]  /*4880*/  @!P3 LEA.HI.X.SX32 R11, R11, UR19, 0x1, P0 ;  /* 0x000000130b0bbc11 */ /* 0x000fe200080f0eff */
[----:B------:R-:W1:Y:S01]  /*4890*/  @!P2 LDC R10, c[0x0][0xf7c] ;  /* 0x0003df00ff0aab82 */ /* 0x000e620000000800 */
[----:B------:R-:W-:-:S04]  /*48a0*/  @!P3 LEA R4, P0, R6, UR14, 0x1 ;  /* 0x0000000e0604bc11 */ /* 0x000fc8000f8008ff */
[----:B------:R-:W-:-:S03]  /*48b0*/  @!P3 LEA.HI.X R5, R6, UR15, R11, 0x1, P0 ;  /* 0x0000000f0605bc11 */ /* 0x000fc600080f0c0b */
[----:B------:R-:W3:Y:S01]  /*48c0*/  @!P2 LDC R11, c[0x0][0xf90] ;  /* 0x0003e400ff0bab82 */ /* 0x000ee20000000800 */
[----:B0-----:R-:W-:-:S05]  /*48d0*/  @!P3 FFMA.FTZ R9, -R7, R26, R22 ;  /* 0x0000001a0709b223 */ /* 0x001fca0000010116 */
[----:B------:R-:W-:-:S04]  /*48e0*/  @!P3 F2FP.F16.F32.PACK_AB R2, RZ, R9 ;  /* 0x00000009ff02b23e */ /* 0x000fc800000000ff */
[----:B------:R-:W-:Y:S01]  /*48f0*/  PRMT R22, R2, 0x7610, R22 ;  /* 0x0000761002167816 */ /* 0x000fe20000000016 */
[----:B------:R-:W-:Y:S01]  /*4900*/  @!P2 IMAD.WIDE R2, R15, 0x4, R12 ;  /* 0x000000040f02a825 */ /* 0x000fe200078e020c */
[----:B------:R-:W-:Y:S04]  /*4910*/  @!P3 STG.E desc[UR12][R18.64], R9 ;  /* 0x000000091200b986 */ /* 0x000fe8000c10190c */
[----:B------:R0:W-:Y:S04]  /*4920*/  @!P3 STG.E.U16 desc[UR12][R4.64], R22 ;  /* 0x000000160400b986 */ /* 0x0001e8000c10150c */
[----:B------:R-:W5:Y:S01]  /*4930*/  @!P2 LDG.E R6, desc[UR12][R2.64] ;  /* 0x0000000c0206a981 */ /* 0x000f62000c1e1900 */
[----:B------:R-:W-:-:S02]  /*4940*/  IMAD.MOV.U32 R7, RZ, RZ, RZ ;  /* 0x000000ffff077224 */ /* 0x000fc400078e00ff */
[----:B---3--:R-:W-:-:S04]  /*4950*/  @!P2 FMUL.FTZ R7, R8, R11 ;  /* 0x0000000b0807a220 */ /* 0x008fc80000410000 */
[----:B-1----:R-:W-:Y:S01]  /*4960*/  @!P2 FFMA.FTZ R7, R14, R10, R7 ;  /* 0x0000000a0e07a223 */ /* 0x002fe20000010007 */
[C---:B------:R-:W-:Y:S01]  /*4970*/  @!P2 IADD3 R8, P0, PT, R15.reuse, UR7, RZ ;  /* 0x000000070f08ac10 */ /* 0x040fe2000ff1e0ff */
[----:B------:R-:W1:Y:S03]  /*4980*/  @!P1 LDC R10, c[0x0][0xf7c] ;  /* 0x0003df00ff0a9b82 */ /* 0x000e660000000800 */
[----:B------:R-:W-:-:S05]  /*4990*/  @!P2 LEA.HI.X.SX32 R15, R15, UR19, 0x1, P0 ;  /* 0x000000130f0fac11 */ /* 0x000fca00080f0eff */
[----:B------:R-:W3:Y:S01]  /*49a0*/  @!P1 LDC R14, c[0x0][0xf88] ;  /* 0x0003e200ff0e9b82 */ /* 0x000ee20000000800 */
[----:B-----5:R-:W-:Y:S01]  /*49b0*/  @!P2 FFMA.FTZ R11, -R7, R21, R6 ;  /* 0x00000015070ba223 */ /* 0x020fe20000010106 */
[----:B------:R-:W-:-:S04]  /*49c0*/  @!P2 LEA R6, P0, R8, UR14, 0x1 ;  /* 0x0000000e0806ac11 */ /* 0x000fc8000f8008ff */
[----:B0-----:R-:W-:Y:S02]  /*49d0*/  @!P2 F2FP.F16.F32.PACK_AB R4, RZ, R11 ;  /* 0x0000000bff04a23e */ /* 0x001fe400000000ff */
[----:B------:R-:W-:Y:S02]  /*49e0*/  @!P2 LEA.HI.X R7, R8, UR15, R15, 0x1, P0 ;  /* 0x0000000f0807ac11 */ /* 0x000fe400080f0c0f */
[----:B------:R-:W-:Y:S01]  /*49f0*/  PRMT R18, R4, 0x7610, R18 ;  /* 0x0000761004127816 */ /* 0x000fe20000000012 */
[----:B------:R-:W-:Y:S01]  /*4a00*/  @!P1 IMAD.WIDE R4, R17, 0x4, R12 ;  /* 0x0000000411049825 */ /* 0x000fe200078e020c */
[----:B------:R0:W-:Y:S01]  /*4a10*/  @!P2 STG.E desc[UR12][R2.64], R11 ;  /* 0x0000000b0200a986 */ /* 0x0001e2000c10190c */
[----:B------:R-:W2:Y:S03]  /*4a20*/  @!P1 LDC R15, c[0x0][0xf90] ;  /* 0x0003e400ff0f9b82 */ /* 0x000ea60000000800 */
[----:B------:R4:W-:Y:S04]  /*4a30*/  @!P2 STG.E.U16 desc[UR12][R6.64], R18 ;  /* 0x000000120600a986 */ /* 0x0009e8000c10150c */
[----:B------:R-:W3:Y:S01]  /*4a40*/  @!P1 LDG.E R8, desc[UR12][R4.64] ;  /* 0x0000000c04089981 */ /* 0x000ee2000c1e1900 */
[----:B------:R-:W-:-:S02]  /*4a50*/  IMAD.MOV.U32 R9, RZ, RZ, RZ ;  /* 0x000000ffff097224 */ /* 0x000fc400078e00ff */
[----:B--2---:R-:W-:-:S04]  /*4a60*/  @!P1 FMUL.FTZ R9, R20, R15 ;  /* 0x0000000f14099220 */ /* 0x004fc80000410000 */
[----:B-1----:R-:W-:Y:S01]  /*4a70*/  @!P1 FFMA.FTZ R9, R16, R10, R9 ;  /* 0x0000000a10099223 */ /* 0x002fe20000010009 */
[----:B------:R-:W-:-:S04]  /*4a80*/  @!P1 IADD3 R10, P0, PT, R17, UR7, RZ ;  /* 0x00000007110a9c10 */ /* 0x000fc8000ff1e0ff */
[----:B------:R-:W-:Y:S02]  /*4a90*/  @!P1 LEA.HI.X.SX32 R17, R17, UR19, 0x1, P0 ;  /* 0x0000001311119c11 */ /* 0x000fe400080f0eff */
[----:B0-----:R-:W-:-:S04]  /*4aa0*/  @!P1 LEA R2, P0, R10, UR14, 0x1 ;  /* 0x0000000e0a029c11 */ /* 0x001fc8000f8008ff */
[----:B------:R-:W-:Y:S01]  /*4ab0*/  @!P1 LEA.HI.X R3, R10, UR15, R17, 0x1, P0 ;  /* 0x0000000f0a039c11 */ /* 0x000fe200080f0c11 */
[----:B------:R-:W-:-:S04]  /*4ac0*/  ULEA UR4, UR18, UR4, 0x2 ;  /* 0x0000000412047291 */ /* 0x000fc8000f8e10ff */
[----:B------:R-:W-:Y:S01]  /*4ad0*/  UISETP.GE.AND UP0, UPT, UR4, UR8, UPT ;  /* 0x000000080400728c */ /* 0x000fe2000bf06270 */
[----:B---3--:R-:W-:-:S05]  /*4ae0*/  @!P1 FFMA.FTZ R9, -R9, R14, R8 ;  /* 0x0000000e09099223 */ /* 0x008fca0000010108 */
[----:B----4-:R-:W-:Y:S01]  /*4af0*/  @!P1 F2FP.F16.F32.PACK_AB R6, RZ, R9 ;  /* 0x00000009ff06923e */ /* 0x010fe200000000ff */
[----:B------:R0:W-:Y:S04]  /*4b00*/  @!P1 STG.E desc[UR12][R4.64], R9 ;  /* 0x0000000904009986 */ /* 0x0001e8000c10190c */
[----:B------:R0:W-:Y:S01]  /*4b10*/  @!P1 STG.E.U16 desc[UR12][R2.64], R6 ;  /* 0x0000000602009986 */ /* 0x0001e2000c10150c */
[----:B------:R-:W-:Y:S05]  /*4b20*/  BRA.U !UP0, `(.L_x_34) ;  /* 0xfffffff9084c7547 */ /* 0x000fea000b83ffff */
[----:B------:R-:W-:Y:S05]  /*4b30*/  EXIT ;  /* 0x000000000000794d */ /* 0x000fea0003800000 */
.L_x_33:
[----:B------:R-:W-:Y:S05]  /*4b40*/  @P0 BRA `(.L_x_35) ;  /* 0x0000000400700947 */ /* 0x000fea0003800000 */
[----:B------:R-:W-:-:S05]  /*4b50*/  UMOV UR4, URZ ;  /* 0x000000ff00047c82 */ /* 0x000fca0008000000 */
.L_x_36:
[----:B------:R-:W-:-:S05]  /*4b60*/  VIADD R15, R0, UR4 ;  /* 0x00000004000f7c36 */ /* 0x000fca0008000000 */
[----:B------:R-:W-:-:S13]  /*4b70*/  ISETP.GE.AND P0, PT, R15, UR8, PT ;  /* 0x000000080f007c0c */ /* 0x000fda000bf06270 */
[C---:B--2---:R-:W-:Y:S01]  /*4b80*/  @!P0 IADD3 R2, P1, PT, R15.reuse, UR7, RZ ;  /* 0x000000070f028c10 */ /* 0x044fe2000ff3e0ff */
[----:B------:R-:W0:Y:S03]  /*4b90*/  @!P0 LDC R17, c[0x0][0xf90] ;  /* 0x0003e400ff118b82 */ /* 0x000e260000000800 */
[C---:B------:R-:W-:Y:S02]  /*4ba0*/  @!P0 LEA.HI.X.SX32 R3, R15.reuse, UR19, 0x1, P1 ;  /* 0x000000130f038c11 */ /* 0x040fe400088f0eff */
[C---:B------:R-:W-:Y:S01]  /*4bb0*/  @!P0 LEA R6, P1, R2.reuse, UR16, 0x2 ;  /* 0x0000001002068c11 */ /* 0x040fe2000f8210ff */
[C---:B-1----:R-:W-:Y:S02]  /*4bc0*/  VIADD R21, R15.reuse, UR18 ;  /* 0x000000120f157c36 */ /* 0x042fe40008000000 */
[----:B------:R-:W1:Y:S01]  /*4bd0*/  @!P0 LDC R23, c[0x0][0xf88] ;  /* 0x0003e200ff178b82 */ /* 0x000e620000000800 */
[----:B------:R-:W-:Y:S01]  /*4be0*/  @!P0 LEA.HI.X R7, R2, UR17, R3, 0x2, P1 ;  /* 0x0000001102078c11 */ /* 0x000fe200088f1403 */
[----:B------:R-:W-:-:S04]  /*4bf0*/  @!P0 IMAD.WIDE R2, R15, 0x4, R12 ;  /* 0x000000040f028825 */ /* 0x000fc800078e020c */
[----:B------:R2:W0:Y:S04]  /*4c00*/  @!P0 LDG.E R8, desc[UR12][R6.64] ;  /* 0x0000000c06088981 */ /* 0x000428000c1e1900 */
[----:B------:R-:W1:Y:S01]  /*4c10*/  @!P0 LDG.E R9, desc[UR12][R2.64] ;  /* 0x0000000c02098981 */ /* 0x000e62000c1e1900 */
[C---:B------:R-:W-:Y:S01]  /*4c20*/  VIADD R11, R21.reuse, UR18 ;  /* 0x00000012150b7c36 */ /* 0x040fe20008000000 */
[----:B------:R-:W-:Y:S01]  /*4c30*/  ISETP.GE.AND P3, PT, R21, UR8, PT ;  /* 0x0000000815007c0c */ /* 0x000fe2000bf66270 */
[----:B------:R-:W-:Y:S01]  /*4c40*/  IMAD.MOV.U32 R4, RZ, RZ, RZ ;  /* 0x000000ffff047224 */ /* 0x000fe200078e00ff */
[----:B------:R-:W-:Y:S01]  /*4c50*/  @!P0 IADD3 R10, P5, PT, R15, UR7, RZ ;  /* 0x000000070f0a8c10 */ /* 0x000fe2000ffbe0ff */
[C---:B------:R-:W-:Y:S01]  /*4c60*/  VIADD R5, R11.reuse, UR18 ;  /* 0x000000120b057c36 */ /* 0x040fe20008000000 */
[----:B------:R-:W-:-:S02]  /*4c70*/  ISETP.GE.AND P2, PT, R11, UR8, PT ;  /* 0x000000080b007c0c */ /* 0x000fc4000bf46270 */
[----:B--2---:R-:W-:Y:S02]  /*4c80*/  @!P0 LEA.HI.X.SX32 R7, R15, UR19, 0x1, P5 ;  /* 0x000000130f078c11 */ /* 0x004fe4000a8f0eff */
[----:B------:R-:W-:Y:S02]  /*4c90*/  ISETP.GE.AND P1, PT, R5, UR8, PT ;  /* 0x0000000805007c0c */ /* 0x000fe4000bf26270 */
[----:B------:R-:W-:-:S03]  /*4ca0*/  @!P0 LEA R6, P5, R10, UR14, 0x1 ;  /* 0x0000000e0a068c11 */ /* 0x000fc6000f8a08ff */
[C---:B------:R-:W-:Y:S01]  /*4cb0*/  @!P3 IADD3 R14, P4, PT, R21.reuse, UR7, RZ ;  /* 0x00000007150ebc10 */ /* 0x040fe2000ff9e0ff */
[----:B------:R-:W2:Y:S01]  /*4cc0*/  @!P3 LDC R27, c[0x0][0xf90] ;  /* 0x0003e400ff1bbb82 */ /* 0x000ea20000000800 */
[----:B------:R-:W-:Y:S02]  /*4cd0*/  @!P0 LEA.HI.X R7, R10, UR15, R7, 0x1, P5 ;  /* 0x0000000f0a078c11 */ /* 0x000fe4000a8f0c07 */
[----:B------:R-:W-:Y:S02]  /*4ce0*/  @!P3 LEA.HI.X.SX32 R15, R21, UR19, 0x1, P4 ;  /* 0x00000013150fbc11 */ /* 0x000fe4000a0f0eff */
[C---:B------:R-:W-:Y:S02]  /*4cf0*/  @!P3 LEA R18, P4, R14.reuse, UR16, 0x2 ;  /* 0x000000100e12bc11 */ /* 0x040fe4000f8810ff */
[----:B------:R-:W-:Y:S02]  /*4d00*/  @!P2 IADD3 R10, P5, PT, R11, UR7, RZ ;  /* 0x000000070b0aac10 */ /* 0x000fe4000ffbe0ff */
[----:B------:R-:W-:-:S02]  /*4d10*/  @!P3 LEA.HI.X R19, R14, UR17, R15, 0x2, P4 ;  /* 0x000000110e13bc11 */ /* 0x000fc4000a0f140f */
[----:B------:R-:W-:Y:S02]  /*4d20*/  @!P2 LEA.HI.X.SX32 R15, R11, UR19, 0x1, P5 ;  /* 0x000000130b0fac11 */ /* 0x000fe4000a8f0eff */
[----:B------:R-:W-:Y:S01]  /*4d30*/  @!P2 LEA R16, P4, R10, UR16, 0x2 ;  /* 0x000000100a10ac11 */ /* 0x000fe2000f8810ff */
[----:B------:R3:W2:Y:S01]  /*4d40*/  @!P3 LDG.E R18, desc[UR12][R18.64] ;  /* 0x0000000c1212b981 */ /* 0x0006a2000c1e1900 */
[----:B0-----:R-:W-:Y:S01]  /*4d50*/  @!P0 FMUL.FTZ R4, R8, R17 ;  /* 0x0000001108048220 */ /* 0x001fe20000410000 */
[C---:B------:R-:W-:Y:S02]  /*4d60*/  @!P1 IADD3 R8, P6, PT, R5.reuse, UR7, RZ ;  /* 0x0000000705089c10 */ /* 0x040fe4000ffde0ff */
[----:B------:R-:W-:Y:S01]  /*4d70*/  @!P2 LEA.HI.X R17, R10, UR17, R15, 0x2, P4 ;  /* 0x000000110a11ac11 */ /* 0x000fe2000a0f140f */
[----:B-1----:R-:W-:Y:S01]  /*4d80*/  @!P0 FFMA.FTZ R23, -R4, R23, R9 ;  /* 0x0000001704178223 */ /* 0x002fe20000010109 */
[----:B------:R-:W-:Y:S01]  /*4d90*/  @!P1 LEA.HI.X.SX32 R9, R5, UR19, 0x1, P6 ;  /* 0x0000001305099c11 */ /* 0x000fe2000b0f0eff */
[----:B------:R-:W0:Y:S01]  /*4da0*/  @!P3 LDC R10, c[0x0][0xf88] ;  /* 0x0003e200ff0abb82 */ /* 0x000e220000000800 */
[----:B------:R-:W-:Y:S01]  /*4db0*/  @!P1 LEA R14, P5, R8, UR16, 0x2 ;  /* 0x00000010080e9c11 */ /* 0x000fe2000f8a10ff */
[----:B------:R-:W4:Y:S01]  /*4dc0*/  @!P2 LDG.E R16, desc[UR12][R16.64] ;  /* 0x0000000c1010a981 */ /* 0x000f22000c1e1900 */
[----:B------:R-:W-:-:S02]  /*4dd0*/  @!P0 F2FP.F16.F32.PACK_AB R4, RZ, R23 ;  /* 0x00000017ff04823e */ /* 0x000fc400000000ff */
[----:B------:R-:W-:Y:S01]  /*4de0*/  @!P1 LEA.HI.X R15, R8, UR17, R9, 0x2, P5 ;  /* 0x00000011080f9c11 */ /* 0x000fe2000a8f1409 */
[----:B------:R-:W-:Y:S01]  /*4df0*/  @!P3 IMAD.WIDE R8, R21, 0x4, R12 ;  /* 0x000000041508b825 */ /* 0x000fe200078e020c */
[----:B---3--:R-:W-:-:S03]  /*4e00*/  PRMT R19, R4, 0x7610, R19 ;  /* 0x0000761004137816 */ /* 0x008fc60000000013 */
[----:B------:R1:W3:Y:S04]  /*4e10*/  @!P1 LDG.E R14, desc[UR12][R14.64] ;  /* 0x0000000c0e0e9981 */ /* 0x0002e8000c1e1900 */
[----:B------:R-:W-:Y:S04]  /*4e20*/  @!P0 STG.E desc[UR12][R2.64], R23 ;  /* 0x0000001702008986 */ /* 0x000fe8000c10190c */
[----:B------:R5:W-:Y:S01]  /*4e30*/  @!P0 STG.E.U16 desc[UR12][R6.64], R19 ;  /* 0x0000001306008986 */ /* 0x000be2000c10150c */
[----:B------:R-:W-:Y:S01]  /*4e40*/  IMAD.MOV.U32 R4, RZ, RZ, RZ ;  /* 0x000000ffff047224 */ /* 0x000fe200078e00ff */
[----:B-1----:R-:W4:Y:S02]  /*4e50*/  @!P2 LDC R15, c[0x0][0xf90] ;  /* 0x0003e400ff0fab82 */ /* 0x002f240000000800 */
[----:B------:R-:W0:Y:S01]  /*4e60*/  @!P3 LDG.E R25, desc[UR12][R8.64] ;  /* 0x0000000c0819b981 */ /* 0x000e22000c1e1900 */
[----:B------:R-:W-:Y:S01]  /*4e70*/  @!P3 IADD3 R17, P0, PT, R21, UR7, RZ ;  /* 0x000000071511bc10 */ /* 0x000fe2000ff1e0ff */
[----:B--2---:R-:W-:-:S04]  /*4e80*/  @!P3 FMUL.FTZ R4, R18, R27 ;  /* 0x0000001b1204b220 */ /* 0x004fc80000410000 */
[----:B-----5:R-:W1:Y:S01]  /*4e90*/  @!P2 LDC R6, c[0x0][0xf88] ;  /* 0x0003e200ff06ab82 */ /* 0x020e620000000800 */
[----:B0-----:R-:W-:Y:S01]  /*4ea0*/  @!P3 FFMA.FTZ R25, -R4, R10, R25 ;  /* 0x0000000a0419b223 */ /* 0x001fe20000010119 */
[----:B------:R-:W-:Y:S02]  /*4eb0*/  @!P3 LEA.HI.X.SX32 R4, R21, UR19, 0x1, P0 ;  /* 0x000000131504bc11 */ /* 0x000fe400080f0eff */
[C---:B------:R-:W-:Y:S02]  /*4ec0*/  @!P3 LEA R18, P0, R17.reuse, UR14, 0x1 ;  /* 0x0000000e1112bc11 */ /* 0x040fe4000f8008ff */
[----:B------:R-:W-:Y:S02]  /*4ed0*/  @!P3 F2FP.F16.F32.PACK_AB R2, RZ, R25 ;  /* 0x00000019ff02b23e */ /* 0x000fe400000000ff */
[----:B------:R-:W-:Y:S02]  /*4ee0*/  @!P3 LEA.HI.X R19, R17, UR15, R4, 0x1, P0 ;  /* 0x0000000f1113bc11 */ /* 0x000fe400080f0c04 */
[----:B------:R-:W-:Y:S01]  /*4ef0*/  PRMT R17, R2, 0x7610, R17 ;  /* 0x0000761002117816 */ /* 0x000fe20000000011 */
[----:B------:R-:W-:Y:S01]  /*4f00*/  @!P2 IMAD.WIDE R2, R11, 0x4, R12 ;  /* 0x000000040b02a825 */ /* 0x000fe200078e020c */
[----:B------:R0:W-:Y:S04]  /*4f10*/  @!P3 STG.E desc[UR12][R8.64], R25 ;  /* 0x000000190800b986 */ /* 0x0001e8000c10190c */
[----:B------:R2:W-:Y:S04]  /*4f20*/  @!P3 STG.E.U16 desc[UR12][R18.64], R17 ;  /* 0x000000111200b986 */ /* 0x0005e8000c10150c */
[----:B------:R-:W1:Y:S01]  /*4f30*/  @!P2 LDG.E R7, desc[UR12][R2.64] ;  /* 0x0000000c0207a981 */ /* 0x000e62000c1e1900 */
[----:B------:R-:W-:-:S02]  /*4f40*/  IMAD.MOV.U32 R4, RZ, RZ, RZ ;  /* 0x000000ffff047224 */ /* 0x000fc400078e00ff */
[----:B----4-:R-:W-:Y:S01]  /*4f50*/  @!P2 FMUL.FTZ R4, R16, R15 ;  /* 0x0000000f1004a220 */ /* 0x010fe20000410000 */
[C---:B------:R-:W-:Y:S01]  /*4f60*/  @!P2 IADD3 R16, P0, PT, R11.reuse, UR7, RZ ;  /* 0x000000070b10ac10 */ /* 0x040fe2000ff1e0ff */
[----:B0-----:R-:W0:Y:S03]  /*4f70*/  @!P1 LDC R8, c[0x0][0xf88] ;  /* 0x0003e200ff089b82 */ /* 0x001e260000000800 */
[----:B------:R-:W-:Y:S02]  /*4f80*/  @!P2 LEA.HI.X.SX32 R11, R11, UR19, 0x1, P0 ;  /* 0x000000130b0bac11 */ /* 0x000fe400080f0eff */
[----:B------:R-:W-:-:S03]  /*4f90*/  @!P2 LEA R10, P0, R16, UR14, 0x1 ;  /* 0x0000000e100aac11 */ /* 0x000fc6000f8008ff */
[----:B--2---:R-:W3:Y:S01]  /*4fa0*/  @!P1 LDC R17, c[0x0][0xf90] ;  /* 0x0003e400ff119b82 */ /* 0x004ee20000000800 */
[----:B------:R-:W-:Y:S01]  /*4fb0*/  @!P2 LEA.HI.X R11, R16, UR15, R11, 0x1, P0 ;  /* 0x0000000f100bac11 */ /* 0x000fe200080f0c0b */
[----:B-1----:R-:W-:-:S05]  /*4fc0*/  @!P2 FFMA.FTZ R15, -R4, R6, R7 ;  /* 0x00000006040fa223 */ /* 0x002fca0000010107 */
[----:B------:R-:W-:Y:S01]  /*4fd0*/  @!P2 F2FP.F16.F32.PACK_AB R4, RZ, R15 ;  /* 0x0000000fff04a23e */ /* 0x000fe200000000ff */
[----:B------:R-:W-:-:S03]  /*4fe0*/  @!P1 IMAD.WIDE R6, R5, 0x4, R12 ;  /* 0x0000000405069825 */ /* 0x000fc600078e020c */
[----:B------:R-:W-:Y:S01]  /*4ff0*/  PRMT R16, R4, 0x7610, R16 ;  /* 0x0000761004107816 */ /* 0x000fe20000000010 */
[----:B------:R1:W-:Y:S04]  /*5000*/  @!P2 STG.E desc[UR12][R2.64], R15 ;  /* 0x0000000f0200a986 */ /* 0x0003e8000c10190c */
[----:B------:R2:W-:Y:S04]  /*5010*/  @!P2 STG.E.U16 desc[UR12][R10.64], R16 ;  /* 0x000000100a00a986 */ /* 0x0005e8000c10150c */
[----:B------:R-:W0:Y:S01]  /*5020*/  @!P1 LDG.E R9, desc[UR12][R6.64] ;  /* 0x0000000c06099981 */ /* 0x000e22000c1e1900 */
[----:B------:R-:W-:-:S02]  /*5030*/  IMAD.MOV.U32 R4, RZ, RZ, RZ ;  /* 0x000000ffff047224 */ /* 0x000fc400078e00ff */
[----:B---3--:R-:W-:Y:S01]  /*5040*/  @!P1 FMUL.FTZ R4, R14, R17 ;  /* 0x000000110e049220 */ /* 0x008fe20000410000 */
[----:B------:R-:W-:-:S04]  /*5050*/  @!P1 IADD3 R14, P0, PT, R5, UR7, RZ ;  /* 0x00000007050e9c10 */ /* 0x000fc8000ff1e0ff */
[----:B------:R-:W-:Y:S01]  /*5060*/  @!P1 LEA.HI.X.SX32 R5, R5, UR19, 0x1, P0 ;  /* 0x0000001305059c11 */ /* 0x000fe200080f0eff */
[----:B------:R-:W-:-:S04]  /*5070*/  ULEA UR4, UR18, UR4, 0x2 ;  /* 0x0000000412047291 */ /* 0x000fc8000f8e10ff */
[----:B------:R-:W-:Y:S01]  /*5080*/  UISETP.GE.AND UP0, UPT, UR4, UR8, UPT ;  /* 0x000000080400728c */ /* 0x000fe2000bf06270 */
[----:B0-----:R-:W-:Y:S01]  /*5090*/  @!P1 FFMA.FTZ R9, -R4, R8, R9 ;  /* 0x0000000804099223 */ /* 0x001fe20000010109 */
[----:B------:R-:W-:-:S04]  /*50a0*/  @!P1 LEA R4, P0, R14, UR14, 0x1 ;  /* 0x0000000e0e049c11 */ /* 0x000fc8000f8008ff */
[----:B-1----:R-:W-:Y:S02]  /*50b0*/  @!P1 F2FP.F16.F32.PACK_AB R2, RZ, R9 ;  /* 0x00000009ff02923e */ /* 0x002fe400000000ff */
[----:B------:R-:W-:Y:S01]  /*50c0*/  @!P1 LEA.HI.X R5, R14, UR15, R5, 0x1, P0 ;  /* 0x0000000f0e059c11 */ /* 0x000fe200080f0c05 */
[----:B------:R2:W-:Y:S04]  /*50d0*/  @!P1 STG.E desc[UR12][R6.64], R9 ;  /* 0x0000000906009986 */ /* 0x0005e8000c10190c */
[----:B------:R2:W-:Y:S01]  /*50e0*/  @!P1 STG.E.U16 desc[UR12][R4.64], R2 ;  /* 0x0000000204009986 */ /* 0x0005e2000c10150c */
[----:B------:R-:W-:Y:S05]  /*50f0*/  BRA.U !UP0, `(.L_x_36) ;  /* 0xfffffff908987547 */ /* 0x000fea000b83ffff */
[----:B------:R-:W-:Y:S05]  /*5100*/  EXIT ;  /* 0x000000000000794d */ /* 0x000fea0003800000 */
.L_x_35:
[----:B------:R-:W-:-:S05]  /*5110*/  UMOV UR4, URZ ;  /* 0x000000ff00047c82 */ /* 0x000fca0008000000 */
.L_x_37:
        /* <DEDUP_REMOVED lines=110> */
.L_x_38:
[----:B------:R-:W-:-:S00]  /*5800*/  BRA `(.L_x_38) ;  /* 0xfffffffc00fc7947 */ /* 0x000fc0000383ffff */
[----:B------:R-:W-:-:S00]  /*5810*/  NOP ;  /* 0x0000000000007918 */ /* 0x000fc00000000000 */
        /* <DEDUP_REMOVED lines=14> */
.L_x_146:


//--------------------- .text._Z25multi_tensor_apply_kernelI18TensorListMetadataILi4EE10SGDFunctorILi4EN3c104HalfEfEJffffbbbfEEvlPViT_T0_DpT1_ --------------------------
	.section	.text._Z25multi_tensor_apply_kernelI18TensorListMetadataILi4EE10SGDFunctorILi4EN3c104HalfEfEJffffbbbfEEvlPViT_T0_DpT1_,"ax",@progbits
	.align	128
        .global         _Z25multi_tensor_apply_kernelI18TensorListMetadataILi4EE10SGDFunctorILi4EN3c104HalfEfEJffffbbbfEEvlPViT_T0_DpT1_
        .type           _Z25multi_tensor_apply_kernelI18TensorListMetadataILi4EE10SGDFunctorILi4EN3c104HalfEfEJffffbbbfEEvlPViT_T0_DpT1_,@function
        .size           _Z25multi_tensor_apply_kernelI18TensorListMetadataILi4EE10SGDFunctorILi4EN3c104HalfEfEJffffbbbfEEvlPViT_T0_DpT1_,(.L_x_147 - _Z25multi_tensor_apply_kernelI18TensorListMetadataILi4EE10SGDFunctorILi4EN3c104HalfEfEJffffbbbfEEvlPViT_T0_DpT1_)
        .other          _Z25multi_tensor_apply_kernelI18TensorListMetadataILi4EE10SGDFunctorILi4EN3c104HalfEfEJffffbbbfEEvlPViT_T0_DpT1_,@"STO_CUDA_ENTRY STV_DEFAULT"
_Z25multi_tensor_apply_kernelI18TensorListMetadataILi4EE10SGDFunctorILi4EN3c104HalfEfEJffffbbbfEEvlPViT_T0_DpT1_:
.text._Z25multi_tensor_apply_kernelI18TensorListMetadataILi4EE10SGDFunctorILi4EN3c104HalfEfEJffffbbbfEEvlPViT_T0_DpT1_:
        /* <DEDUP_REMOVED lines=63> */
.L_x_51:
[----:B0-23--:R-:W-:-:S04]  /*03f0*/  VIADD R3, R0, UR4 ;  /* 0x0000000400037c36 */ /* 0x00dfc80008000000 */
[C---:B-1----:R-:W-:Y:S01]  /*0400*/  VIADD R5, R3.reuse, UR18 ;  /* 0x0000001203057c36 */ /* 0x042fe20008000000 */
[----:B------:R-:W-:-:S13]  /*0410*/  ISETP.GE.AND P2, PT, R3, UR8, PT ;  /* 0x0000000803007c0c */ /* 0x000fda000bf46270 */
[----:B-----5:R-:W-:-:S04]  /*0420*/  @!P2 IADD3 R4, P3, PT, R3, UR7, RZ ;  /* 0x000000070304ac10 */ /* 0x020fc8000ff7e0ff */
[----:B------:R-:W-:Y:S02]  /*0430*/  @!P2 LEA.HI.X.SX32 R7, R3, UR19, 0x1, P3 ;  /* 0x000000130307ac11 */ /* 0x000fe400098f0eff */
[----:B------:R-:W-:-:S04]  /*0440*/  @!P2 LEA R14, P3, R4, UR16, 0x1 ;  /* 0x00000010040eac11 */ /* 0x000fc8000f8608ff */
[----:B------:R-:W-:Y:S02]  /*0450*/  @!P2 LEA.HI.X R15, R4, UR17, R7, 0x1, P3 ;  /* 0x00000011040fac11 */ /* 0x000fe400098f0c07 */
[C---:B------:R-:W-:Y:S01]  /*0460*/  ISETP.GE.AND P3, PT, R5.reuse, UR8, PT ;  /* 0x0000000805007c0c */ /* 0x040fe2000bf66270 */
[C---:B------:R-:W-:Y:S02]  /*0470*/  VIADD R7, R5.reuse, UR18 ;  /* 0x0000001205077c36 */ /* 0x040fe40008000000 */
[----:B------:R1:W4:Y:S10]  /*0480*/  @!P2 LDG.E.U16 R25, desc[UR12][R14.64] ;  /* 0x0000000c0e19a981 */ /* 0x000334000c1e1500 */
[----:B------:R-:W-:-:S04]  /*0490*/  @!P3 IADD3 R4, P4, PT, R5, UR7, RZ ;  /* 0x000000070504bc10 */ /* 0x000fc8000ff9e0ff */
[----:B------:R-:W-:Y:S02]  /*04a0*/  @!P3 LEA.HI.X.SX32 R9, R5, UR19, 0x1, P4 ;  /* 0x000000130509bc11 */ /* 0x000fe4000a0f0eff */
[----:B------:R-:W-:-:S04]  /*04b0*/  @!P3 LEA R16, P4, R4, UR16, 0x1 ;  /* 0x000000100410bc11 */ /* 0x000fc8000f8808ff */
[----:B------:R-:W-:Y:S02]  /*04c0*/  @!P3 LEA.HI.X R17, R4, UR17, R9, 0x1, P4 ;  /* 0x000000110411bc11 */ /* 0x000fe4000a0f0c09 */
[C---:B------:R-:W-:Y:S01]  /*04d0*/  ISETP.GE.AND P4, PT, R7.reuse, UR8, PT ;  /* 0x0000000807007c0c */ /* 0x040fe2000bf86270 */
[----:B------:R-:W-:Y:S02]  /*04e0*/  VIADD R9, R7, UR18 ;  /* 0x0000001207097c36 */ /* 0x000fe40008000000 */
[----:B------:R-:W2:Y:S03]  /*04f0*/  @!P3 LDG.E.U16 R26, desc[UR12][R16.64] ;  /* 0x0000000c101ab981 */ /* 0x000ea6000c1e1500 */
[----:B------:R-:W-:-:S07]  /*0500*/  ISETP.GE.AND P5, PT, R9, UR8, PT ;  /* 0x0000000809007c0c */ /* 0x000fce000bfa6270 */
[----:B------:R-:W-:-:S04]  /*0510*/  @!P4 IADD3 R4, P6, PT, R7, UR7, RZ ;  /* 0x000000070704cc10 */ /* 0x000fc8000ffde0ff */
[----:B-1----:R-:W-:Y:S02]  /*0520*/  @!P4 LEA.HI.X.SX32 R15, R7, UR19, 0x1, P6 ;  /* 0x00000013070fcc11 */ /* 0x002fe4000b0f0eff */
[----:B------:R-:W-:-:S04]  /*0530*/  @!P4 LEA R20, P6, R4, UR16, 0x1 ;  /* 0x000000100414cc11 */ /* 0x000fc8000f8c08ff */
[----:B------:R-:W-:Y:S02]  /*0540*/  @!P4 LEA.HI.X R21, R4, UR17, R15, 0x1, P6 ;  /* 0x000000110415cc11 */ /* 0x000fe4000b0f0c0f */
[----:B------:R-:W-:-:S03]  /*0550*/  @!P5 IADD3 R23, P6, PT, R9, UR7, RZ ;  /* 0x000000070917dc10 */ /* 0x000fc6000ffde0ff */
[----:B------:R1:W3:Y:S01]  /*0560*/  @!P4 LDG.E.U16 R27, desc[UR12][R20.64] ;  /* 0x0000000c141bc981 */ /* 0x0002e2000c1e1500 */
[----:B------:R-:W-:Y:S01]  /*0570*/  @!P5 LEA.HI.X.SX32 R24, R9, UR19, 0x1, P6 ;  /* 0x000000130918dc11 */ /* 0x000fe2000b0f0eff */
[----:B------:R-:W-:Y:S01]  /*0580*/  IMAD.MOV.U32 R4, RZ, RZ, RZ ;  /* 0x000000ffff047224 */ /* 0x000fe200078e00ff */
[----:B------:R-:W-:Y:S01]  /*0590*/  @!P5 LEA R22, P6, R23, UR16, 0x1 ;  /* 0x000000101716dc11 */ /* 0x000fe2000f8c08ff */
[----:B------:R-:W-:-:S03]  /*05a0*/  @!P2 IMAD.WIDE R18, R3, 0x4, R12 ;  /* 0x000000040312a825 */ /* 0x000fc600078e020c */
[----:B------:R-:W-:Y:S01]  /*05b0*/  @!P5 LEA.HI.X R23, R23, UR17, R24, 0x1, P6 ;  /* 0x000000111717dc11 */ /* 0x000fe2000b0f0c18 */
[----:B------:R-:W-:Y:S01]  /*05c0*/  IMAD.MOV.U32 R8, RZ, RZ, RZ ;  /* 0x000000ffff087224 */ /* 0x000fe200078e00ff */
[----:B------:R0:W5:Y:S01]  /*05d0*/  @!P2 LDG.E R4, desc[UR12][R18.64] ;  /* 0x0000000c1204a981 */ /* 0x000162000c1e1900 */
[----:B------:R-:W-:-:S03]  /*05e0*/  @!P3 IMAD.WIDE R14, R5, 0x4, R12 ;  /* 0x00000004050eb825 */ /* 0x000fc600078e020c */
[----:B------:R-:W3:Y:S01]  /*05f0*/  @!P5 LDG.E.U16 R28, desc[UR12][R22.64] ;  /* 0x0000000c161cd981 */ /* 0x000ee2000c1e1500 */
[----:B------:R-:W-:Y:S01]  /*0600*/  IMAD.MOV.U32 R24, RZ, RZ, RZ ;  /* 0x000000ffff187224 */ /* 0x000fe200078e00ff */
[----:B-1----:R-:W-:Y:S01]  /*0610*/  CS2R R20, SRZ ;  /* 0x0000000000147805 */ /* 0x002fe2000001ff00 */
[----:B------:R-:W-:Y:S01]  /*0620*/  IMAD.MOV.U32 R29, RZ, RZ, RZ ;  /* 0x000000ffff1d7224 */ /* 0x000fe200078e00ff */
[----:B------:R1:W5:Y:S01]  /*0630*/  @!P3 LDG.E R8, desc[UR12][R14.64] ;  /* 0x0000000c0e08b981 */ /* 0x000362000c1e1900 */
[----:B------:R-:W-:Y:S02]  /*0640*/  IMAD.MOV.U32 R6, RZ, RZ, RZ ;  /* 0x000000ffff067224 */ /* 0x000fe400078e00ff */
[----:B0-----:R-:W-:-:S04]  /*0650*/  @!P4 IMAD.WIDE R18, R7, 0x4, R10 ;  /* 0x000000040712c825 */ /* 0x001fc800078e020a */
[--C-:B------:R-:W-:Y:S01]  /*0660*/  @!P2 IMAD.WIDE R16, R3, 0x4, R10.reuse ;  /* 0x000000040310a825 */ /* 0x100fe200078e020a */
[----:B------:R0:W5:Y:S03]  /*0670*/  @!P4 LDG.E R24, desc[UR12][R18.64] ;  /* 0x0000000c1218c981 */ /* 0x000166000c1e1900 */
[----:B-1----:R-:W-:Y:S01]  /*0680*/  @!P3 IMAD.WIDE R14, R5, 0x4, R10 ;  /* 0x00000004050eb825 */ /* 0x002fe200078e020a */
[----:B------:R-:W5:Y:S04]  /*0690*/  @!P2 LDG.E R6, desc[UR12][R16.64] ;  /* 0x0000000c1006a981 */ /* 0x000f68000c1e1900 */
[----:B------:R1:W5:Y:S01]  /*06a0*/  @!P3 LDG.E R20, desc[UR12][R14.64] ;  /* 0x0000000c0e14b981 */ /* 0x000362000c1e1900 */
[----:B0-----:R-:W0:Y:S01]  /*06b0*/  @!P2 LDC R18, c[0x0][0xf90] ;  /* 0x0003e400ff12ab82 */ /* 0x001e220000000800 */
[----:B------:R-:W-:-:S02]  /*06c0*/  IMAD.MOV.U32 R19, RZ, RZ, RZ ;  /* 0x000000ffff137224 */ /* 0x000fc400078e00ff */
[----:B-1----:R-:W-:-:S05]  /*06d0*/  @!P5 IMAD.WIDE R14, R9, 0x4, R12 ;  /* 0x00000004090ed825 */ /* 0x002fca00078e020c */
[----:B------:R1:W5:Y:S02]  /*06e0*/  @!P5 LDG.E R29, desc[UR12][R14.64] ;  /* 0x0000000c0e1dd981 */ /* 0x000364000c1e1900 */
[----:B-1----:R-:W1:Y:S01]  /*06f0*/  @!P5 LDC R15, c[0x0][0xf90] ;  /* 0x0003e400ff0fdb82 */ /* 0x002e620000000800 */
[----:B------:R-:W-:Y:S01]  /*0700*/  @!P4 IMAD.WIDE R16, R7, 0x4, R12 ;  /* 0x000000040710c825 */ /* 0x000fe200078e020c */
[----:B------:R-:W-:-:S04]  /*0710*/  ULEA UR4, UR18, UR4, 0x2 ;  /* 0x0000000412047291 */ /* 0x000fc8000f8e10ff */
[----:B------:R0:W5:Y:S01]  /*0720*/  @!P4 LDG.E R21, desc[UR12][R16.64] ;  /* 0x0000000c1015c981 */ /* 0x000162000c1e1900 */
[----:B------:R-:W-:Y:S01]  /*0730*/  @!P5 IMAD.WIDE R22, R9, 0x4, R10 ;  /* 0x000000040916d825 */ /* 0x000fe200078e020a */
[----:B------:R-:W-:Y:S01]  /*0740*/  UISETP.GE.AND UP0, UPT, UR4, UR8, UPT ;  /* 0x000000080400728c */ /* 0x000fe2000bf06270 */
[----:B------:R-:W-:Y:S01]  /*0750*/  BSSY.RECONVERGENT B0, `(.L_x_42) ;  /* 0x00000b7000007945 */ /* 0x000fe20003800200 */
[----:B0-----:R-:W-:-:S06]  /*0760*/  CS2R R16, SRZ ;  /* 0x0000000000107805 */ /* 0x001fcc000001ff00 */
[----:B------:R0:W5:Y:S02]  /*0770*/  @!P5 LDG.E R16, desc[UR12][R22.64] ;  /* 0x0000000c1610d981 */ /* 0x000164000c1e1900 */
[----:B0-----:R-:W-:Y:S02]  /*0780*/  IMAD.MOV.U32 R22, RZ, RZ, RZ ;  /* 0x000000ffff167224 */ /* 0x001fe400078e00ff */
[----:B----4-:R-:W-:-:S05]  /*0790*/  @!P2 HADD2.F32 R25, -RZ, R25.H0_H0 ;  /* 0x20000019ff19a230 */ /* 0x010fca0000004100 */
[----:B------:R-:W-:Y:S02]  /*07a0*/  @!P2 FMUL.FTZ R19, R25, R18 ;  /* 0x000000121913a220 */ /* 0x000fe40000410000 */
[----:B------:R-:W0:Y:S08]  /*07b0*/  @!P3 LDC R25, c[0x0][0xf90] ;  /* 0x0003e400ff19bb82 */ /* 0x000e300000000800 */
[----:B------:R-:W4:Y:S01]  /*07c0*/  @!P4 LDC R18, c[0x0][0xf90] ;  /* 0x0003e400ff12cb82 */ /* 0x000f220000000800 */
[----:B--2---:R-:W-:-:S05]  /*07d0*/  @!P3 HADD2.F32 R26, -RZ, R26.H0_H0 ;  /* 0x2000001aff1ab230 */ /* 0x004fca0000004100 */
[----:B0-----:R-:W-:Y:S01]  /*07e0*/  @!P3 FMUL.FTZ R17, R26, R25 ;  /* 0x000000191a11b220 */ /* 0x001fe20000410000 */
[----:B------:R-:W-:Y:S02]  /*07f0*/  IMAD.MOV.U32 R26, RZ, RZ, RZ ;  /* 0x000000ffff1a7224 */ /* 0x000fe400078e00ff */
[----:B---3--:R-:W-:-:S05]  /*0800*/  @!P4 HADD2.F32 R27, -RZ, R27.H0_H0 ;  /* 0x2000001bff1bc230 */ /* 0x008fca0000004100 */
[----:B----4-:R-:W-:Y:S01]  /*0810*/  @!P4 FMUL.FTZ R26, R27, R18 ;  /* 0x000000121b1ac220 */ /* 0x010fe20000410000 */
[----:B------:R-:W-:-:S05]  /*0820*/  @!P5 HADD2.F32 R28, -RZ, R28.H0_H0 ;  /* 0x2000001cff1cd230 */ /* 0x000fca0000004100 */
[----:B-1----:R-:W-:Y:S01]  /*0830*/  @!P5 FMUL.FTZ R22, R28, R15 ;  /* 0x0000000f1c16d220 */ /* 0x002fe20000410000 */
[----:B------:R-:W-:Y:S06]  /*0840*/  @!P1 BRA `(.L_x_43) ;  /* 0x0000000400409947 */ /* 0x000fec0003800000 */
[----:B------:R-:W-:Y:S04]  /*0850*/  BSSY.RECONVERGENT B1, `(.L_x_44) ;  /* 0x0000013000017945 */ /* 0x000fe80003800200 */
[----:B------:R-:W-:Y:S05]  /*0860*/  @P2 BRA `(.L_x_45) ;  /* 0x0000000000442947 */ /* 0x000fea0003800000 */
[----:B------:R-:W-:-:S05]  /*0870*/  IMAD.WIDE R14, R3, 0x4, R12 ;  /* 0x00000004030e7825 */ /* 0x000fca00078e020c */
[----:B------:R-:W2:Y:S01]  /*0880*/  LDG.E R28, desc[UR12][R14.64] ;  /* 0x0000000c0e1c7981 */ /* 0x000ea2000c1e1900 */
[----:B-----5:R-:W-:-:S04]  /*0890*/  FFMA.FTZ R18, R4, UR6, R19 ;  /* 0x0000000604127c23 */ /* 0x020fc80008010013 */
        /* <DEDUP_REMOVED lines=8> */
[----:B------:R0:W-:Y:S01]  /*0920*/  STG.E desc[UR12][R14.64], R25 ;  /* 0x000000190e007986 */ /* 0x0001e2000c10190c */
[----:B------:R-:W-:Y:S02]  /*0930*/  F2FP.F16.F32.PACK_AB R4, RZ, R25 ;  /* 0x00000019ff04723e */ /* 0x000fe400000000ff */
[----:B------:R-:W-:-:S05]  /*0940*/  LEA.HI.X R19, R6, UR15, R19, 0x1, P2 ;  /* 0x0000000f06137c11 */ /* 0x000fca00090f0c13 */
[----:B------:R1:W-:Y:S01]  /*0950*/  STG.E.U16 desc[UR12][R18.64], R4 ;  /* 0x0000000412007986 */ /* 0x0003e2000c10150c */
[----:B0-----:R-:W-:-:S05]  /*0960*/  IMAD.WIDE R14, R3, 0x4, R10 ;  /* 0x00000004030e7825 */ /* 0x001fca00078e020a */
[----:B------:R1:W-:Y:S02]  /*0970*/  STG.E desc[UR12][R14.64], R23 ;  /* 0x000000170e007986 */ /* 0x0003e4000c10190c */
.L_x_45:
[----:B------:R-:W-:Y:S05]  /*0980*/  BSYNC.RECONVERGENT B1 ;  /* 0x0000000000017941 */ /* 0x000fea0003800200 */
.L_x_44:
[----:B------:R-:W-:Y:S04]  /*0990*/  BSSY.RECONVERGENT B1, `(.L_x_46) ;  /* 0x0000014000017945 */ /* 0x000fe80003800200 */
[----:B------:R-:W-:Y:S05]  /*09a0*/  @P3 BRA `(.L_x_47) ;  /* 0x0000000000483947 */ /* 0x000fea0003800000 */
[----:B-1----:R-:W-:-:S05]  /*09b0*/  IMAD.WIDE R14, R5, 0x4, R12 ;  /* 0x00000004050e7825 */ /* 0x002fca00078e020c */
[----:B-----5:R-:W2:Y:S01]  /*09c0*/  LDG.E R6, desc[UR12][R14.64] ;  /* 0x0000000c0e067981 */ /* 0x020ea2000c1e1900 */
[----:B------:R-:W-:-:S04]  /*09d0*/  FFMA.FTZ R4, R8, UR6, R17 ;  /* 0x0000000608047c23 */ /* 0x000fc80008010011 */
[----:B------:R-:W-:-:S04]  /*09e0*/  FMUL.FTZ R3, R4, R2 ;  /* 0x0000000204037220 */ /* 0x000fc80000410000 */
[----:B------:R-:W-:-:S04]  /*09f0*/  FFMA.FTZ R3, R20, UR9, R3 ;  /* 0x0000000914037c23 */ /* 0x000fc80008010003 */
[----:B------:R-:W-:-:S04]  /*0a00*/  FFMA.FTZ R17, R3, UR9, R4 ;  /* 0x0000000903117c23 */ /* 0x000fc80008010004 */
[----:B------:R-:W-:Y:S01]  /*0a10*/  @P0 FFMA.FTZ R17, R8, UR6, R17 ;  /* 0x0000000608110c23 */ /* 0x000fe20008010011 */
[----:B------:R-:W-:-:S04]  /*0a20*/  IADD3 R8, P2, PT, R5, UR7, RZ ;  /* 0x0000000705087c10 */ /* 0x000fc8000ff5e0ff */
[----:B------:R-:W-:Y:S02]  /*0a30*/  LEA.HI.X.SX32 R19, R5, UR19, 0x1, P2 ;  /* 0x0000001305137c11 */ /* 0x000fe400090f0eff */
[----:B------:R-:W-:-:S04]  /*0a40*/  LEA R18, P2, R8, UR14, 0x1 ;  /* 0x0000000e08127c11 */ /* 0x000fc8000f8408ff */
[----:B------:R-:W-:Y:S01]  /*0a50*/  LEA.HI.X R19, R8, UR15, R19, 0x1, P2 ;  /* 0x0000000f08137c11 */ /* 0x000fe200090f0c13 */
[----:B--2---:R-:W-:-:S05]  /*0a60*/  FFMA.FTZ R17, -R17, UR5, R6 ;  /* 0x0000000511117c23 */ /* 0x004fca0008010106 */
[----:B------:R-:W-:Y:S01]  /*0a70*/  F2FP.F16.F32.PACK_AB R4, RZ, R17 ;  /* 0x00000011ff04723e */ /* 0x000fe200000000ff */
[----:B------:R0:W-:Y:S03]  /*0a80*/  STG.E desc[UR12][R14.64], R17 ;  /* 0x000000110e007986 */ /* 0x0001e6000c10190c */
[----:B------:R-:W-:Y:S01]  /*0a90*/  PRMT R6, R4, 0x7610, R6 ;  /* 0x0000761004067816 */ /* 0x000fe20000000006 */
[----:B------:R-:W-:-:S04]  /*0aa0*/  IMAD.WIDE R4, R5, 0x4, R10 ;  /* 0x0000000405047825 */ /* 0x000fc800078e020a */
[----:B------:R0:W-:Y:S04]  /*0ab0*/  STG.E.U16 desc[UR12][R18.64], R6 ;  /* 0x0000000612007986 */ /* 0x0001e8000c10150c */
[----:B------:R0:W-:Y:S02]  /*0ac0*/  STG.E desc[UR12][R4.64], R3 ;  /* 0x0000000304007986 */ /* 0x0001e4000c10190c */
.L_x_47:
[----:B------:R-:W-:Y:S05]  /*0ad0*/  BSYNC.RECONVERGENT B1 ;  /* 0x0000000000017941 */ /* 0x000fea0003800200 */
.L_x_46:
[----:B------:R-:W-:Y:S04]  /*0ae0*/  BSSY.RECONVERGENT B1, `(.L_x_48) ;  /* 0x0000013000017945 */ /* 0x000fe80003800200 */
[----:B------:R-:W-:Y:S05]  /*0af0*/  @P4 BRA `(.L_x_49) ;  /* 0x0000000000444947 */ /* 0x000fea0003800000 */
[----:B01---5:R-:W-:-:S05]  /*0b00*/  IMAD.WIDE R4, R7, 0x4, R12 ;  /* 0x0000000407047825 */ /* 0x023fca00078e020c */
[----:B------:R-:W2:Y:S01]  /*0b10*/  LDG.E R17, desc[UR12][R4.64] ;  /* 0x0000000c04117981 */ /* 0x000ea2000c1e1900 */
[----:B------:R-:W-:Y:S01]  /*0b20*/  FFMA.FTZ R3, R21, UR6, R26 ;  /* 0x0000000615037c23 */ /* 0x000fe2000801001a */
[----:B------:R-:W-:-:S03]  /*0b30*/  IADD3 R8, P2, PT, R7, UR7, RZ ;  /* 0x0000000707087c10 */ /* 0x000fc6000ff5e0ff */
[----:B------:R-:W-:-:S04]  /*0b40*/  FMUL.FTZ R15, R3, R2 ;  /* 0x00000002030f7220 */ /* 0x000fc80000410000 */
[----:B------:R-:W-:Y:S01]  /*0b50*/  FFMA.FTZ R24, R24, UR9, R15 ;  /* 0x0000000918187c23 */ /* 0x000fe2000801000f */
[----:B------:R-:W-:Y:S02]  /*0b60*/  LEA.HI.X.SX32 R15, R7, UR19, 0x1, P2 ;  /* 0x00000013070f7c11 */ /* 0x000fe400090f0eff */
[----:B------:R-:W-:Y:S01]  /*0b70*/  LEA R14, P2, R8, UR14, 0x1 ;  /* 0x0000000e080e7c11 */ /* 0x000fe2000f8408ff */
[----:B------:R-:W-:-:S03]  /*0b80*/  FFMA.FTZ R6, R24, UR9, R3 ;  /* 0x0000000918067c23 */ /* 0x000fc60008010003 */
[----:B------:R-:W-:Y:S01]  /*0b90*/  LEA.HI.X R15, R8, UR15, R15, 0x1, P2 ;  /* 0x0000000f080f7c11 */ /* 0x000fe200090f0c0f */
[----:B------:R-:W-:-:S04]  /*0ba0*/  @P0 FFMA.FTZ R6, R21, UR6, R6 ;  /* 0x0000000615060c23 */ /* 0x000fc80008010006 */
[----:B--2---:R-:W-:Y:S01]  /*0bb0*/  FFMA.FTZ R17, -R6, UR5, R17 ;  /* 0x0000000506117c23 */ /* 0x004fe20008010111 */
[----:B------:R-:W-:-:S04]  /*0bc0*/  IMAD.WIDE R6, R7, 0x4, R10 ;  /* 0x0000000407067825 */ /* 0x000fc800078e020a */
[----:B------:R-:W-:Y:S01]  /*0bd0*/  F2FP.F16.F32.PACK_AB R3, RZ, R17 ;  /* 0x00000011ff03723e */ /* 0x000fe200000000ff */
[----:B------:R2:W-:Y:S04]  /*0be0*/  STG.E desc[UR12][R4.64], R17 ;  /* 0x0000001104007986 */ /* 0x0005e8000c10190c */
[----:B------:R2:W-:Y:S04]  /*0bf0*/  STG.E.U16 desc[UR12][R14.64], R3 ;  /* 0x000000030e007986 */ /* 0x0005e8000c10150c */
[----:B------:R2:W-:Y:S02]  /*0c00*/  STG.E desc[UR12][R6.64], R24 ;  /* 0x0000001806007986 */ /* 0x0005e4000c10190c */
.L_x_49:
[----:B------:R-:W-:Y:S05]  /*0c10*/  BSYNC.RECONVERGENT B1 ;  /* 0x0000000000017941 */ /* 0x000fea0003800200 */
.L_x_48:
[----:B------:R-:W-:Y:S05]  /*0c20*/  @P5 BRA `(.L_x_50) ;  /* 0x0000000400a45947 */ /* 0x000fea0003800000 */
[----:B012--5:R-:W-:-:S05]  /*0c30*/  IMAD.WIDE R4, R9, 0x4, R12 ;  /* 0x0000000409047825 */ /* 0x027fca00078e020c */
[----:B------:R-:W2:Y:S01]  /*0c40*/  LDG.E R15, desc[UR12][R4.64] ;  /* 0x0000000c040f7981 */ /* 0x000ea2000c1e1900 */
[----:B------:R-:W-:-:S04]  /*0c50*/  FFMA.FTZ R3, R29, UR6, R22 ;  /* 0x000000061d037c23 */ /* 0x000fc80008010016 */
[----:B------:R-:W-:-:S04]  /*0c60*/  FMUL.FTZ R7, R3, R2 ;  /* 0x0000000203077220 */ /* 0x000fc80000410000 */
[----:B------:R-:W-:Y:S01]  /*0c70*/  FFMA.FTZ R16, R16, UR9, R7 ;  /* 0x0000000910107c23 */ /* 0x000fe20008010007 */
[----:B------:R-:W-:-:S03]  /*0c80*/  IADD3 R7, P2, PT, R9, UR7, RZ ;  /* 0x0000000709077c10 */ /* 0x000fc6000ff5e0ff */
[----:B------:R-:W-:Y:S01]  /*0c90*/  FFMA.FTZ R6, R16, UR9, R3 ;  /* 0x0000000910067c23 */ /* 0x000fe20008010003 */
[----:B------:R-:W-:-:S03]  /*0ca0*/  LEA.HI.X.SX32 R8, R9, UR19, 0x1, P2 ;  /* 0x0000001309087c11 */ /* 0x000fc600090f0eff */
[----:B------:R-:W-:-:S04]  /*0cb0*/  @P0 FFMA.FTZ R6, R29, UR6, R6 ;  /* 0x000000061d060c23 */ /* 0x000fc80008010006 */
[----:B--2---:R-:W-:Y:S01]  /*0cc0*/  FFMA.FTZ R15, -R6, UR5, R15 ;  /* 0x00000005060f7c23 */ /* 0x004fe2000801010f */
[----:B------:R-:W-:-:S04]  /*0cd0*/  LEA R6, P2, R7, UR14, 0x1 ;  /* 0x0000000e07067c11 */ /* 0x000fc8000f8408ff */
[----:B------:R-:W-:Y:S01]  /*0ce0*/  F2FP.F16.F32.PACK_AB R3, RZ, R15 ;  /* 0x0000000fff03723e */ /* 0x000fe200000000ff */
[----:B------:R3:W-:Y:S01]  /*0cf0*/  STG.E desc[UR12][R4.64], R15 ;  /* 0x0000000f04007986 */ /* 0x0007e2000c10190c */
[----:B------:R-:W-:Y:S01]  /*0d00*/  LEA.HI.X R7, R7, UR15, R8, 0x1, P2 ;  /* 0x0000000f07077c11 */ /* 0x000fe200090f0c08 */
[----:B------:R-:W-:-:S04]  /*0d10*/  IMAD.WIDE R8, R9, 0x4, R10 ;  /* 0x0000000409087825 */ /* 0x000fc800078e020a */
[----:B------:R3:W-:Y:S04]  /*0d20*/  STG.E.U16 desc[UR12][R6.64], R3 ;  /* 0x0000000306007986 */ /* 0x0007e8000c10150c */
[----:B------:R3:W-:Y:S01]  /*0d30*/  STG.E desc[UR12][R8.64], R16 ;  /* 0x0000001008007986 */ /* 0x0007e2000c10190c */
[----:B------:R-:W-:Y:S05]  /*0d40*/  BRA `(.L_x_50) ;  /* 0x00000004005c7947 */ /* 0x000fea0003800000 */
.L_x_43:
        /* <DEDUP_REMOVED lines=10> */
[----:B------:R-:W3:Y:S01]  /*0df0*/  @!P3 LDC R25, c[0x0][0xf7c] ;  /* 0x0003df00ff19bb82 */ /* 0x000ee20000000800 */
[----:B0-----:R-:W-:-:S07]  /*0e00*/  @P6 FFMA.FTZ R19, R4, R23, R19 ;  /* 0x0000001704136223 */ /* 0x001fce0000010013 */
[----:B------:R-:W2:Y:S02]  /*0e10*/  @!P2 LDC R23, c[0x0][0xf88] ;  /* 0x0003e200ff17ab82 */ /* 0x000ea40000000800 */
[----:B--2---:R-:W-:Y:S01]  /*0e20*/  @!P2 FFMA.FTZ R23, -R19, R23, R18 ;  /* 0x000000171317a223 */ /* 0x004fe20000010112 */
[----:B------:R-:W-:-:S04]  /*0e30*/  @!P2 IADD3 R19, P6, PT, R3, UR7, RZ ;  /* 0x000000070313ac10 */ /* 0x000fc8000ffde0ff */
[----:B------:R-:W-:Y:S01]  /*0e40*/  @!P2 LEA.HI.X.SX32 R28, R3, UR19, 0x1, P6 ;  /* 0x00000013031cac11 */ /* 0x000fe2000b0f0eff */
[----:B------:R0:W-:Y:S01]  /*0e50*/  @!P2 STG.E desc[UR12][R14.64], R23 ;  /* 0x000000170e00a986 */ /* 0x0001e2000c10190c */
[C---:B------:R-:W-:Y:S02]  /*0e60*/  @!P2 LEA R18, P6, R19.reuse, UR14, 0x1 ;  /* 0x0000000e1312ac11 */ /* 0x040fe4000f8c08ff */
[----:B------:R-:W-:Y:S02]  /*0e70*/  @!P2 F2FP.F16.F32.PACK_AB R4, RZ, R23 ;  /* 0x00000017ff04a23e */ /* 0x000fe400000000ff */
[--C-:B------:R-:W-:Y:S02]  /*0e80*/  @!P2 LEA.HI.X R19, R19, UR15, R28.reuse, 0x1, P6 ;  /* 0x0000000f1313ac11 */ /* 0x100fe4000b0f0c1c */
[----:B------:R-:W-:Y:S01]  /*0e90*/  PRMT R28, R4, 0x7610, R28 ;  /* 0x00007610041c7816 */ /* 0x000fe2000000001c */
[----:B0-----:R-:W-:-:S04]  /*0ea0*/  @!P2 IMAD.WIDE R14, R3, 0x4, R10 ;  /* 0x00000004030ea825 */ /* 0x001fc800078e020a */
[----:B------:R0:W-:Y:S01]  /*0eb0*/  @!P2 STG.E.U16 desc[UR12][R18.64], R28 ;  /* 0x0000001c1200a986 */ /* 0x0001e2000c10150c */
[----:B------:R-:W2:Y:S03]  /*0ec0*/  @!P3 LDC R23, c[0x0][0xf80] ;  /* 0x0003e000ff17bb82 */ /* 0x000ea60000000800 */
[----:B------:R4:W-:Y:S01]  /*0ed0*/  @!P2 STG.E desc[UR12][R14.64], R6 ;  /* 0x000000060e00a986 */ /* 0x0009e2000c10190c */
[----:B0-----:R-:W-:-:S05]  /*0ee0*/  @!P3 IMAD.WIDE R18, R5, 0x4, R12 ;  /* 0x000000040512b825 */ /* 0x001fca00078e020c */
[----:B------:R-:W1:Y:S01]  /*0ef0*/  @!P3 LDG.E R4, desc[UR12][R18.64] ;  /* 0x0000000c1204b981 */ /* 0x000e62000c1e1900 */
[----:B------:R-:W-:Y:S01]  /*0f00*/  PLOP3.LUT P2, PT, PT, PT, PT, 0x8, 0x80 ;  /* 0x000000000080781c */ /* 0x000fe20003f4e170 */
[----:B------:R-:W-:Y:S01]  /*0f10*/  @!P3 FMUL.FTZ R3, R17, R2 ;  /* 0x000000021103b220 */ /* 0x000fe20000410000 */
[----:B------:R-:W-:-:S03]  /*0f20*/  @!P3 PLOP3.LUT P2, PT, P0, PT, PT, 0x80, 0x8 ;  /* 0x000000000008b81c */ /* 0x000fc6000074f070 */
[----:B--2---:R-:W-:-:S04]  /*0f30*/  @!P3 FFMA.FTZ R20, R20, R23, R3 ;  /* 0x000000171414b223 */ /* 0x004fc80000010003 */
[----:B------:R-:W-:-:S06]  /*0f40*/  @!P3 FFMA.FTZ R17, R20, R23, R17 ;  /* 0x000000171411b223 */ /* 0x000fcc0000010011 */
[----:B---3--:R-:W-:Y:S01]  /*0f50*/  @P2 FFMA.FTZ R17, R8, R25, R17 ;  /* 0x0000001908112223 */ /* 0x008fe20000010011 */
[C---:B----4-:R-:W-:Y:S01]  /*0f60*/  @!P3 IADD3 R6, P2, PT, R5.reuse, UR7, RZ ;  /* 0x000000070506bc10 */ /* 0x050fe2000ff5e0ff */
[----:B------:R-:W0:Y:S03]  /*0f70*/  @!P4 LDC R8, c[0x0][0xf7c] ;  /* 0x0003df00ff08cb82 */ /* 0x000e260000000800 */
[----:B------:R-:W-:Y:S02]  /*0f80*/  @!P3 LEA.HI.X.SX32 R15, R5, UR19, 0x1, P2 ;  /* 0x00000013050fbc11 */ /* 0x000fe400090f0eff */
[----:B------:R-:W-:-:S03]  /*0f90*/  @!P3 LEA R14, P2, R6, UR14, 0x1 ;  /* 0x0000000e060ebc11 */ /* 0x000fc6000f8408ff */
[----:B------:R-:W2:Y:S01]  /*0fa0*/  @!P4 LDC R25, c[0x0][0xf88] ;  /* 0x0003e200ff19cb82 */ /* 0x000ea20000000800 */
[----:B------:R-:W-:-:S07]  /*0fb0*/  @!P3 LEA.HI.X R15, R6, UR15, R15, 0x1, P2 ;  /* 0x0000000f060fbc11 */ /* 0x000fce00090f0c0f */
[----:B------:R-:W3:Y:S01]  /*0fc0*/  @!P4 LDC R6, c[0x0][0xf80] ;  /* 0x0003e000ff06cb82 */ /* 0x000ee20000000800 */
[----:B-1----:R-:W-:-:S05]  /*0fd0*/  @!P3 FFMA.FTZ R17, -R17, R27, R4 ;  /* 0x0000001b1111b223 */ /* 0x002fca0000010104 */
[----:B------:R-:W-:Y:S01]  /*0fe0*/  @!P3 F2FP.F16.F32.PACK_AB R3, RZ, R17 ;  /* 0x00000011ff03b23e */ /* 0x000fe200000000ff */
[----:B------:R1:W-:Y:S03]  /*0ff0*/  @!P3 STG.E desc[UR12][R18.64], R17 ;  /* 0x000000111200b986 */ /* 0x0003e6000c10190c */
[----:B------:R-:W-:-:S05]  /*1000*/  PRMT R27, R3, 0x7610, R27 ;  /* 0x00007610031b7816 */ /* 0x000fca000000001b */
[----:B------:R-:W-:Y:S01]  /*1010*/  @!P3 STG.E.U16 desc[UR12][R14.64], R27 ;  /* 0x0000001b0e00b986 */ /* 0x000fe2000c10150c */
[----:B-1----:R-:W-:-:S04]  /*1020*/  @!P3 IMAD.WIDE R18, R5, 0x4, R10 ;  /* 0x000000040512b825 */ /* 0x002fc800078e020a */
[----:B------:R-:W-:Y:S01]  /*1030*/  @!P4 IMAD.WIDE R4, R7, 0x4, R12 ;  /* 0x000000040704c825 */ /* 0x000fe200078e020c */
[----:B------:R1:W-:Y:S04]  /*1040*/  @!P3 STG.E desc[UR12][R18.64], R20 ;  /* 0x000000141200b986 */ /* 0x0003e8000c10190c */
[----:B------:R-:W2:Y:S01]  /*1050*/  @!P4 LDG.E R23, desc[UR12][R4.64] ;  /* 0x0000000c0417c981 */ /* 0x000ea2000c1e1900 */
[----:B------:R-:W-:Y:S01]  /*1060*/  PLOP3.LUT P2, PT, PT, PT, PT, 0x8, 0x80 ;  /* 0x000000000080781c */ /* 0x000fe20003f4e170 */
[----:B------:R-:W-:Y:S01]  /*1070*/  @!P4 FMUL.FTZ R3, R26, R2 ;  /* 0x000000021a03c220 */ /* 0x000fe20000410000 */
[----:B------:R-:W-:-:S03]  /*1080*/  @!P4 PLOP3.LUT P2, PT, P0, PT, PT, 0x80, 0x8 ;  /* 0x000000000008c81c */ /* 0x000fc6000074f070 */
[-C--:B---3--:R-:W-:Y:S01]  /*1090*/  @!P4 FFMA.FTZ R3, R24, R6.reuse, R3 ;  /* 0x000000061803c223 */ /* 0x088fe20000010003 */
[----:B-1----:R-:W-:Y:S01]  /*10a0*/  @!P4 IMAD.WIDE R18, R7, 0x4, R10 ;  /* 0x000000040712c825 */ /* 0x002fe200078e020a */
[----:B------:R-:W1:Y:S03]  /*10b0*/  @!P5 LDC R20, c[0x0][0xf7c] ;  /* 0x0003df00ff14db82 */ /* 0x000e660000000800 */
[----:B------:R-:W-:-:S05]  /*10c0*/  @!P4 FFMA.FTZ R26, R3, R6, R26 ;  /* 0x00000006031ac223 */ /* 0x000fca000001001a */
[----:B0-----:R-:W-:Y:S01]  /*10d0*/  @P2 FFMA.FTZ R26, R21, R8, R26 ;  /* 0x00000008151a2223 */ /* 0x001fe2000001001a */
[C---:B------:R-:W-:Y:S01]  /*10e0*/  @!P4 IADD3 R8, P2, PT, R7.reuse, UR7, RZ ;  /* 0x000000070708cc10 */ /* 0x040fe2000ff5e0ff */
[----:B------:R-:W0:Y:S03]  /*10f0*/  @!P5 LDC R24, c[0x0][0xf88] ;  /* 0x0003e200ff18db82 */ /* 0x000e260000000800 */
[----:B------:R-:W-:Y:S02]  /*1100*/  @!P4 LEA.HI.X.SX32 R15, R7, UR19, 0x1, P2 ;  /* 0x00000013070fcc11 */ /* 0x000fe400090f0eff */
[----:B------:R-:W-:-:S04]  /*1110*/  @!P4 LEA R14, P2, R8, UR14, 0x1 ;  /* 0x0000000e080ecc11 */ /* 0x000fc8000f8408ff */
[----:B------:R-:W-:Y:S02]  /*1120*/  @!P4 LEA.HI.X R15, R8, UR15, R15, 0x1, P2 ;  /* 0x0000000f080fcc11 */ /* 0x000fe400090f0c0f */
[----:B------:R-:W3:Y:S01]  /*1130*/  @!P5 LDC R8, c[0x0][0xf80] ;  /* 0x0003e000ff08db82 */ /* 0x000ee20000000800 */
[----:B--2---:R-:W-:-:S05]  /*1140*/  @!P4 FFMA.FTZ R23, -R26, R25, R23 ;  /* 0x000000191a17c223 */ /* 0x004fca0000010117 */
[----:B------:R-:W-:Y:S01]  /*1150*/  @!P4 F2FP.F16.F32.PACK_AB R6, RZ, R23 ;  /* 0x00000017ff06c23e */ /* 0x000fe200000000ff */
[----:B------:R2:W-:Y:S03]  /*1160*/  @!P4 STG.E desc[UR12][R4.64], R23 ;  /* 0x000000170400c986 */ /* 0x0005e6000c10190c */
[----:B------:R-:W-:Y:S01]  /*1170*/  PRMT R25, R6, 0x7610, R25 ;  /* 0x0000761006197816 */ /* 0x000fe20000000019 */
[----:B------:R-:W-:-:S04]  /*1180*/  @!P5 IMAD.WIDE R6, R9, 0x4, R12 ;  /* 0x000000040906d825 */ /* 0x000fc800078e020c */
[----:B------:R-:W-:Y:S04]  /*1190*/  @!P4 STG.E.U16 desc[UR12][R14.64], R25 ;  /* 0x000000190e00c986 */ /* 0x000fe8000c10150c */
[----:B------:R4:W-:Y:S04]  /*11a0*/  @!P4 STG.E desc[UR12][R18.64], R3 ;  /* 0x000000031200c986 */ /* 0x0009e8000c10190c */
[----:B------:R-:W0:Y:S01]  /*11b0*/  @!P5 LDG.E R21, desc[UR12][R6.64] ;  /* 0x0000000c0615d981 */ /* 0x000e22000c1e1900 */
[----:B------:R-:W-:Y:S01]  /*11c0*/  PLOP3.LUT P2, PT, PT, PT, PT, 0x8, 0x80 ;  /* 0x000000000080781c */ /* 0x000fe20003f4e170 */
[----:B------:R-:W-:Y:S01]  /*11d0*/  @!P5 FMUL.FTZ R17, R22, R2 ;  /* 0x000000021611d220 */ /* 0x000fe20000410000 */
[----:B------:R-:W-:-:S03]  /*11e0*/  @!P5 PLOP3.LUT P2, PT, P0, PT, PT, 0x80, 0x8 ;  /* 0x000000000008d81c */ /* 0x000fc6000074f070 */
[----:B---3--:R-:W-:-:S04]  /*11f0*/  @!P5 FFMA.FTZ R17, R16, R8, R17 ;  /* 0x000000081011d223 */ /* 0x008fc80000010011 */
[----:B------:R-:W-:-:S06]  /*1200*/  @!P5 FFMA.FTZ R22, R17, R8, R22 ;  /* 0x000000081116d223 */ /* 0x000fcc0000010016 */
[----:B-1----:R-:W-:Y:S01]  /*1210*/  @P2 FFMA.FTZ R22, R29, R20, R22 ;  /* 0x000000141d162223 */ /* 0x002fe20000010016 */
[----:B--2---:R-:W-:-:S04]  /*1220*/  @!P5 IADD3 R5, P2, PT, R9, UR7, RZ ;  /* 0x000000070905dc10 */ /* 0x004fc8000ff5e0ff */
[----:B------:R-:W-:Y:S02]  /*1230*/  @!P5 LEA.HI.X.SX32 R8, R9, UR19, 0x1, P2 ;  /* 0x000000130908dc11 */ /* 0x000fe400090f0eff */
[----:B------:R-:W-:-:S04]  /*1240*/  @!P5 LEA R4, P2, R5, UR14, 0x1 ;  /* 0x0000000e0504dc11 */ /* 0x000fc8000f8408ff */
[----:B------:R-:W-:Y:S01]  /*1250*/  @!P5 LEA.HI.X R5, R5, UR15, R8, 0x1, P2 ;  /* 0x0000000f0505dc11 */ /* 0x000fe200090f0c08 */
[----:B------:R-:W-:-:S04]  /*1260*/  @!P5 IMAD.WIDE R8, R9, 0x4, R10 ;  /* 0x000000040908d825 */ /* 0x000fc800078e020a */
[----:B0-----:R-:W-:-:S05]  /*1270*/  @!P5 FFMA.FTZ R21, -R22, R24, R21 ;  /* 0x000000181615d223 */ /* 0x001fca0000010115 */
[----:B----4-:R-:W-:Y:S01]  /*1280*/  @!P5 F2FP.F16.F32.PACK_AB R3, RZ, R21 ;  /* 0x00000015ff03d23e */ /* 0x010fe200000000ff */
[----:B------:R0:W-:Y:S04]  /*1290*/  @!P5 STG.E desc[UR12][R6.64], R21 ;  /* 0x000000150600d986 */ /* 0x0001e8000c10190c */
[----:B------:R0:W-:Y:S04]  /*12a0*/  @!P5 STG.E.U16 desc[UR12][R4.64], R3 ;  /* 0x000000030400d986 */ /* 0x0001e8000c10150c */
[----:B------:R0:W-:Y:S02]  /*12b0*/  @!P5 STG.E desc[UR12][R8.64], R17 ;  /* 0x000000110800d986 */ /* 0x0001e4000c10190c */
.L_x_50:
[----:B------:R-:W-:Y:S05]  /*12c0*/  BSYNC.RECONVERGENT B0 ;  /* 0x0000000000007941 */ /* 0x000fea0003800200 */
.L_x_42:
[----:B------:R-:W-:Y:S05]  /*12d0*/  BRA.U !UP0, `(.L_x_51) ;  /* 0xfffffff108447547 */ /* 0x000fea000b83ffff */
[----:B------:R-:W-:Y:S05]  /*12e0*/  EXIT ;  /* 0x000000000000794d */ /* 0x000fea0003800000 */
.L_x_41:
[----:B------:R-:W0:Y:S01]  /*12f0*/  LDCU UR6, c[0x0][0xf80] ;  /* 0x0001f000ff0677ac */ /* 0x000e220008000800 */
[----:B------:R-:W2:Y:S01]  /*1300*/  LDCU UR9, c[0x0][0xf7c] ;  /* 0x0001ef80ff0977ac */ /* 0x000ea20008000800 */
[----:B------:R-:W3:Y:S01]  /*1310*/  LDCU UR5, c[0x0][0xf88] ;  /* 0x0001f100ff0577ac */ /* 0x000ee20008000800 */
[----:B------:R-:W-:-:S05]  /*1320*/  UMOV UR4, URZ ;  /* 0x000000ff00047c82 */ /* 0x000fca0008000000 */
.L_x_64:
[----:B0123--:R-:W-:-:S04]  /*1330*/  VIADD R3, R0, UR4 ;  /* 0x0000000400037c36 */ /* 0x00ffc80008000000 */
[C---:B-1----:R-:W-:Y:S01]  /*1340*/  VIADD R4, R3.reuse, UR18 ;  /* 0x0000001203047c36 */ /* 0x042fe20008000000 */
[----:B------:R-:W-:-:S13]  /*1350*/  ISETP.GE.AND P2, PT, R3, UR8, PT ;  /* 0x0000000803007c0c */ /* 0x000fda000bf46270 */
[----:B------:R-:W-:-:S04]  /*1360*/  @!P2 IADD3 R5, P3, PT, R3, UR7, RZ ;  /* 0x000000070305ac10 */ /* 0x000fc8000ff7e0ff */
[----:B------:R-:W-:Y:S02]  /*1370*/  @!P2 LEA.HI.X.SX32 R6, R3, UR19, 0x1, P3 ;  /* 0x000000130306ac11 */ /* 0x000fe400098f0eff */
[----:B-----5:R-:W-:-:S04]  /*1380*/  @!P2 LEA R8, P3, R5, UR16, 0x1 ;  /* 0x000000100508ac11 */ /* 0x020fc8000f8608ff */
        /* <DEDUP_REMOVED lines=10> */
[----:B------:R0:W2:Y:S03]  /*1430*/  @!P3 LDG.E.U16 R26, desc[UR12][R14.64] ;  /* 0x0000000c0e1ab981 */ /* 0x0000a6000c1e1500 */
[----:B------:R-:W-:-:S07]  /*1440*/  ISETP.GE.AND P5, PT, R6, UR8, PT ;  /* 0x0000000806007c0c */ /* 0x000fce000bfa6270 */
[----:B------:R-:W-:-:S04]  /*1450*/  @!P4 IADD3 R7, P6, PT, R5, UR7, RZ ;  /* 0x000000070507cc10 */ /* 0x000fc8000ffde0ff */
[----:B-1----:R-:W-:Y:S02]  /*1460*/  @!P4 LEA.HI.X.SX32 R8, R5, UR19, 0x1, P6 ;  /* 0x000000130508cc11 */ /* 0x002fe4000b0f0eff */
[----:B------:R-:W-:-:S04]  /*1470*/  @!P4 LEA R20, P6, R7, UR16, 0x1 ;  /* 0x000000100714cc11 */ /* 0x000fc8000f8c08ff */
[----:B------:R-:W-:Y:S02]  /*1480*/  @!P4 LEA.HI.X R21, R7, UR17, R8, 0x1, P6 ;  /* 0x000000110715cc11 */ /* 0x000fe4000b0f0c08 */
[----:B------:R-:W-:-:S03]  /*1490*/  @!P5 IADD3 R23, P6, PT, R6, UR7, RZ ;  /* 0x000000070617dc10 */ /* 0x000fc6000ffde0ff */
[----:B------:R-:W3:Y:S01]  /*14a0*/  @!P4 LDG.E.U16 R27, desc[UR12][R20.64] ;  /* 0x0000000c141bc981 */ /* 0x000ee2000c1e1500 */
[----:B------:R-:W-:Y:S01]  /*14b0*/  @!P5 LEA.HI.X.SX32 R24, R6, UR19, 0x1, P6 ;  /* 0x000000130618dc11 */ /* 0x000fe2000b0f0eff */
[----:B------:R-:W-:Y:S01]  /*14c0*/  IMAD.MOV.U32 R7, RZ, RZ, RZ ;  /* 0x000000ffff077224 */ /* 0x000fe200078e00ff */
[----:B------:R-:W-:Y:S01]  /*14d0*/  @!P5 LEA R22, P6, R23, UR16, 0x1 ;  /* 0x000000101716dc11 */ /* 0x000fe2000f8c08ff */
[----:B------:R-:W-:Y:S01]  /*14e0*/  @!P2 IMAD.WIDE R18, R3, 0x4, R12 ;  /* 0x000000040312a825 */ /* 0x000fe200078e020c */
[----:B------:R-:W-:Y:S02]  /*14f0*/  CS2R R8, SRZ ;  /* 0x0000000000087805 */ /* 0x000fe4000001ff00 */
[----:B------:R-:W-:Y:S01]  /*1500*/  @!P5 LEA.HI.X R23, R23, UR17, R24, 0x1, P6 ;  /* 0x000000111717dc11 */ /* 0x000fe2000b0f0c18 */
[----:B------:R-:W-:Y:S01]  /*1510*/  @!P2 IMAD.WIDE R16, R3, 0x4, R10 ;  /* 0x000000040310a825 */ /* 0x000fe200078e020a */
[----:B------:R1:W5:Y:S03]  /*1520*/  @!P2 LDG.E R7, desc[UR12][R18.64] ;  /* 0x0000000c1207a981 */ /* 0x000366000c1e1900 */
[----:B0-----:R-:W-:Y:S01]  /*1530*/  @!P3 IMAD.WIDE R14, R4, 0x4, R12 ;  /* 0x00000004040eb825 */ /* 0x001fe200078e020c */
[----:B------:R-:W3:Y:S03]  /*1540*/  @!P5 LDG.E.U16 R28, desc[UR12][R22.64] ;  /* 0x0000000c161cd981 */ /* 0x000ee6000c1e1500 */
[----:B------:R-:W-:Y:S01]  /*1550*/  IMAD.MOV.U32 R24, RZ, RZ, RZ ;  /* 0x000000ffff187224 */ /* 0x000fe200078e00ff */
[----:B------:R-:W5:Y:S01]  /*1560*/  @!P2 LDG.E R8, desc[UR12][R16.64] ;  /* 0x0000000c1008a981 */ /* 0x000f62000c1e1900 */
[----:B-1----:R-:W-:Y:S01]  /*1570*/  @!P4 IMAD.WIDE R18, R5, 0x4, R10 ;  /* 0x000000040512c825 */ /* 0x002fe200078e020a */
[----:B------:R-:W-:-:S02]  /*1580*/  CS2R R20, SRZ ;  /* 0x0000000000147805 */ /* 0x000fc4000001ff00 */
[----:B------:R-:W5:Y:S04]  /*1590*/  @!P3 LDG.E R9, desc[UR12][R14.64] ;  /* 0x0000000c0e09b981 */ /* 0x000f68000c1e1900 */
[----:B------:R0:W5:Y:S02]  /*15a0*/  @!P4 LDG.E R24, desc[UR12][R18.64] ;  /* 0x0000000c1218c981 */ /* 0x000164000c1e1900 */
[----:B0-----:R-:W0:Y:S01]  /*15b0*/  @!P3 LDC R19, c[0x0][0xf90] ;  /* 0x0003e400ff13bb82 */ /* 0x001e220000000800 */
[----:B------:R-:W-:-:S04]  /*15c0*/  @!P4 IMAD.WIDE R16, R5, 0x4, R12 ;  /* 0x000000040510c825 */ /* 0x000fc800078e020c */
[--C-:B------:R-:W-:Y:S01]  /*15d0*/  @!P3 IMAD.WIDE R14, R4, 0x4, R10.reuse ;  /* 0x00000004040eb825 */ /* 0x100fe200078e020a */
[----:B------:R1:W5:Y:S03]  /*15e0*/  @!P4 LDG.E R21, desc[UR12][R16.64] ;  /* 0x0000000c1015c981 */ /* 0x000366000c1e1900 */
[C---:B------:R-:W-:Y:S01]  /*15f0*/  @!P5 IMAD.WIDE R22, R6.reuse, 0x4, R10 ;  /* 0x000000040616d825 */ /* 0x040fe200078e020a */
[----:B------:R1:W5:Y:S03]  /*1600*/  @!P3 LDG.E R20, desc[UR12][R14.64] ;  /* 0x0000000c0e14b981 */ /* 0x000366000c1e1900 */
[----:B------:R-:W-:Y:S01]  /*1610*/  IMAD.MOV.U32 R29, RZ, RZ, RZ ;  /* 0x000000ffff1d7224 */ /* 0x000fe200078e00ff */
[----:B-1----:R-:W-:Y:S01]  /*1620*/  CS2R R16, SRZ ;  /* 0x0000000000107805 */ /* 0x002fe2000001ff00 */
[----:B------:R-:W-:-:S05]  /*1630*/  @!P5 IMAD.WIDE R14, R6, 0x4, R12 ;  /* 0x00000004060ed825 */ /* 0x000fca00078e020c */
[----:B------:R1:W5:Y:S04]  /*1640*/  @!P5 LDG.E R16, desc[UR12][R22.64] ;  /* 0x0000000c1610d981 */ /* 0x000368000c1e1900 */
[----:B------:R1:W5:Y:S02]  /*1650*/  @!P5 LDG.E R29, desc[UR12][R14.64] ;  /* 0x0000000c0e1dd981 */ /* 0x000364000c1e1900 */
[----:B-1----:R-:W1:Y:S08]  /*1660*/  @!P2 LDC R22, c[0x0][0xf90] ;  /* 0x0003e400ff16ab82 */ /* 0x002e700000000800 */
[----:B------:R-:W3:Y:S01]  /*1670*/  @!P5 LDC R15, c[0x0][0xf90] ;  /* 0x0003e400ff0fdb82 */ /* 0x000ee20000000800 */
[----:B------:R-:W-:Y:S01]  /*1680*/  ULEA UR4, UR18, UR4, 0x2 ;  /* 0x0000000412047291 */ /* 0x000fe2000f8e10ff */
[----:B------:R-:W-:Y:S01]  /*1690*/  IMAD.MOV.U32 R18, RZ, RZ, RZ ;  /* 0x000000ffff127224 */ /* 0x000fe200078e00ff */
[----:B------:R-:W-:Y:S02]  /*16a0*/  BSSY.RECONVERGENT B0, `(.L_x_52) ;  /* 0x00000ed000007945 */ /* 0x000fe40003800200 */
[----:B------:R-:W-:Y:S01]  /*16b0*/  UISETP.GE.AND UP0, UPT, UR4, UR8, UPT ;  /* 0x000000080400728c */ /* 0x000fe2000bf06270 */
[----:B----4-:R-:W-:-:S02]  /*16c0*/  @!P2 HADD2.F32 R25, -RZ, R25.H0_H0 ;  /* 0x20000019ff19a230 */ /* 0x010fc40000004100 */
[----:B--2---:R-:W-:-:S05]  /*16d0*/  @!P3 HADD2.F32 R26, -RZ, R26.H0_H0 ;  /* 0x2000001aff1ab230 */ /* 0x004fca0000004100 */
[----:B0-----:R-:W-:Y:S02]  /*16e0*/  @!P3 FMUL.FTZ R17, R26, R19 ;  /* 0x000000131a11b220 */ /* 0x001fe40000410000 */
[----:B------:R-:W0:Y:S01]  /*16f0*/  @!P4 LDC R19, c[0x0][0xf90] ;  /* 0x0003e400ff13cb82 */ /* 0x000e220000000800 */
[----:B-1----:R-:W-:Y:S01]  /*1700*/  @!P2 FMUL.FTZ R18, R25, R22 ;  /* 0x000000161912a220 */ /* 0x002fe20000410000 */
[----:B------:R-:W-:Y:S02]  /*1710*/  IMAD.MOV.U32 R26, RZ, RZ, RZ ;  /* 0x000000ffff1a7224 */ /* 0x000fe400078e00ff */
[----:B------:R-:W-:Y:S02]  /*1720*/  IMAD.MOV.U32 R22, RZ, RZ, RZ ;  /* 0x000000ffff167224 */ /* 0x000fe400078e00ff */
[----:B---3--:R-:W-:-:S05]  /*1730*/  @!P4 HADD2.F32 R27, -RZ, R27.H0_H0 ;  /* 0x2000001bff1bc230 */ /* 0x008fca0000004100 */
[----:B0-----:R-:W-:Y:S01]  /*1740*/  @!P4 FMUL.FTZ R26, R27, R19 ;  /* 0x000000131b1ac220 */ /* 0x001fe20000410000 */
[----:B------:R-:W-:-:S05]  /*1750*/  @!P5 HADD2.F32 R28, -RZ, R28.H0_H0 ;  /* 0x2000001cff1cd230 */ /* 0x000fca0000004100 */
[----:B------:R-:W-:Y:S01]  /*1760*/  @!P5 FMUL.FTZ R22, R28, R15 ;  /* 0x0000000f1c16d220 */ /* 0x000fe20000410000 */
        /* <DEDUP_REMOVED lines=12> */
[----:B------:R0:W-:Y:S01]  /*1830*/  STG.E desc[UR12][R14.64], R7 ;  /* 0x000000070e007986 */ /* 0x0001e2000c10190c */
[----:B------:R-:W-:Y:S02]  /*1840*/  LEA.HI.X.SX32 R28, R3, UR19, 0x1, P2 ;  /* 0x00000013031c7c11 */ /* 0x000fe400090f0eff */
[----:B------:R-:W-:-:S04]  /*1850*/  LEA R18, P2, R19, UR14, 0x1 ;  /* 0x0000000e13127c11 */ /* 0x000fc8000f8408ff */
[----:B------:R-:W-:Y:S02]  /*1860*/  LEA.HI.X R19, R19, UR15, R28, 0x1, P2 ;  /* 0x0000000f13137c11 */ /* 0x000fe400090f0c1c */
[----:B0-----:R-:W-:-:S04]  /*1870*/  F2FP.F16.F32.PACK_AB R15, RZ, R7 ;  /* 0x00000007ff0f723e */ /* 0x001fc800000000ff */
[----:B------:R-:W-:Y:S01]  /*1880*/  PRMT R23, R15, 0x7610, R23 ;  /* 0x000076100f177816 */ /* 0x000fe20000000017 */
[----:B------:R-:W-:-:S04]  /*1890*/  IMAD.WIDE R14, R3, 0x4, R10 ;  /* 0x00000004030e7825 */ /* 0x000fc800078e020a */
[----:B------:R0:W-:Y:S04]  /*18a0*/  STG.E.U16 desc[UR12][R18.64], R23 ;  /* 0x0000001712007986 */ /* 0x0001e8000c10150c */
[----:B------:R0:W-:Y:S02]  /*18b0*/  STG.E desc[UR12][R14.64], R8 ;  /* 0x000000080e007986 */ /* 0x0001e4000c10190c */
.L_x_55:
[----:B------:R-:W-:Y:S05]  /*18c0*/  BSYNC.RECONVERGENT B1 ;  /* 0x0000000000017941 */ /* 0x000fea0003800200 */
.L_x_54:
[----:B------:R-:W-:Y:S04]  /*18d0*/  BSSY.RECONVERGENT B1, `(.L_x_56) ;  /* 0x0000013000017945 */ /* 0x000fe80003800200 */
[----:B------:R-:W-:Y:S05]  /*18e0*/  @P3 BRA `(.L_x_57) ;  /* 0x0000000000443947 */ /* 0x000fea0003800000 */
[----:B0-----:R-:W-:-:S05]  /*18f0*/  IMAD.WIDE R14, R4, 0x4, R12 ;  /* 0x00000004040e7825 */ /* 0x001fca00078e020c */
[----:B-----5:R-:W2:Y:S01]  /*1900*/  LDG.E R8, desc[UR12][R14.64] ;  /* 0x0000000c0e087981 */ /* 0x020ea2000c1e1900 */
[----:B------:R-:W-:-:S04]  /*1910*/  FFMA.FTZ R17, R9, UR9, R17 ;  /* 0x0000000909117c23 */ /* 0x000fc80008010011 */
[----:B------:R-:W-:-:S04]  /*1920*/  FMUL.FTZ R17, R17, R2 ;  /* 0x0000000211117220 */ /* 0x000fc80000410000 */
[----:B------:R-:W-:Y:S01]  /*1930*/  FFMA.FTZ R20, R20, UR6, R17 ;  /* 0x0000000614147c23 */ /* 0x000fe20008010011 */
[----:B------:R-:W-:-:S03]  /*1940*/  IADD3 R17, P2, PT, R4, UR7, RZ ;  /* 0x0000000704117c10 */ /* 0x000fc6000ff5e0ff */
[----:B------:R-:W-:Y:S01]  /*1950*/  FFMA.FTZ R9, R9, UR9, R20 ;  /* 0x0000000909097c23 */ /* 0x000fe20008010014 */
[----:B------:R-:W-:-:S04]  /*1960*/  LEA.HI.X.SX32 R18, R4, UR19, 0x1, P2 ;  /* 0x0000001304127c11 */ /* 0x000fc800090f0eff */
[----:B------:R-:W-:-:S05]  /*1970*/  FSEL R9, R9, R20, P0 ;  /* 0x0000001409097208 */ /* 0x000fca0000000000 */
[----:B--2---:R-:W-:Y:S01]  /*1980*/  FFMA.FTZ R3, -R9, UR5, R8 ;  /* 0x0000000509037c23 */ /* 0x004fe20008010108 */
[----:B------:R-:W-:-:S04]  /*1990*/  LEA R8, P2, R17, UR14, 0x1 ;  /* 0x0000000e11087c11 */ /* 0x000fc8000f8408ff */
[----:B------:R-:W-:Y:S01]  /*19a0*/  F2FP.F16.F32.PACK_AB R7, RZ, R3 ;  /* 0x00000003ff07723e */ /* 0x000fe200000000ff */
[----:B------:R1:W-:Y:S01]  /*19b0*/  STG.E desc[UR12][R14.64], R3 ;  /* 0x000000030e007986 */ /* 0x0003e2000c10190c */
[----:B------:R-:W-:Y:S01]  /*19c0*/  LEA.HI.X R9, R17, UR15, R18, 0x1, P2 ;  /* 0x0000000f11097c11 */ /* 0x000fe200090f0c12 */
[----:B------:R-:W-:-:S04]  /*19d0*/  IMAD.WIDE R18, R4, 0x4, R10 ;  /* 0x0000000404127825 */ /* 0x000fc800078e020a */
[----:B------:R1:W-:Y:S04]  /*19e0*/  STG.E.U16 desc[UR12][R8.64], R7 ;  /* 0x0000000708007986 */ /* 0x0003e8000c10150c */
[----:B------:R1:W-:Y:S02]  /*19f0*/  STG.E desc[UR12][R18.64], R20 ;  /* 0x0000001412007986 */ /* 0x0003e4000c10190c */
.L_x_57:
[----:B------:R-:W-:Y:S05]  /*1a00*/  BSYNC.RECONVERGENT B1 ;  /* 0x0000000000017941 */ /* 0x000fea0003800200 */
.L_x_56:
[----:B------:R-:W-:Y:S04]  /*1a10*/  BSSY.RECONVERGENT B1, `(.L_x_58) ;  /* 0x0000014000017945 */ /* 0x000fe80003800200 */
[----:B------:R-:W-:Y:S05]  /*1a20*/  @P4 BRA `(.L_x_59) ;  /* 0x0000000000484947 */ /* 0x000fea0003800000 */
[----:B01---5:R-:W-:-:S05]  /*1a30*/  IMAD.WIDE R8, R5, 0x4, R12 ;  /* 0x0000000405087825 */ /* 0x023fca00078e020c */
        /* <DEDUP_REMOVED lines=16> */
[----:B------:R2:W-:Y:S02]  /*1b40*/  STG.E desc[UR12][R4.64], R3 ;  /* 0x0000000304007986 */ /* 0x0005e4000c10190c */
.L_x_59:
[----:B------:R-:W-:Y:S05]  /*1b50*/  BSYNC.RECONVERGENT B1 ;  /* 0x0000000000017941 */ /* 0x000fea0003800200 */
.L_x_58:
[----:B------:R-:W-:Y:S05]  /*1b60*/  @P5 BRA `(.L_x_60) ;  /* 0x0000000800805947 */ /* 0x000fea0003800000 */
[----:B--2---:R-:W-:-:S05]  /*1b70*/  IMAD.WIDE R4, R6, 0x4, R12 ;  /* 0x0000000406047825 */ /* 0x004fca00078e020c */
[----:B-1---5:R-:W2:Y:S01]  /*1b80*/  LDG.E R7, desc[UR12][R4.64] ;  /* 0x0000000c04077981 */ /* 0x022ea2000c1e1900 */
[----:B------:R-:W-:Y:S01]  /*1b90*/  FFMA.FTZ R3, R29, UR9, R22 ;  /* 0x000000091d037c23 */ /* 0x000fe20008010016 */
[----:B------:R-:W-:-:S03]  /*1ba0*/  IADD3 R9, P2, PT, R6, UR7, RZ ;  /* 0x0000000706097c10 */ /* 0x000fc6000ff5e0ff */
[----:B------:R-:W-:Y:S01]  /*1bb0*/  FMUL.FTZ R3, R3, R2 ;  /* 0x0000000203037220 */ /* 0x000fe20000410000 */
[----:B0-----:R-:W-:-:S03]  /*1bc0*/  LEA.HI.X.SX32 R14, R6, UR19, 0x1, P2 ;  /* 0x00000013060e7c11 */ /* 0x001fc600090f0eff */
[----:B------:R-:W-:-:S04]  /*1bd0*/  FFMA.FTZ R3, R16, UR6, R3 ;  /* 0x0000000610037c23 */ /* 0x000fc80008010003 */
[----:B------:R-:W-:-:S05]  /*1be0*/  FFMA.FTZ R8, R29, UR9, R3 ;  /* 0x000000091d087c23 */ /* 0x000fca0008010003 */
[----:B------:R-:W-:-:S05]  /*1bf0*/  FSEL R8, R8, R3, P0 ;  /* 0x0000000308087208 */ /* 0x000fca0000000000 */
[----:B--2---:R-:W-:Y:S01]  /*1c00*/  FFMA.FTZ R15, -R8, UR5, R7 ;  /* 0x00000005080f7c23 */ /* 0x004fe20008010107 */
[----:B------:R-:W-:-:S04]  /*1c10*/  LEA R8, P2, R9, UR14, 0x1 ;  /* 0x0000000e09087c11 */ /* 0x000fc8000f8408ff */
[----:B------:R-:W-:Y:S01]  /*1c20*/  F2FP.F16.F32.PACK_AB R7, RZ, R15 ;  /* 0x0000000fff07723e */ /* 0x000fe200000000ff */
[----:B------:R3:W-:Y:S01]  /*1c30*/  STG.E desc[UR12][R4.64], R15 ;  /* 0x0000000f04007986 */ /* 0x0007e2000c10190c */
[--C-:B------:R-:W-:Y:S02]  /*1c40*/  LEA.HI.X R9, R9, UR15, R14.reuse, 0x1, P2 ;  /* 0x0000000f09097c11 */ /* 0x100fe400090f0c0e */
[----:B------:R-:W-:Y:S01]  /*1c50*/  PRMT R14, R7, 0x7610, R14 ;  /* 0x00007610070e7816 */ /* 0x000fe2000000000e */
[----:B------:R-:W-:-:S04]  /*1c60*/  IMAD.WIDE R6, R6, 0x4, R10 ;  /* 0x0000000406067825 */ /* 0x000fc800078e020a */
[----:B------:R3:W-:Y:S04]  /*1c70*/  STG.E.U16 desc[UR12][R8.64], R14 ;  /* 0x0000000e08007986 */ /* 0x0007e8000c10150c */
[----:B------:R3:W-:Y:S01]  /*1c80*/  STG.E desc[UR12][R6.64], R3 ;  /* 0x0000000306007986 */ /* 0x0007e2000c10190c */
[----:B------:R-:W-:Y:S05]  /*1c90*/  BRA `(.L_x_60) ;  /* 0x0000000800347947 */ /* 0x000fea0003800000 */
.L_x_53:
        /* <DEDUP_REMOVED lines=10> */
[C---:B------:R-:W-:Y:S02]  /*1d40*/  @!P2 IADD3 R19, P6, PT, R3.reuse, UR7, RZ ;  /* 0x000000070313ac10 */ /* 0x040fe4000ffde0ff */
[----:B------:R-:W0:Y:S02]  /*1d50*/  @!P3 LDC R23, c[0x0][0xf88] ;  /* 0x0003e200ff17bb82 */ /* 0x000e240000000800 */
[----:B------:R1:W-:Y:S01]  /*1d60*/  @!P2 STG.E desc[UR12][R14.64], R7 ;  /* 0x000000070e00a986 */ /* 0x0003e2000c10190c */
[----:B------:R-:W-:Y:S02]  /*1d70*/  @!P2 LEA.HI.X.SX32 R28, R3, UR19, 0x1, P6 ;  /* 0x00000013031cac11 */ /* 0x000fe4000b0f0eff */
[----:B------:R-:W-:-:S04]  /*1d80*/  @!P2 LEA R18, P6, R19, UR14, 0x1 ;  /* 0x0000000e1312ac11 */ /* 0x000fc8000f8c08ff */
[----:B------:R-:W-:Y:S02]  /*1d90*/  @!P2 LEA.HI.X R19, R19, UR15, R28, 0x1, P6 ;  /* 0x0000000f1313ac11 */ /* 0x000fe4000b0f0c1c */
[----:B-1----:R-:W-:Y:S02]  /*1da0*/  @!P2 F2FP.F16.F32.PACK_AB R15, RZ, R7 ;  /* 0x00000007ff0fa23e */ /* 0x002fe400000000ff */
[----:B------:R-:W1:Y:S02]  /*1db0*/  @!P3 LDC R7, c[0x0][0xf7c] ;  /* 0x0003df00ff07bb82 */ /* 0x000e640000000800 */
[----:B------:R-:W-:Y:S01]  /*1dc0*/  PRMT R25, R15, 0x7610, R25 ;  /* 0x000076100f197816 */ /* 0x000fe20000000019 */
[----:B------:R-:W-:-:S04]  /*1dd0*/  @!P2 IMAD.WIDE R14, R3, 0x4, R10 ;  /* 0x00000004030ea825 */ /* 0x000fc800078e020a */
[----:B------:R2:W-:Y:S01]  /*1de0*/  @!P2 STG.E.U16 desc[UR12][R18.64], R25 ;  /* 0x000000191200a986 */ /* 0x0005e2000c10150c */
[----:B------:R-:W3:Y:S03]  /*1df0*/  @!P3 LDC R3, c[0x0][0xf80] ;  /* 0x0003e000ff03bb82 */ /* 0x000ee60000000800 */
[----:B------:R4:W-:Y:S01]  /*1e00*/  @!P2 STG.E desc[UR12][R14.64], R8 ;  /* 0x000000080e00a986 */ /* 0x0009e2000c10190c */
[----:B--2---:R-:W-:-:S05]  /*1e10*/  @!P3 IMAD.WIDE R18, R4, 0x4, R12 ;  /* 0x000000040412b825 */ /* 0x004fca00078e020c */
[----:B------:R-:W0:Y:S01]  /*1e20*/  @!P3 LDG.E R28, desc[UR12][R18.64] ;  /* 0x0000000c121cb981 */ /* 0x000e22000c1e1900 */
[----:B------:R-:W-:Y:S01]  /*1e30*/  @!P3 FMUL.FTZ R17, R17, R2 ;  /* 0x000000021111b220 */ /* 0x000fe20000410000 */
[----:B----4-:R-:W-:Y:S01]  /*1e40*/  @!P3 IMAD.WIDE R14, R4, 0x4, R10 ;  /* 0x00000004040eb825 */ /* 0x010fe200078e020a */
[----:B------:R-:W-:Y:S03]  /*1e50*/  BSSY.RECONVERGENT B1, `(.L_x_62) ;  /* 0x000001c000017945 */ /* 0x000fe60003800200 */
[----:B---3--:R-:W-:Y:S01]  /*1e60*/  @!P3 FFMA.FTZ R20, R20, R3, R17 ;  /* 0x000000031414b223 */ /* 0x008fe20000010011 */
[----:B------:R-:W-:-:S03]  /*1e70*/  @!P3 IADD3 R17, P2, PT, R4, UR7, RZ ;  /* 0x000000070411bc10 */ /* 0x000fc6000ff5e0ff */
[----:B-1----:R-:W-:-:S04]  /*1e80*/  @!P3 FFMA.FTZ R9, R9, R7, R20 ;  /* 0x000000070909b223 */ /* 0x002fc80000010014 */
[----:B0-----:R-:W-:Y:S01]  /*1e90*/  @!P3 FFMA.FTZ R3, -R9, R23, R28 ;  /* 0x000000170903b223 */ /* 0x001fe2000001011c */
[----:B------:R-:W-:Y:S02]  /*1ea0*/  @!P3 LEA.HI.X.SX32 R28, R4, UR19, 0x1, P2 ;  /* 0x00000013041cbc11 */ /* 0x000fe400090f0eff */
[C---:B------:R-:W-:Y:S02]  /*1eb0*/  @!P3 LEA R8, P2, R17.reuse, UR14, 0x1 ;  /* 0x0000000e1108bc11 */ /* 0x040fe4000f8408ff */
[----:B------:R-:W-:Y:S01]  /*1ec0*/  @!P3 F2FP.F16.F32.PACK_AB R7, RZ, R3 ;  /* 0x00000003ff07b23e */ /* 0x000fe200000000ff */
[----:B------:R0:W-:Y:S01]  /*1ed0*/  @!P3 STG.E desc[UR12][R18.64], R3 ;  /* 0x000000031200b986 */ /* 0x0001e2000c10190c */
[----:B------:R-:W-:-:S05]  /*1ee0*/  @!P3 LEA.HI.X R9, R17, UR15, R28, 0x1, P2 ;  /* 0x0000000f1109bc11 */ /* 0x000fca00090f0c1c */
[----:B------:R0:W-:Y:S04]  /*1ef0*/  @!P3 STG.E.U16 desc[UR12][R8.64], R7 ;  /* 0x000000070800b986 */ /* 0x0001e8000c10150c */
[----:B------:R0:W-:Y:S01]  /*1f00*/  @!P3 STG.E desc[UR12][R14.64], R20 ;  /* 0x000000140e00b986 */ /* 0x0001e2000c10190c */
[----:B------:R-:W-:Y:S05]  /*1f10*/  @P4 BRA `(.L_x_63) ;  /* 0x00000000003c4947 */ /* 0x000fea0003800000 */
[----:B0-----:R-:W-:-:S05]  /*1f20*/  IMAD.WIDE R8, R5, 0x4, R12 ;  /* 0x0000000405087825 */ /* 0x001fca00078e020c */
[----:B------:R-:W2:Y:S01]  /*1f30*/  LDG.E R4, desc[UR12][R8.64] ;  /* 0x0000000c08047981 */ /* 0x000ea2000c1e1900 */
[----:B------:R-:W-:Y:S01]  /*1f40*/  FMUL.FTZ R3, R26, R2 ;  /* 0x000000021a037220 */ /* 0x000fe20000410000 */
[----:B------:R-:W-:-:S03]  /*1f50*/  IADD3 R7, P2, PT, R5, UR7, RZ ;  /* 0x0000000705077c10 */ /* 0x000fc6000ff5e0ff */
[----:B------:R-:W-:-:S04]  /*1f60*/  FFMA.FTZ R24, R24, UR6, R3 ;  /* 0x0000000618187c23 */ /* 0x000fc80008010003 */
[----:B------:R-:W-:-:S04]  /*1f70*/  FFMA.FTZ R21, R21, UR9, R24 ;  /* 0x0000000915157c23 */ /* 0x000fc80008010018 */
        /* <DEDUP_REMOVED lines=8> */
[----:B------:R1:W-:Y:S02]  /*2000*/  STG.E desc[UR12][R4.64], R24 ;  /* 0x0000001804007986 */ /* 0x0003e4000c10190c */
.L_x_63:
[----:B------:R-:W-:Y:S05]  /*2010*/  BSYNC.RECONVERGENT B1 ;  /* 0x0000000000017941 */ /* 0x000fea0003800200 */
.L_x_62:
[----:B------:R-:W-:Y:S05]  /*2020*/  @P5 BRA `(.L_x_60) ;  /* 0x0000000400505947 */ /* 0x000fea0003800000 */
[----:B-1----:R-:W-:-:S05]  /*2030*/  IMAD.WIDE R4, R6, 0x4, R12 ;  /* 0x0000000406047825 */ /* 0x002fca00078e020c */
[----:B0-----:R-:W2:Y:S01]  /*2040*/  LDG.E R8, desc[UR12][R4.64] ;  /* 0x0000000c04087981 */ /* 0x001ea2000c1e1900 */
        /* <DEDUP_REMOVED lines=14> */
.L_x_61:
[----:B------:R-:W-:Y:S01]  /*2130*/  @!P2 IMAD.WIDE R14, R3, 0x4, R12 ;  /* 0x00000004030ea825 */ /* 0x000fe200078e020c */
[----:B-----5:R-:W0:Y:S04]  /*2140*/  @!P2 LDC R9, c[0x0][0xf80] ;  /* 0x0003e000ff09ab82 */ /* 0x020e280000000800 */
[----:B------:R-:W2:Y:S01]  /*2150*/  @!P2 LDG.E R28, desc[UR12][R14.64] ;  /* 0x0000000c0e1ca981 */ /* 0x000ea2000c1e1900 */
[----:B------:R-:W-:-:S03]  /*2160*/  @!P2 FMUL.FTZ R7, R18, R2 ;  /* 0x000000021207a220 */ /* 0x000fc60000410000 */
[----:B------:R-:W2:Y:S08]  /*2170*/  @!P2 LDC R21, c[0x0][0xf88] ;  /* 0x0003e200ff15ab82 */ /* 0x000eb00000000800 */
[----:B------:R-:W1:Y:S01]  /*2180*/  @!P3 LDC R23, c[0x0][0xf80] ;  /* 0x0003e000ff17bb82 */ /* 0x000e620000000800 */
[----:B0-----:R-:W-:Y:S01]  /*2190*/  @!P2 FFMA.FTZ R7, R8, R9, R7 ;  /* 0x000000090807a223 */ /* 0x001fe20000010007 */
[----:B------:R-:W-:-:S06]  /*21a0*/  @!P2 IADD3 R9, P6, PT, R3, UR7, RZ ;  /* 0x000000070309ac10 */ /* 0x000fcc000ffde0ff */
[----:B------:R-:W0:Y:S01]  /*21b0*/  @!P3 LDC R25, c[0x0][0xf88] ;  /* 0x0003e200ff19bb82 */ /* 0x000e220000000800 */
[----:B--2---:R-:W-:Y:S01]  /*21c0*/  @!P2 FFMA.FTZ R21, -R7, R21, R28 ;  /* 0x000000150715a223 */ /* 0x004fe2000001011c */
[----:B------:R-:W-:Y:S02]  /*21d0*/  @!P2 LEA.HI.X.SX32 R28, R3, UR19, 0x1, P6 ;  /* 0x00000013031cac11 */ /* 0x000fe4000b0f0eff */
[C---:B------:R-:W-:Y:S02]  /*21e0*/  @!P2 LEA R8, P6, R9.reuse, UR14, 0x1 ;  /* 0x0000000e0908ac11 */ /* 0x040fe4000f8c08ff */
[----:B------:R-:W-:Y:S01]  /*21f0*/  @!P2 F2FP.F16.F32.PACK_AB R18, RZ, R21 ;  /* 0x00000015ff12a23e */ /* 0x000fe200000000ff */
[----:B------:R2:W-:Y:S01]  /*2200*/  @!P2 STG.E desc[UR12][R14.64], R21 ;  /* 0x000000150e00a986 */ /* 0x0005e2000c10190c */
[----:B------:R-:W-:Y:S01]  /*2210*/  @!P2 LEA.HI.X R9, R9, UR15, R28, 0x1, P6 ;  /* 0x0000000f0909ac11 */ /* 0x000fe2000b0f0c1c */
[----:B------:R-:W-:Y:S01]  /*2220*/  @!P2 IMAD.WIDE R28, R3, 0x4, R10 ;  /* 0x00000004031ca825 */ /* 0x000fe200078e020a */
[----:B------:R-:W-:-:S03]  /*2230*/  PRMT R27, R18, 0x7610, R27 ;  /* 0x00007610121b7816 */ /* 0x000fc6000000001b */
[C---:B------:R-:W-:Y:S02]  /*2240*/  @!P3 IMAD.WIDE R18, R4.reuse, 0x4, R12 ;  /* 0x000000040412b825 */ /* 0x040fe400078e020c */
[----:B------:R3:W-:Y:S04]  /*2250*/  @!P2 STG.E.U16 desc[UR12][R8.64], R27 ;  /* 0x0000001b0800a986 */ /* 0x0007e8000c10150c */
[----:B------:R4:W-:Y:S04]  /*2260*/  @!P2 STG.E desc[UR12][R28.64], R7 ;  /* 0x000000071c00a986 */ /* 0x0009e8000c10190c */
[----:B------:R-:W0:Y:S01]  /*2270*/  @!P3 LDG.E R3, desc[UR12][R18.64] ;  /* 0x0000000c1203b981 */ /* 0x000e22000c1e1900 */
[----:B------:R-:W-:Y:S01]  /*2280*/  @!P3 FMUL.FTZ R17, R17, R2 ;  /* 0x000000021111b220 */ /* 0x000fe20000410000 */
[----:B--2---:R-:W-:-:S03]  /*2290*/  @!P3 IADD3 R15, P2, PT, R4, UR7, RZ ;  /* 0x00000007040fbc10 */ /* 0x004fc6000ff5e0ff */
[----:B-1----:R-:W-:Y:S01]  /*22a0*/  @!P3 FFMA.FTZ R17, R20, R23, R17 ;  /* 0x000000171411b223 */ /* 0x002fe20000010011 */
[----:B------:R-:W-:Y:S01]  /*22b0*/  @!P3 LEA.HI.X.SX32 R20, R4, UR19, 0x1, P2 ;  /* 0x000000130414bc11 */ /* 0x000fe200090f0eff */
[----:B------:R-:W1:Y:S01]  /*22c0*/  @!P4 LDC R23, c[0x0][0xf80] ;  /* 0x0003e000ff17cb82 */ /* 0x000e620000000800 */
[----:B------:R-:W-:-:S04]  /*22d0*/  @!P3 LEA R14, P2, R15, UR14, 0x1 ;  /* 0x0000000e0f0ebc11 */ /* 0x000fc8000f8408ff */
[----:B------:R-:W-:Y:S01]  /*22e0*/  @!P3 LEA.HI.X R15, R15, UR15, R20, 0x1, P2 ;  /* 0x0000000f0f0fbc11 */ /* 0x000fe200090f0c14 */
[----:B------:R-:W-:-:S04]  /*22f0*/  @!P3 IMAD.WIDE R20, R4, 0x4, R10 ;  /* 0x000000040414b825 */ /* 0x000fc800078e020a */
[----:B0-----:R-:W-:Y:S02]  /*2300*/  @!P3 FFMA.FTZ R3, -R17, R25, R3 ;  /* 0x000000191103b223 */ /* 0x001fe40000010103 */
[----:B------:R-:W0:Y:S03]  /*2310*/  @!P4 LDC R25, c[0x0][0xf88] ;  /* 0x0003e200ff19cb82 */ /* 0x000e260000000800 */
[----:B---3--:R-:W-:Y:S01]  /*2320*/  @!P3 F2FP.F16.F32.PACK_AB R8, RZ, R3 ;  /* 0x00000003ff08b23e */ /* 0x008fe200000000ff */
[----:B------:R-:W-:Y:S03]  /*2330*/  @!P3 STG.E desc[UR12][R18.64], R3 ;  /* 0x000000031200b986 */ /* 0x000fe6000c10190c */
[----:B------:R-:W-:Y:S01]  /*2340*/  PRMT R27, R8, 0x7610, R27 ;  /* 0x00007610081b7816 */ /* 0x000fe2000000001b */
[----:B------:R-:W-:-:S04]  /*2350*/  @!P4 IMAD.WIDE R8, R5, 0x4, R12 ;  /* 0x000000040508c825 */ /* 0x000fc800078e020c */
[----:B------:R2:W-:Y:S04]  /*2360*/  @!P3 STG.E.U16 desc[UR12][R14.64], R27 ;  /* 0x0000001b0e00b986 */ /* 0x0005e8000c10150c */
[----:B------:R3:W-:Y:S04]  /*2370*/  @!P3 STG.E desc[UR12][R20.64], R17 ;  /* 0x000000111400b986 */ /* 0x0007e8000c10190c */
[----:B------:R-:W0:Y:S01]  /*2380*/  @!P4 LDG.E R4, desc[UR12][R8.64] ;  /* 0x0000000c0804c981 */ /* 0x000e22000c1e1900 */
[----:B----4-:R-:W-:Y:S01]  /*2390*/  @!P4 FMUL.FTZ R7, R26, R2 ;  /* 0x000000021a07c220 */ /* 0x010fe20000410000 */
[----:B--2---:R-:W-:-:S04]  /*23a0*/  @!P4 IMAD.WIDE R14, R5, 0x4, R10 ;  /* 0x00000004050ec825 */ /* 0x004fc800078e020a */
[----:B-1----:R-:W-:Y:S01]  /*23b0*/  @!P4 FFMA.FTZ R23, R24, R23, R7 ;  /* 0x000000171817c223 */ /* 0x002fe20000010007 */
[----:B------:R-:W-:Y:S01]  /*23c0*/  @!P4 IADD3 R24, P2, PT, R5, UR7, RZ ;  /* 0x000000070518cc10 */ /* 0x000fe2000ff5e0ff */
[----:B---3--:R-:W1:Y:S08]  /*23d0*/  @!P5 LDC R20, c[0x0][0xf80] ;  /* 0x0003e000ff14db82 */ /* 0x008e700000000800 */
[----:B------:R-:W2:Y:S01]  /*23e0*/  @!P5 LDC R21, c[0x0][0xf88] ;  /* 0x0003e200ff15db82 */ /* 0x000ea20000000800 */
[----:B0-----:R-:W-:Y:S01]  /*23f0*/  @!P4 FFMA.FTZ R7, -R23, R25, R4 ;  /* 0x000000191707c223 */ /* 0x001fe20000010104 */
[----:B------:R-:W-:Y:S01]  /*2400*/  @!P4 LEA.HI.X.SX32 R25, R5, UR19, 0x1, P2 ;  /* 0x000000130519cc11 */ /* 0x000fe200090f0eff */
[----:B------:R-:W-:Y:S01]  /*2410*/  @!P5 IMAD.WIDE R4, R6, 0x4, R12 ;  /* 0x000000040604d825 */ /* 0x000fe200078e020c */
[----:B------:R-:W-:-:S02]  /*2420*/  @!P4 LEA R18, P2, R24, UR14, 0x1 ;  /* 0x0000000e1812cc11 */ /* 0x000fc4000f8408ff */
[----:B------:R-:W-:Y:S01]  /*2430*/  @!P4 F2FP.F16.F32.PACK_AB R3, RZ, R7 ;  /* 0x00000007ff03c23e */ /* 0x000fe200000000ff */
[----:B------:R0:W-:Y:S01]  /*2440*/  @!P4 STG.E desc[UR12][R8.64], R7 ;  /* 0x000000070800c986 */ /* 0x0001e2000c10190c */
[----:B------:R-:W-:Y:S02]  /*2450*/  @!P4 LEA.HI.X R19, R24, UR15, R25, 0x1, P2 ;  /* 0x0000000f1813cc11 */ /* 0x000fe400090f0c19 */
[----:B------:R-:W-:-:S05]  /*2460*/  PRMT R24, R3, 0x7610, R24 ;  /* 0x0000761003187816 */ /* 0x000fca0000000018 */
[----:B------:R-:W-:Y:S04]  /*2470*/  @!P4 STG.E.U16 desc[UR12][R18.64], R24 ;  /* 0x000000181200c986 */ /* 0x000fe8000c10150c */
[----:B------:R3:W-:Y:S04]  /*2480*/  @!P4 STG.E desc[UR12][R14.64], R23 ;  /* 0x000000170e00c986 */ /* 0x0007e8000c10190c */
[----:B------:R-:W2:Y:S01]  /*2490*/  @!P5 LDG.E R3, desc[UR12][R4.64] ;  /* 0x0000000c0403d981 */ /* 0x000ea2000c1e1900 */
[----:B------:R-:W-:-:S04]  /*24a0*/  @!P5 FMUL.FTZ R17, R22, R2 ;  /* 0x000000021611d220 */ /* 0x000fc80000410000 */
[----:B-1----:R-:W-:Y:S01]  /*24b0*/  @!P5 FFMA.FTZ R20, R16, R20, R17 ;  /* 0x000000141014d223 */ /* 0x002fe20000010011 */
[----:B------:R-:W-:-:S04]  /*24c0*/  @!P5 IADD3 R16, P2, PT, R6, UR7, RZ ;  /* 0x000000070610dc10 */ /* 0x000fc8000ff5e0ff */
[----:B------:R-:W-:Y:S02]  /*24d0*/  @!P5 LEA.HI.X.SX32 R17, R6, UR19, 0x1, P2 ;  /* 0x000000130611dc11 */ /* 0x000fe400090f0eff */
[----:B0-----:R-:W-:-:S04]  /*24e0*/  @!P5 LEA R8, P2, R16, UR14, 0x1 ;  /* 0x0000000e1008dc11 */ /* 0x001fc8000f8408ff */
[----:B------:R-:W-:Y:S01]  /*24f0*/  @!P5 LEA.HI.X R9, R16, UR15, R17, 0x1, P2 ;  /* 0x0000000f1009dc11 */ /* 0x000fe200090f0c11 */
[----:B--2---:R-:W-:-:S05]  /*2500*/  @!P5 FFMA.FTZ R3, -R20, R21, R3 ;  /* 0x000000151403d223 */ /* 0x004fca0000010103 */
[----:B------:R-:W-:Y:S01]  /*2510*/  @!P5 F2FP.F16.F32.PACK_AB R7, RZ, R3 ;  /* 0x00000003ff07d23e */ /* 0x000fe200000000ff */
[----:B------:R0:W-:Y:S03]  /*2520*/  @!P5 STG.E desc[UR12][R4.64], R3 ;  /* 0x000000030400d986 */ /* 0x0001e6000c10190c */
[----:B---3--:R-:W-:Y:S01]  /*2530*/  PRMT R14, R7, 0x7610, R14 ;  /* 0x00007610070e7816 */ /* 0x008fe2000000000e */
[----:B------:R-:W-:-:S04]  /*2540*/  @!P5 IMAD.WIDE R6, R6, 0x4, R10 ;  /* 0x000000040606d825 */ /* 0x000fc800078e020a */
[----:B------:R0:W-:Y:S04]  /*2550*/  @!P5 STG.E.U16 desc[UR12][R8.64], R14 ;  /* 0x0000000e0800d986 */ /* 0x0001e8000c10150c */
[----:B------:R0:W-:Y:S02]  /*2560*/  @!P5 STG.E desc[UR12][R6.64], R20 ;  /* 0x000000140600d986 */ /* 0x0001e4000c10190c */
.L_x_60:
[----:B------:R-:W-:Y:S05]  /*2570*/  BSYNC.RECONVERGENT B0 ;  /* 0x0000000000007941 */ /* 0x000fea0003800200 */
.L_x_52:
[----:B------:R-:W-:Y:S05]  /*2580*/  BRA.U !UP0, `(.L_x_64) ;  /* 0xffffffed08687547 */ /* 0x000fea000b83ffff */
[----:B------:R-:W-:Y:S05]  /*2590*/  EXIT ;  /* 0x000000000000794d */ /* 0x000fea0003800000 */
.L_x_40:
[----:B------:R-:W0:Y:S02]  /*25a0*/  LDCU.U8 UR4, c[0x0][0xf8c] ;  /* 0x0001f180ff0477ac */ /* 0x000e240008000000 */
[----:B0-----:R-:W-:-:S04]  /*25b0*/  UPRMT UR4, UR4, 0x8880, URZ ;  /* 0x0000888004047896 */ /* 0x001fc800080000ff */
[----:B------:R-:W-:-:S09]  /*25c0*/  UISETP.NE.AND UP0, UPT, UR4, URZ, UPT ;  /* 0x000000ff0400728c */ /* 0x000fd2000bf05270 */
[----:B------:R-:W-:Y:S05]  /*25d0*/  BRA.U !UP0, `(.L_x_65) ;  /* 0x0000000908647547 */ /* 0x000fea000b800000 */
[----:B------:R-:W-:-:S05]  /*25e0*/  UMOV UR4, URZ ;  /* 0x000000ff00047c82 */ /* 0x000fca0008000000 */
.L_x_66:
[----:B------:R-:W-:-:S05]  /*25f0*/  VIADD R25, R0, UR4 ;  /* 0x0000000400197c36 */ /* 0x000fca0008000000 */
[----:B------:R-:W-:-:S13]  /*2600*/  ISETP.GE.AND P2, PT, R25, UR8, PT ;  /* 0x0000000819007c0c */ /* 0x000fda000bf46270 */
[C---:B0-----:R-:W-:Y:S01]  /*2610*/  @!P2 IADD3 R2, P3, PT, R25.reuse, UR7, RZ ;  /* 0x000000071902ac10 */ /* 0x041fe2000ff7e0ff */
[----:B------:R-:W-:Y:S01]  /*2620*/  IMAD.MOV.U32 R8, RZ, RZ, RZ ;  /* 0x000000ffff087224 */ /* 0x000fe200078e00ff */
[----:B------:R-:W0:Y:S02]  /*2630*/  @!P2 LDC R9, c[0x0][0xf90] ;  /* 0x0003e400ff09ab82 */ /* 0x000e240000000800 */
[----:B------:R-:W-:Y:S02]  /*2640*/  @!P2 LEA.HI.X.SX32 R3, R25, UR19, 0x1, P3 ;  /* 0x000000131903ac11 */ /* 0x000fe400098f0eff */
[----:B------:R-:W-:-:S04]  /*2650*/  @!P2 LEA R6, P3, R2, UR16, 0x1 ;  /* 0x000000100206ac11 */ /* 0x000fc8000f8608ff */
[----:B------:R-:W-:Y:S01]  /*2660*/  @!P2 LEA.HI.X R7, R2, UR17, R3, 0x1, P3 ;  /* 0x000000110207ac11 */ /* 0x000fe200098f0c03 */
[C-C-:B------:R-:W-:Y:S01]  /*2670*/  @!P2 IMAD.WIDE R2, R25.reuse, 0x4, R12.reuse ;  /* 0x000000041902a825 */ /* 0x140fe200078e020c */
[----:B------:R-:W2:Y:S03]  /*2680*/  @!P2 LDC R17, c[0x0][0xf7c] ;  /* 0x0003df00ff11ab82 */ /* 0x000ea60000000800 */
[----:B------:R-:W3:Y:S04]  /*2690*/  @!P2 LDG.E.U16 R6, desc[UR12][R6.64] ;  /* 0x0000000c0606a981 */ /* 0x000ee8000c1e1500 */
[----:B------:R4:W2:Y:S01]  /*26a0*/  @!P2 LDG.E R8, desc[UR12][R2.64] ;  /* 0x0000000c0208a981 */ /* 0x0008a2000c1e1900 */
[C---:B------:R-:W-:Y:S01]  /*26b0*/  @!P2 IMAD.WIDE R4, R25.reuse, 0x4, R12 ;  /* 0x000000041904a825 */ /* 0x040fe200078e020c */
[----:B------:R-:W5:Y:S04]  /*26c0*/  @!P2 LDC R15, c[0x0][0xf80] ;  /* 0x0003e000ff0fab82 */ /* 0x000f680000000800 */
        /* <DEDUP_REMOVED lines=8> */
[----:B------:R-:W1:Y:S01]  /*2750*/  @!P2 LDC R24, c[0x0][0xf88] ;  /* 0x0003e200ff18ab82 */ /* 0x000e620000000800 */
        /* <DEDUP_REMOVED lines=8> */
[----:B------:R4:W5:Y:S04]  /*27e0*/  @!P4 LDG.E.U16 R27, desc[UR12][R22.64] ;  /* 0x0000000c161bc981 */ /* 0x000968000c1e1500 */
[----:B------:R1:W5:Y:S01]  /*27f0*/  @!P4 LDG.E R18, desc[UR12][R2.64] ;  /* 0x0000000c0212c981 */ /* 0x000362000c1e1900 */
[----:B----4-:R-:W-:-:S04]  /*2800*/  @!P2 IMAD.WIDE R22, R25, 0x4, R10 ;  /* 0x000000041916a825 */ /* 0x010fc800078e020a */
[----:B---3--:R-:W-:-:S05]  /*2810*/  @!P2 HADD2.F32 R6, -RZ, R6.H0_H0 ;  /* 0x20000006ff06a230 */ /* 0x008fca0000004100 */
[----:B0-----:R-:W-:-:S04]  /*2820*/  @!P2 FMUL.FTZ R20, R6, R9 ;  /* 0x000000090614a220 */ /* 0x001fc80000410000 */
[----:B--2---:R-:W-:Y:S01]  /*2830*/  @P3 FFMA.FTZ R20, R8, R17, R20 ;  /* 0x0000001108143223 */ /* 0x004fe20000010014 */
[----:B------:R-:W-:-:S03]  /*2840*/  ISETP.GE.AND P3, PT, R19, UR8, PT ;  /* 0x0000000813007c0c */ /* 0x000fc6000bf66270 */
[----:B-----5:R-:W-:-:S04]  /*2850*/  @!P2 FFMA.FTZ R15, R20, R15, R20 ;  /* 0x0000000f140fa223 */ /* 0x020fc80000010014 */
        /* <DEDUP_REMOVED lines=9> */
[----:B------:R-:W2:Y:S01]  /*28f0*/  @!P3 LDG.E.U16 R6, desc[UR12][R6.64] ;  /* 0x0000000c0606b981 */ /* 0x000ea2000c1e1500 */
[----:B------:R-:W-:Y:S02]  /*2900*/  @!P5 LEA.HI.X.SX32 R26, R17, UR19, 0x1, P6 ;  /* 0x00000013111adc11 */ /* 0x000fe4000b0f0eff */
[C---:B------:R-:W-:Y:S01]  /*2910*/  @!P5 LEA R8, P6, R9.reuse, UR16, 0x1 ;  /* 0x000000100908dc11 */ /* 0x040fe2000f8c08ff */
[----:B------:R0:W3:Y:S03]  /*2920*/  @!P3 LDG.E R16, desc[UR12][R28.64] ;  /* 0x0000000c1c10b981 */ /* 0x0000e6000c1e1900 */
[----:B------:R-:W-:Y:S01]  /*2930*/  @!P5 LEA.HI.X R9, R9, UR17, R26, 0x1, P6 ;  /* 0x000000110909dc11 */ /* 0x000fe2000b0f0c1a */
[----:B------:R-:W-:Y:S01]  /*2940*/  IMAD.MOV.U32 R26, RZ, RZ, RZ ;  /* 0x000000ffff1a7224 */ /* 0x000fe200078e00ff */
[----:B-1----:R-:W-:-:S03]  /*2950*/  @!P2 IADD3 R3, P6, PT, R25, UR7, RZ ;  /* 0x000000071903ac10 */ /* 0x002fc6000ffde0ff */
[----:B------:R-:W4:Y:S01]  /*2960*/  @!P5 LDG.E.U16 R8, desc[UR12][R8.64] ;  /* 0x0000000c0808d981 */ /* 0x000f22000c1e1500 */
[----:B0-----:R-:W-:Y:S01]  /*2970*/  @!P2 FFMA.FTZ R29, -R15, R24, R14 ;  /* 0x000000180f1da223 */ /* 0x001fe2000001010e */
[----:B------:R-:W-:Y:S01]  /*2980*/  @!P5 IMAD.WIDE R14, R17, 0x4, R12 ;  /* 0x00000004110ed825 */ /* 0x000fe200078e020c */
[----:B------:R-:W-:Y:S01]  /*2990*/  @!P2 LEA.HI.X.SX32 R24, R25, UR19, 0x1, P6 ;  /* 0x000000131918ac11 */ /* 0x000fe2000b0f0eff */
[----:B------:R-:W0:Y:S01]  /*29a0*/  @!P4 LDC R28, c[0x0][0xf90] ;  /* 0x0003e400ff1ccb82 */ /* 0x000e220000000800 */
[C---:B------:R-:W-:Y:S02]  /*29b0*/  @!P2 LEA R2, P6, R3.reuse, UR14, 0x1 ;  /* 0x0000000e0302ac11 */ /* 0x040fe4000f8c08ff */
[----:B------:R-:W-:Y:S01]  /*29c0*/  @!P2 F2FP.F16.F32.PACK_AB R7, RZ, R29 ;  /* 0x0000001dff07a23e */ /* 0x000fe200000000ff */
[----:B------:R1:W5:Y:S01]  /*29d0*/  @!P5 LDG.E R26, desc[UR12][R14.64] ;  /* 0x0000000c0e1ad981 */ /* 0x000362000c1e1900 */
[----:B------:R-:W-:-:S03]  /*29e0*/  @!P2 LEA.HI.X R3, R3, UR15, R24, 0x1, P6 ;  /* 0x0000000f0303ac11 */ /* 0x000fc6000b0f0c18 */
[----:B------:R1:W-:Y:S01]  /*29f0*/  @!P2 STG.E desc[UR12][R4.64], R29 ;  /* 0x0000001d0400a986 */ /* 0x0003e2000c10190c */
[----:B------:R-:W-:Y:S01]  /*2a00*/  @!P4 IMAD.WIDE R24, R21, 0x4, R12 ;  /* 0x000000041518c825 */ /* 0x000fe200078e020c */
[----:B-1----:R-:W1:Y:S01]  /*2a10*/  @!P4 LDC R15, c[0x0][0xf7c] ;  /* 0x0003df00ff0fcb82 */ /* 0x002e620000000800 */
[----:B------:R-:W-:-:S07]  /*2a20*/  PRMT R5, R7, 0x7610, R5 ;  /* 0x0000761007057816 */ /* 0x000fce0000000005 */
[----:B------:R-:W2:Y:S01]  /*2a30*/  @!P4 LDC R4, c[0x0][0xf88] ;  /* 0x0003e200ff04cb82 */ /* 0x000ea20000000800 */
[----:B------:R0:W-:Y:S04]  /*2a40*/  @!P2 STG.E.U16 desc[UR12][R2.64], R5 ;  /* 0x000000050200a986 */ /* 0x0001e8000c10150c */
[----:B------:R0:W-:Y:S04]  /*2a50*/  @!P2 STG.E desc[UR12][R22.64], R20 ;  /* 0x000000141600a986 */ /* 0x0001e8000c10190c */
[----:B------:R-:W2:Y:S01]  /*2a60*/  @!P4 LDG.E R14, desc[UR12][R24.64] ;  /* 0x0000000c180ec981 */ /* 0x000ea2000c1e1900 */
[----:B0-----:R-:W0:Y:S01]  /*2a70*/  @!P4 LDC R2, c[0x0][0xf80] ;  /* 0x0003e000ff02cb82 */ /* 0x001e220000000800 */
[----:B------:R-:W-:-:S02]  /*2a80*/  PLOP3.LUT P2, PT, PT, PT, PT, 0x8, 0x80 ;  /* 0x000000000080781c */ /* 0x000fc40003f4e170 */
[----:B------:R-:W-:Y:S01]  /*2a90*/  @!P4 PLOP3.LUT P2, PT, P1, PT, PT, 0x80, 0x8 ;  /* 0x000000000008c81c */ /* 0x000fe20000f4f070 */
[----:B------:R-:W-:Y:S01]  /*2aa0*/  @!P4 HADD2.F32 R27, -RZ, R27.H0_H0 ;  /* 0x2000001bff1bc230 */ /* 0x000fe20000004100 */
[----:B------:R-:W-:Y:S01]  /*2ab0*/  PLOP3.LUT P6, PT, PT, PT, PT, 0x8, 0x80 ;  /* 0x000000000080781c */ /* 0x000fe20003fce170 */
[----:B------:R-:W-:Y:S01]  /*2ac0*/  IMAD.MOV.U32 R7, RZ, RZ, RZ ;  /* 0x000000ffff077224 */ /* 0x000fe200078e00ff */
[----:B------:R-:W-:Y:S01]  /*2ad0*/  @!P4 PLOP3.LUT P6, PT, P0, PT, PT, 0x80, 0x8 ;  /* 0x000000000008c81c */ /* 0x000fe200007cf070 */
[----:B------:R-:W3:Y:S01]  /*2ae0*/  @!P3 LDC R20, c[0x0][0xf7c] ;  /* 0x0003df00ff14bb82 */ /* 0x000ee20000000800 */
[----:B------:R-:W-:-:S07]  /*2af0*/  @!P4 FMUL.FTZ R7, R27, R28 ;  /* 0x0000001c1b07c220 */ /* 0x000fce0000410000 */
[----:B-1----:R-:W-:Y:S01]  /*2b00*/  @P2 FFMA.FTZ R7, R18, R15, R7 ;  /* 0x0000000f12072223 */ /* 0x002fe20000010007 */
[----:B------:R-:W1:Y:S03]  /*2b10*/  @!P3 LDC R22, c[0x0][0xf80] ;  /* 0x0003e000ff16bb82 */ /* 0x000e660000000800 */
[----:B0-----:R-:W-:-:S05]  /*2b20*/  @!P4 FFMA.FTZ R3, R7, R2, R7 ;  /* 0x000000020703c223 */ /* 0x001fca0000010007 */
[----:B------:R-:W0:Y:S01]  /*2b30*/  @!P3 LDC R27, c[0x0][0xf88] ;  /* 0x0003e200ff1bbb82 */ /* 0x000e220000000800 */
[----:B------:R-:W-:Y:S01]  /*2b40*/  @P6 FFMA.FTZ R3, R18, R15, R3 ;  /* 0x0000000f12036223 */ /* 0x000fe20000010003 */
[----:B------:R-:W-:-:S03]  /*2b50*/  @!P4 IADD3 R5, P2, PT, R21, UR7, RZ ;  /* 0x000000071505cc10 */ /* 0x000fc6000ff5e0ff */
[----:B--2---:R-:W-:Y:S01]  /*2b60*/  @!P4 FFMA.FTZ R23, -R3, R4, R14 ;  /* 0x000000040317c223 */ /* 0x004fe2000001010e */
[----:B------:R-:W-:Y:S02]  /*2b70*/  @!P4 LEA.HI.X.SX32 R14, R21, UR19, 0x1, P2 ;  /* 0x00000013150ecc11 */ /* 0x000fe400090f0eff */
[C---:B------:R-:W-:Y:S02]  /*2b80*/  @!P4 LEA R2, P2, R5.reuse, UR14, 0x1 ;  /* 0x0000000e0502cc11 */ /* 0x040fe4000f8408ff */
[----:B------:R-:W-:Y:S02]  /*2b90*/  @!P4 F2FP.F16.F32.PACK_AB R4, RZ, R23 ;  /* 0x00000017ff04c23e */ /* 0x000fe400000000ff */
[----:B------:R-:W-:Y:S01]  /*2ba0*/  @!P4 LEA.HI.X R3, R5, UR15, R14, 0x1, P2 ;  /* 0x0000000f0503cc11 */ /* 0x000fe200090f0c0e */
[----:B------:R-:W-:Y:S01]  /*2bb0*/  @!P4 IMAD.WIDE R14, R21, 0x4, R10 ;  /* 0x00000004150ec825 */ /* 0x000fe200078e020a */
[----:B------:R-:W-:Y:S01]  /*2bc0*/  PRMT R28, R4, 0x7610, R28 ;  /* 0x00007610041c7816 */ /* 0x000fe2000000001c */
[----:B------:R2:W-:Y:S01]  /*2bd0*/  @!P4 STG.E desc[UR12][R24.64], R23 ;  /* 0x000000171800c986 */ /* 0x0005e2000c10190c */
[----:B------:R-:W1:Y:S01]  /*2be0*/  @!P3 LDC R21, c[0x0][0xf90] ;  /* 0x0003e400ff15bb82 */ /* 0x000e620000000800 */
[----:B------:R-:W-:-:S02]  /*2bf0*/  @!P3 IMAD.WIDE R4, R19, 0x4, R12 ;  /* 0x000000041304b825 */ /* 0x000fc400078e020c */
[----:B------:R0:W-:Y:S04]  /*2c00*/  @!P4 STG.E.U16 desc[UR12][R2.64], R28 ;  /* 0x0000001c0200c986 */ /* 0x0001e8000c10150c */
[----:B------:R4:W-:Y:S04]  /*2c10*/  @!P4 STG.E desc[UR12][R14.64], R7 ;  /* 0x000000070e00c986 */ /* 0x0009e8000c10190c */
[----:B------:R-:W5:Y:S01]  /*2c20*/  @!P3 LDG.E R18, desc[UR12][R4.64] ;  /* 0x0000000c0412b981 */ /* 0x000f62000c1e1900 */
[----:B------:R-:W-:Y:S01]  /*2c30*/  PLOP3.LUT P2, PT, PT, PT, PT, 0x8, 0x80 ;  /* 0x000000000080781c */ /* 0x000fe20003f4e170 */
[----:B------:R-:W-:Y:S01]  /*2c40*/  @!P3 HADD2.F32 R6, -RZ, R6.H0_H0 ;  /* 0x20000006ff06b230 */ /* 0x000fe20000004100 */
[----:B------:R-:W-:Y:S01]  /*2c50*/  @!P3 PLOP3.LUT P2, PT, P1, PT, PT, 0x80, 0x8 ;  /* 0x000000000008b81c */ /* 0x000fe20000f4f070 */
[----:B------:R-:W-:Y:S01]  /*2c60*/  IMAD.MOV.U32 R9, RZ, RZ, RZ ;  /* 0x000000ffff097224 */ /* 0x000fe200078e00ff */
[----:B------:R-:W-:Y:S01]  /*2c70*/  PLOP3.LUT P4, PT, PT, PT, PT, 0x8, 0x80 ;  /* 0x000000000080781c */ /* 0x000fe20003f8e170 */
[----:B--2---:R-:W2:Y:S01]  /*2c80*/  @!P5 LDC R23, c[0x0][0xf90] ;  /* 0x0003e400ff17db82 */ /* 0x004ea20000000800 */
[----:B------:R-:W-:Y:S01]  /*2c90*/  @!P3 PLOP3.LUT P4, PT, P0, PT, PT, 0x80, 0x8 ;  /* 0x000000000008b81c */ /* 0x000fe2000078f070 */
[----:B-1----:R-:W-:-:S08]  /*2ca0*/  @!P3 FMUL.FTZ R9, R6, R21 ;  /* 0x000000150609b220 */ /* 0x002fd00000410000 */
[----:B---3--:R-:W-:-:S04]  /*2cb0*/  @P2 FFMA.FTZ R9, R16, R20, R9 ;  /* 0x0000001410092223 */ /* 0x008fc80000010009 */
[----:B0-----:R-:W-:Y:S01]  /*2cc0*/  @!P3 FFMA.FTZ R3, R9, R22, R9 ;  /* 0x000000160903b223 */ /* 0x001fe20000010009 */
[C---:B----4-:R-:W-:Y:S01]  /*2cd0*/  @!P3 IADD3 R7, P2, PT, R19.reuse, UR7, RZ ;  /* 0x000000071307bc10 */ /* 0x050fe2000ff5e0ff */
[----:B------:R-:W0:Y:S02]  /*2ce0*/  @!P5 LDC R22, c[0x0][0xf88] ;  /* 0x0003e200ff16db82 */ /* 0x000e240000000800 */
[----:B------:R-:W-:Y:S01]  /*2cf0*/  @P4 FFMA.FTZ R3, R16, R20, R3 ;  /* 0x0000001410034223 */ /* 0x000fe20000010003 */
[----:B------:R-:W-:Y:S02]  /*2d00*/  @!P3 LEA.HI.X.SX32 R14, R19, UR19, 0x1, P2 ;  /* 0x00000013130ebc11 */ /* 0x000fe400090f0eff */
[----:B------:R-:W-:-:S03]  /*2d10*/  @!P3 LEA R6, P2, R7, UR14, 0x1 ;  /* 0x0000000e0706bc11 */ /* 0x000fc6000f8408ff */
[----:B------:R-:W1:Y:S01]  /*2d20*/  @!P5 LDC R20, c[0x0][0xf80] ;  /* 0x0003e000ff14db82 */ /* 0x000e620000000800 */
        /* <DEDUP_REMOVED lines=13> */
[----:B------:R-:W-:Y:S01]  /*2e00*/  @!P5 HADD2.F32 R8, -RZ, R8.H0_H0 ;  /* 0x20000008ff08d230 */ /* 0x000fe20000004100 */
[----:B------:R-:W-:Y:S01]  /*2e10*/  PLOP3.LUT P3, PT, PT, PT, PT, 0x8, 0x80 ;  /* 0x000000000080781c */ /* 0x000fe20003f6e170 */
[----:B------:R-:W-:Y:S01]  /*2e20*/  IMAD.MOV.U32 R19, RZ, RZ, RZ ;  /* 0x000000ffff137224 */ /* 0x000fe200078e00ff */
[----:B------:R-:W-:Y:S02]  /*2e30*/  @!P5 PLOP3.LUT P3, PT, P0, PT, PT, 0x80, 0x8 ;  /* 0x000000000008d81c */ /* 0x000fe4000076f070 */
[----:B--2---:R-:W-:-:S07]  /*2e40*/  @!P5 FMUL.FTZ R19, R8, R23 ;  /* 0x000000170813d220 */ /* 0x004fce0000410000 */
[----:B---3--:R-:W-:-:S04]  /*2e50*/  @P2 FFMA.FTZ R19, R26, R18, R19 ;  /* 0x000000121a132223 */ /* 0x008fc80000010013 */
[----:B-1----:R-:W-:Y:S01]  /*2e60*/  @!P5 FFMA.FTZ R5, R19, R20, R19 ;  /* 0x000000141305d223 */ /* 0x002fe20000010013 */
        /* <DEDUP_REMOVED lines=16> */
.L_x_65:
[----:B------:R-:W-:Y:S05]  /*2f70*/  @!P1 BRA `(.L_x_67) ;  /* 0x0000000400f49947 */ /* 0x000fea0003800000 */
[----:B------:R-:W-:-:S05]  /*2f80*/  UMOV UR4, URZ ;  /* 0x000000ff00047c82 */ /* 0x000fca0008000000 */
.L_x_68:
        /* <DEDUP_REMOVED lines=10> */
[----:B------:R-:W3:Y:S01]  /*3030*/  @!P0 LDG.E.U16 R14, desc[UR12][R6.64] ;  /* 0x0000000c060e8981 */ /* 0x000ee2000c1e1500 */
[----:B------:R-:W-:-:S03]  /*3040*/  @!P0 IMAD.WIDE R2, R23, 0x4, R12 ;  /* 0x0000000417028825 */ /* 0x000fc600078e020c */
[----:B------:R4:W2:Y:S01]  /*3050*/  @!P0 LDG.E R25, desc[UR12][R4.64] ;  /* 0x0000000c04198981 */ /* 0x0008a2000c1e1900 */
[----:B-1----:R-:W-:Y:S01]  /*3060*/  VIADD R21, R23, UR18 ;  /* 0x0000001217157c36 */ /* 0x002fe20008000000 */
[----:B------:R-:W1:Y:S02]  /*3070*/  @!P0 LDC R24, c[0x0][0xf88] ;  /* 0x0003e200ff188b82 */ /* 0x000e640000000800 */
[----:B------:R-:W1:Y:S01]  /*3080*/  @!P0 LDG.E R22, desc[UR12][R2.64] ;  /* 0x0000000c02168981 */ /* 0x000e62000c1e1900 */
[C---:B------:R-:W-:Y:S01]  /*3090*/  VIADD R19, R21.reuse, UR18 ;  /* 0x0000001215137c36 */ /* 0x040fe20008000000 */
[----:B------:R-:W-:Y:S01]  /*30a0*/  ISETP.GE.AND P3, PT, R21, UR8, PT ;  /* 0x0000000815007c0c */ /* 0x000fe2000bf66270 */
[----:B------:R-:W-:Y:S02]  /*30b0*/  IMAD.MOV.U32 R20, RZ, RZ, RZ ;  /* 0x000000ffff147224 */ /* 0x000fe400078e00ff */
[C---:B------:R-:W-:Y:S01]  /*30c0*/  VIADD R17, R19.reuse, UR18 ;  /* 0x0000001213117c36 */ /* 0x040fe20008000000 */
[----:B------:R-:W-:Y:S01]  /*30d0*/  ISETP.GE.AND P2, PT, R19, UR8, PT ;  /* 0x0000000813007c0c */ /* 0x000fe2000bf46270 */
[----:B------:R-:W-:Y:S01]  /*30e0*/  IMAD.MOV.U32 R18, RZ, RZ, RZ ;  /* 0x000000ffff127224 */ /* 0x000fe200078e00ff */
[----:B----4-:R-:W-:Y:S01]  /*30f0*/  @!P0 IADD3 R5, P5, PT, R23, UR7, RZ ;  /* 0x0000000717058c10 */ /* 0x010fe2000ffbe0ff */
[----:B------:R-:W-:Y:S01]  /*3100*/  IMAD.MOV.U32 R28, RZ, RZ, RZ ;  /* 0x000000ffff1c7224 */ /* 0x000fe200078e00ff */
[----:B------:R-:W-:-:S02]  /*3110*/  ISETP.GE.AND P1, PT, R17, UR8, PT ;  /* 0x0000000811007c0c */ /* 0x000fc4000bf26270 */
[----:B------:R-:W-:-:S03]  /*3120*/  @!P0 LEA.HI.X.SX32 R29, R23, UR19, 0x1, P5 ;  /* 0x00000013171d8c11 */ /* 0x000fc6000a8f0eff */
[C-C-:B------:R-:W-:Y:S01]  /*3130*/  @!P3 IMAD.WIDE R6, R21.reuse, 0x4, R12.reuse ;  /* 0x000000041506b825 */ /* 0x140fe200078e020c */
[----:B------:R-:W-:Y:S02]  /*3140*/  @!P3 IADD3 R27, P4, PT, R21, UR7, RZ ;  /* 0x00000007151bbc10 */ /* 0x000fe4000ff9e0ff */
[----:B------:R-:W-:Y:S01]  /*3150*/  @!P0 LEA R4, P5, R5, UR14, 0x1 ;  /* 0x0000000e05048c11 */ /* 0x000fe2000f8a08ff */
[----:B------:R-:W-:Y:S01]  /*3160*/  @!P2 IMAD.WIDE R8, R19, 0x4, R12 ;  /* 0x000000041308a825 */ /* 0x000fe200078e020c */
[----:B------:R4:W5:Y:S02]  /*3170*/  @!P3 LDG.E R20, desc[UR12][R6.64] ;  /* 0x0000000c0614b981 */ /* 0x000964000c1e1900 */
[----:B------:R-:W-:Y:S02]  /*3180*/  @!P0 LEA.HI.X R5, R5, UR15, R29, 0x1, P5 ;  /* 0x0000000f05058c11 */ /* 0x000fe4000a8f0c1d */
[----:B------:R0:W5:Y:S01]  /*3190*/  @!P2 LDG.E R18, desc[UR12][R8.64] ;  /* 0x0000000c0812a981 */ /* 0x000162000c1e1900 */
[----:B------:R-:W-:Y:S01]  /*31a0*/  IMAD.MOV.U32 R16, RZ, RZ, RZ ;  /* 0x000000ffff107224 */ /* 0x000fe200078e00ff */
[----:B----4-:R-:W-:-:S02]  /*31b0*/  @!P3 LEA.HI.X.SX32 R7, R21, UR19, 0x1, P4 ;  /* 0x000000131507bc11 */ /* 0x010fc4000a0f0eff */
[----:B------:R-:W-:Y:S02]  /*31c0*/  @!P3 LEA R6, P4, R27, UR16, 0x1 ;  /* 0x000000101b06bc11 */ /* 0x000fe4000f8808ff */
[----:B0-----:R-:W-:Y:S02]  /*31d0*/  @!P2 IADD3 R9, P5, PT, R19, UR7, RZ ;  /* 0x000000071309ac10 */ /* 0x001fe4000ffbe0ff */
[----:B------:R-:W-:Y:S02]  /*31e0*/  @!P3 LEA.HI.X R7, R27, UR17, R7, 0x1, P4 ;  /* 0x000000111b07bc11 */ /* 0x000fe4000a0f0c07 */
[----:B------:R-:W-:-:S03]  /*31f0*/  @!P2 LEA R8, P4, R9, UR16, 0x1 ;  /* 0x000000100908ac11 */ /* 0x000fc6000f8808ff */
[----:B------:R-:W4:Y:S01]  /*3200*/  @!P3 LDG.E.U16 R6, desc[UR12][R6.64] ;  /* 0x0000000c0606b981 */ /* 0x000f22000c1e1500 */
[----:B---3--:R-:W-:-:S05]  /*3210*/  @!P0 HADD2.F32 R14, -RZ, R14.H0_H0 ;  /* 0x2000000eff0e8230 */ /* 0x008fca0000004100 */
[----:B------:R-:W-:Y:S01]  /*3220*/  @!P0 FMUL.FTZ R28, R14, R15 ;  /* 0x0000000f0e1c8220 */ /* 0x000fe20000410000 */
[----:B------:R-:W-:-:S04]  /*3230*/  @!P1 IMAD.WIDE R14, R17, 0x4, R12 ;  /* 0x00000004110e9825 */ /* 0x000fc800078e020c */
[----:B--2---:R-:W-:Y:S01]  /*3240*/  @!P0 FFMA.FTZ R25, R25, R26, R28 ;  /* 0x0000001a19198223 */ /* 0x004fe2000001001c */
[----:B------:R-:W-:Y:S01]  /*3250*/  @!P2 LEA.HI.X.SX32 R28, R19, UR19, 0x1, P5 ;  /* 0x00000013131cac11 */ /* 0x000fe2000a8f0eff */
[----:B------:R0:W2:Y:S01]  /*3260*/  @!P1 LDG.E R16, desc[UR12][R14.64] ;  /* 0x0000000c0e109981 */ /* 0x0000a2000c1e1900 */
[----:B------:R-:W-:Y:S02]  /*3270*/  @!P1 IADD3 R26, P5, PT, R17, UR7, RZ ;  /* 0x00000007111a9c10 */ /* 0x000fe4000ffbe0ff */
[----:B------:R-:W-:Y:S01]  /*3280*/  @!P2 LEA.HI.X R9, R9, UR17, R28, 0x1, P4 ;  /* 0x000000110909ac11 */ /* 0x000fe2000a0f0c1c */
[----:B-1----:R-:W-:Y:S01]  /*3290*/  @!P0 FFMA.FTZ R29, -R25, R24, R22 ;  /* 0x00000018191d8223 */ /* 0x002fe20000010116 */
[----:B------:R-:W1:Y:S03]  /*32a0*/  @!P3 LDC R28, c[0x0][0xf90] ;  /* 0x0003e400ff1cbb82 */ /* 0x000e660000000800 */
[----:B------:R3:W2:Y:S01]  /*32b0*/  @!P2 LDG.E.U16 R8, desc[UR12][R8.64] ;  /* 0x0000000c0808a981 */ /* 0x0006a2000c1e1500 */
[----:B0-----:R-:W-:-:S02]  /*32c0*/  @!P1 LEA.HI.X.SX32 R15, R17, UR19, 0x1, P5 ;  /* 0x00000013110f9c11 */ /* 0x001fc4000a8f0eff */
[----:B------:R-:W-:-:S04]  /*32d0*/  @!P1 LEA R14, P4, R26, UR16, 0x1 ;  /* 0x000000101a0e9c11 */ /* 0x000fc8000f8808ff */
[----:B------:R-:W-:Y:S02]  /*32e0*/  @!P1 LEA.HI.X R15, R26, UR17, R15, 0x1, P4 ;  /* 0x000000111a0f9c11 */ /* 0x000fe4000a0f0c0f */
[----:B------:R-:W-:Y:S01]  /*32f0*/  @!P0 F2FP.F16.F32.PACK_AB R7, RZ, R29 ;  /* 0x0000001dff07823e */ /* 0x000fe200000000ff */
[----:B------:R-:W-:Y:S01]  /*3300*/  @!P0 IMAD.WIDE R22, R23, 0x4, R10 ;  /* 0x0000000417168825 */ /* 0x000fe200078e020a */
[----:B---3--:R-:W5:Y:S01]  /*3310*/  @!P3 LDC R9, c[0x0][0xf7c] ;  /* 0x0003df00ff09bb82 */ /* 0x008f620000000800 */
[----:B------:R5:W3:Y:S04]  /*3320*/  @!P1 LDG.E.U16 R14, desc[UR12][R14.64] ;  /* 0x0000000c0e0e9981 */ /* 0x000ae8000c1e1500 */
[----:B------:R0:W-:Y:S01]  /*3330*/  @!P0 STG.E desc[UR12][R2.64], R29 ;  /* 0x0000001d02008986 */ /* 0x0001e2000c10190c */
[----:B------:R-:W-:Y:S01]  /*3340*/  @!P3 IMAD.WIDE R26, R21, 0x4, R12 ;  /* 0x00000004151ab825 */ /* 0x000fe200078e020c */
[----:B0-----:R-:W-:Y:S01]  /*3350*/  PRMT R2, R7, 0x7610, R2 ;  /* 0x0000761007027816 */ /* 0x001fe20000000002 */
[----:B------:R-:W0:Y:S04]  /*3360*/  @!P3 LDC R29, c[0x0][0xf88] ;  /* 0x0003e200ff1dbb82 */ /* 0x000e280000000800 */
[----:B------:R-:W-:Y:S04]  /*3370*/  @!P0 STG.E.U16 desc[UR12][R4.64], R2 ;  /* 0x0000000204008986 */ /* 0x000fe8000c10150c */
[----:B------:R1:W-:Y:S04]  /*3380*/  @!P0 STG.E desc[UR12][R22.64], R25 ;  /* 0x0000001916008986 */ /* 0x0003e8000c10190c */
[----:B------:R-:W0:Y:S01]  /*3390*/  @!P3 LDG.E R24, desc[UR12][R26.64] ;  /* 0x0000000c1a18b981 */ /* 0x000e22000c1e1900 */
[----:B----4-:R-:W-:-:S02]  /*33a0*/  @!P3 HADD2.F32 R6, -RZ, R6.H0_H0 ;  /* 0x20000006ff06b230 */ /* 0x010fc40000004100 */
[----:B------:R-:W-:-:S03]  /*33b0*/  IMAD.MOV.U32 R7, RZ, RZ, RZ ;  /* 0x000000ffff077224 */ /* 0x000fc600078e00ff */
[----:B-1----:R-:W-:Y:S01]  /*33c0*/  @!P3 FMUL.FTZ R7, R6, R28 ;  /* 0x0000001c0607b220 */ /* 0x002fe20000410000 */
[----:B------:R-:W1:Y:S03]  /*33d0*/  @!P2 LDC R22, c[0x0][0xf7c] ;  /* 0x0003df00ff16ab82 */ /* 0x000e660000000800 */
[----:B-----5:R-:W-:Y:S01]  /*33e0*/  @!P3 FFMA.FTZ R15, R20, R9, R7 ;  /* 0x00000009140fb223 */ /* 0x020fe20000010007 */
[----:B------:R-:W-:-:S04]  /*33f0*/  @!P3 IADD3 R3, P0, PT, R21, UR7, RZ ;  /* 0x000000071503bc10 */ /* 0x000fc8000ff1e0ff */
[----:B------:R-:W-:Y:S01]  /*3400*/  @!P3 LEA.HI.X.SX32 R6, R21, UR19, 0x1, P0 ;  /* 0x000000131506bc11 */ /* 0x000fe200080f0eff */
[----:B------:R-:W4:Y:S01]  /*3410*/  @!P2 LDC R23, c[0x0][0xf88] ;  /* 0x0003e200ff17ab82 */ /* 0x000f220000000800 */
[----:B------:R-:W-:-:S04]  /*3420*/  @!P3 LEA R4, P0, R3, UR14, 0x1 ;  /* 0x0000000e0304bc11 */ /* 0x000fc8000f8008ff */
[----:B------:R-:W-:Y:S01]  /*3430*/  @!P3 LEA.HI.X R5, R3, UR15, R6, 0x1, P0 ;  /* 0x0000000f0305bc11 */ /* 0x000fe200080f0c06 */
[----:B------:R-:W-:Y:S02]  /*3440*/  @!P3 IMAD.WIDE R6, R21, 0x4, R10 ;  /* 0x000000041506b825 */ /* 0x000fe400078e020a */
[----:B------:R-:W5:Y:S02]  /*3450*/  @!P2 LDC R21, c[0x0][0xf90] ;  /* 0x0003e400ff15ab82 */ /* 0x000f640000000800 */
[----:B0-----:R-:W-:-:S05]  /*3460*/  @!P3 FFMA.FTZ R29, -R15, R29, R24 ;  /* 0x0000001d0f1db223 */ /* 0x001fca0000010118 */
[----:B------:R-:W-:-:S04]  /*3470*/  @!P3 F2FP.F16.F32.PACK_AB R2, RZ, R29 ;  /* 0x0000001dff02b23e */ /* 0x000fc800000000ff */
[----:B------:R-:W-:Y:S01]  /*3480*/  PRMT R24, R2, 0x7610, R24 ;  /* 0x0000761002187816 */ /* 0x000fe20000000018 */
[----:B------:R-:W-:Y:S01]  /*3490*/  @!P2 IMAD.WIDE R2, R19, 0x4, R12 ;  /* 0x000000041302a825 */ /* 0x000fe200078e020c */
[----:B------:R-:W-:Y:S04]  /*34a0*/  @!P3 STG.E desc[UR12][R26.64], R29 ;  /* 0x0000001d1a00b986 */ /* 0x000fe8000c10190c */
[----:B------:R0:W-:Y:S04]  /*34b0*/  @!P3 STG.E.U16 desc[UR12][R4.64], R24 ;  /* 0x000000180400b986 */ /* 0x0001e8000c10150c */
[----:B------:R4:W-:Y:S04]  /*34c0*/  @!P3 STG.E desc[UR12][R6.64], R15 ;  /* 0x0000000f0600b986 */ /* 0x0009e8000c10190c */
[----:B------:R-:W3:Y:S01]  /*34d0*/  @!P2 LDG.E R20, desc[UR12][R2.64] ;  /* 0x0000000c0214a981 */ /* 0x000ee2000c1e1900 */
[----:B--2---:R-:W-:-:S02]  /*34e0*/  @!P2 HADD2.F32 R8, -RZ, R8.H0_H0 ;  /* 0x20000008ff08a230 */ /* 0x004fc40000004100 */
[----:B------:R-:W-:-:S03]  /*34f0*/  IMAD.MOV.U32 R9, RZ, RZ, RZ ;  /* 0x000000ffff097224 */ /* 0x000fc600078e00ff */
[----:B-----5:R-:W-:-:S04]  /*3500*/  @!P2 FMUL.FTZ R9, R8, R21 ;  /* 0x000000150809a220 */ /* 0x020fc80000410000 */
[----:B-1----:R-:W-:Y:S01]  /*3510*/  @!P2 FFMA.FTZ R21, R18, R22, R9 ;  /* 0x000000161215a223 */ /* 0x002fe20000010009 */
[C---:B------:R-:W-:Y:S01]  /*3520*/  @!P2 IADD3 R8, P0, PT, R19.reuse, UR7, RZ ;  /* 0x000000071308ac10 */ /* 0x040fe2000ff1e0ff */
[----:B------:R-:W1:Y:S03]  /*3530*/  @!P1 LDC R22, c[0x0][0xf88] ;  /* 0x0003e200ff169b82 */ /* 0x000e660000000800 */
[----:B0-----:R-:W-:Y:S02]  /*3540*/  @!P2 LEA.HI.X.SX32 R5, R19, UR19, 0x1, P0 ;  /* 0x000000131305ac11 */ /* 0x001fe400080f0eff */
[----:B----4-:R-:W-:-:S04]  /*3550*/  @!P2 LEA R6, P0, R8, UR14, 0x1 ;  /* 0x0000000e0806ac11 */ /* 0x010fc8000f8008ff */
[----:B------:R-:W-:Y:S01]  /*3560*/  @!P2 LEA.HI.X R7, R8, UR15, R5, 0x1, P0 ;  /* 0x0000000f0807ac11 */ /* 0x000fe200080f0c05 */
[----:B------:R-:W-:Y:S02]  /*3570*/  @!P2 IMAD.WIDE R8, R19, 0x4, R10 ;  /* 0x000000041308a825 */ /* 0x000fe400078e020a */
[----:B------:R-:W0:Y:S02]  /*3580*/  @!P1 LDC R19, c[0x0][0xf90] ;  /* 0x0003e400ff139b82 */ /* 0x000e240000000800 */
[----:B---3--:R-:W-:-:S06]  /*3590*/  @!P2 FFMA.FTZ R23, -R21, R23, R20 ;  /* 0x000000171517a223 */ /* 0x008fcc0000010114 */
[----:B------:R-:W2:Y:S01]  /*35a0*/  @!P1 LDC R20, c[0x0][0xf7c] ;  /* 0x0003df00ff149b82 */ /* 0x000ea20000000800 */
[----:B------:R-:W-:-:S04]  /*35b0*/  @!P2 F2FP.F16.F32.PACK_AB R4, RZ, R23 ;  /* 0x00000017ff04a23e */ /* 0x000fc800000000ff */
[----:B------:R-:W-:Y:S01]  /*35c0*/  PRMT R24, R4, 0x7610, R24 ;  /* 0x0000761004187816 */ /* 0x000fe20000000018 */
[----:B------:R-:W-:Y:S01]  /*35d0*/  @!P1 IMAD.WIDE R4, R17, 0x4, R12 ;  /* 0x0000000411049825 */ /* 0x000fe200078e020c */
[----:B------:R3:W-:Y:S04]  /*35e0*/  @!P2 STG.E desc[UR12][R2.64], R23 ;  /* 0x000000170200a986 */ /* 0x0007e8000c10190c */
[----:B------:R-:W-:Y:S04]  /*35f0*/  @!P2 STG.E.U16 desc[UR12][R6.64], R24 ;  /* 0x000000180600a986 */ /* 0x000fe8000c10150c */
[----:B------:R4:W-:Y:S04]  /*3600*/  @!P2 STG.E desc[UR12][R8.64], R21 ;  /* 0x000000150800a986 */ /* 0x0009e8000c10190c */
[----:B------:R-:W1:Y:S01]  /*3610*/  @!P1 LDG.E R18, desc[UR12][R4.64] ;  /* 0x0000000c04129981 */ /* 0x000e62000c1e1900 */
[----:B------:R-:W-:-:S02]  /*3620*/  @!P1 HADD2.F32 R14, -RZ, R14.H0_H0 ;  /* 0x2000000eff0e9230 */ /* 0x000fc40000004100 */
[----:B------:R-:W-:-:S03]  /*3630*/  IMAD.MOV.U32 R15, RZ, RZ, RZ ;  /* 0x000000ffff0f7224 */ /* 0x000fc600078e00ff */
[----:B0-----:R-:W-:Y:S01]  /*3640*/  @!P1 FMUL.FTZ R15, R14, R19 ;  /* 0x000000130e0f9220 */ /* 0x001fe20000410000 */
[----:B---3--:R-:W-:-:S03]  /*3650*/  @!P1 IADD3 R3, P0, PT, R17, UR7, RZ ;  /* 0x0000000711039c10 */ /* 0x008fc6000ff1e0ff */
[----:B--2---:R-:W-:Y:S01]  /*3660*/  @!P1 FFMA.FTZ R15, R16, R20, R15 ;  /* 0x00000014100f9223 */ /* 0x004fe2000001000f */
[----:B----4-:R-:W-:Y:S02]  /*3670*/  @!P1 LEA.HI.X.SX32 R8, R17, UR19, 0x1, P0 ;  /* 0x0000001311089c11 */ /* 0x010fe400080f0eff */
[----:B------:R-:W-:-:S04]  /*3680*/  @!P1 LEA R6, P0, R3, UR14, 0x1 ;  /* 0x0000000e03069c11 */ /* 0x000fc8000f8008ff */
[----:B------:R-:W-:Y:S01]  /*3690*/  @!P1 LEA.HI.X R7, R3, UR15, R8, 0x1, P0 ;  /* 0x0000000f03079c11 */ /* 0x000fe200080f0c08 */
[----:B------:R-:W-:-:S04]  /*36a0*/  ULEA UR4, UR18, UR4, 0x2 ;  /* 0x0000000412047291 */ /* 0x000fc8000f8e10ff */
[----:B------:R-:W-:Y:S01]  /*36b0*/  UISETP.GE.AND UP0, UPT, UR4, UR8, UPT ;  /* 0x000000080400728c */ /* 0x000fe2000bf06270 */
[----:B-1----:R-:W-:-:S05]  /*36c0*/  @!P1 FFMA.FTZ R19, -R15, R22, R18 ;  /* 0x000000160f139223 */ /* 0x002fca0000010112 */
        /* <DEDUP_REMOVED lines=8> */
.L_x_67:
[----:B------:R-:W-:Y:S05]  /*3750*/  @P0 BRA `(.L_x_69) ;  /* 0x0000000400a40947 */ /* 0x000fea0003800000 */
[----:B------:R-:W-:-:S05]  /*3760*/  UMOV UR4, URZ ;  /* 0x000000ff00047c82 */ /* 0x000fca0008000000 */
.L_x_70:
[----:B------:R-:W-:-:S05]  /*3770*/  VIADD R25, R0, UR4 ;  /* 0x0000000400197c36 */ /* 0x000fca0008000000 */
[----:B------:R-:W-:-:S13]  /*3780*/  ISETP.GE.AND P0, PT, R25, UR8, PT ;  /* 0x0000000819007c0c */ /* 0x000fda000bf06270 */
[C---:B----4-:R-:W-:Y:S01]  /*3790*/  @!P0 IADD3 R2, P1, PT, R25.reuse, UR7, RZ ;  /* 0x0000000719028c10 */ /* 0x050fe2000ff3e0ff */
[C---:B-1----:R-:W-:Y:S01]  /*37a0*/  VIADD R19, R25.reuse, UR18 ;  /* 0x0000001219137c36 */ /* 0x042fe20008000000 */
[----:B------:R-:W0:Y:S02]  /*37b0*/  @!P0 LDC R9, c[0x0][0xf90] ;  /* 0x0003e400ff098b82 */ /* 0x000e240000000800 */
[----:B------:R-:W-:Y:S02]  /*37c0*/  @!P0 LEA.HI.X.SX32 R3, R25, UR19, 0x1, P1 ;  /* 0x0000001319038c11 */ /* 0x000fe400088f0eff */
[----:B------:R-:W-:-:S04]  /*37d0*/  @!P0 LEA R4, P1, R2, UR16, 0x1 ;  /* 0x0000001002048c11 */ /* 0x000fc8000f8208ff */
[----:B------:R-:W-:Y:S01]  /*37e0*/  @!P0 LEA.HI.X R5, R2, UR17, R3, 0x1, P1 ;  /* 0x0000001102058c11 */ /* 0x000fe200088f0c03 */
[----:B------:R-:W1:Y:S04]  /*37f0*/  @!P0 LDC R7, c[0x0][0xf88] ;  /* 0x0003e200ff078b82 */ /* 0x000e680000000800 */
[----:B------:R2:W3:Y:S01]  /*3800*/  @!P0 LDG.E.U16 R4, desc[UR12][R4.64] ;  /* 0x0000000c04048981 */ /* 0x0004e2000c1e1500 */
[----:B------:R-:W-:-:S05]  /*3810*/  @!P0 IMAD.WIDE R2, R25, 0x4, R12 ;  /* 0x0000000419028825 */ /* 0x000fca00078e020c */
[----:B------:R-:W1:Y:S01]  /*3820*/  @!P0 LDG.E R27, desc[UR12][R2.64] ;  /* 0x0000000c021b8981 */ /* 0x000e62000c1e1900 */
[C---:B------:R-:W-:Y:S01]  /*3830*/  ISETP.GE.AND P3, PT, R19.reuse, UR8, PT ;  /* 0x0000000813007c0c */ /* 0x040fe2000bf66270 */
[----:B------:R-:W-:Y:S02]  /*3840*/  VIADD R17, R19, UR18 ;  /* 0x0000001213117c36 */ /* 0x000fe40008000000 */
[----:B------:R-:W-:Y:S02]  /*3850*/  IMAD.MOV.U32 R14, RZ, RZ, RZ ;  /* 0x000000ffff0e7224 */ /* 0x000fe400078e00ff */
[C---:B------:R-:W-:Y:S01]  /*3860*/  VIADD R15, R17.reuse, UR18 ;  /* 0x00000012110f7c36 */ /* 0x040fe20008000000 */
[----:B------:R-:W-:-:S04]  /*3870*/  ISETP.GE.AND P2, PT, R17, UR8, PT ;  /* 0x0000000811007c0c */ /* 0x000fc8000bf46270 */
[----:B------:R-:W-:-:S03]  /*3880*/  ISETP.GE.AND P1, PT, R15, UR8, PT ;  /* 0x000000080f007c0c */ /* 0x000fc6000bf26270 */
[C---:B------:R-:W-:Y:S01]  /*3890*/  @!P3 IADD3 R6, P4, PT, R19.reuse, UR7, RZ ;  /* 0x000000071306bc10 */ /* 0x040fe2000ff9e0ff */
[----:B------:R-:W4:Y:S03]  /*38a0*/  @!P3 LDC R29, c[0x0][0xf90] ;  /* 0x0003e400ff1dbb82 */ /* 0x000f260000000800 */
[----:B--2---:R-:W-:Y:S02]  /*38b0*/  @!P3 LEA.HI.X.SX32 R5, R19, UR19, 0x1, P4 ;  /* 0x000000131305bc11 */ /* 0x004fe4000a0f0eff */
[----:B------:R-:W-:-:S04]  /*38c0*/  @!P3 LEA R20, P4, R6, UR16, 0x1 ;  /* 0x000000100614bc11 */ /* 0x000fc8000f8808ff */
[----:B------:R-:W-:Y:S02]  /*38d0*/  @!P3 LEA.HI.X R21, R6, UR17, R5, 0x1, P4 ;  /* 0x000000110615bc11 */ /* 0x000fe4000a0f0c05 */
[----:B------:R-:W-:Y:S02]  /*38e0*/  @!P2 IADD3 R8, P4, PT, R17, UR7, RZ ;  /* 0x000000071108ac10 */ /* 0x000fe4000ff9e0ff */
[----:B------:R-:W-:Y:S01]  /*38f0*/  @!P0 IADD3 R5, P6, PT, R25, UR7, RZ ;  /* 0x0000000719058c10 */ /* 0x000fe2000ffde0ff */
[----:B------:R-:W2:Y:S01]  /*3900*/  @!P3 LDG.E.U16 R20, desc[UR12][R20.64] ;  /* 0x0000000c1414b981 */ /* 0x000ea2000c1e1500 */
[----:B------:R-:W-:Y:S02]  /*3910*/  @!P2 LEA.HI.X.SX32 R23, R17, UR19, 0x1, P4 ;  /* 0x000000131117ac11 */ /* 0x000fe4000a0f0eff */
[C---:B------:R-:W-:Y:S01]  /*3920*/  @!P0 LEA.HI.X.SX32 R18, R25.reuse, UR19, 0x1, P6 ;  /* 0x0000001319128c11 */ /* 0x040fe2000b0f0eff */
[----:B------:R-:W-:-:S04]  /*3930*/  @!P0 IMAD.WIDE R24, R25, 0x4, R10 ;  /* 0x0000000419188825 */ /* 0x000fc800078e020a */
[----:B---3--:R-:W-:-:S05]  /*3940*/  @!P0 HADD2.F32 R4, -RZ, R4.H0_H0 ;  /* 0x20000004ff048230 */ /* 0x008fca0000004100 */
[----:B0-----:R-:W-:Y:S01]  /*3950*/  @!P0 FMUL.FTZ R14, R4, R9 ;  /* 0x00000009040e8220 */ /* 0x001fe20000410000 */
[----:B------:R-:W-:Y:S02]  /*3960*/  @!P1 IADD3 R9, P5, PT, R15, UR7, RZ ;  /* 0x000000070f099c10 */ /* 0x000fe4000ffbe0ff */
[----:B------:R-:W-:Y:S01]  /*3970*/  @!P0 LEA R4, P4, R5, UR14, 0x1 ;  /* 0x0000000e05048c11 */ /* 0x000fe2000f8808ff */
[----:B-1----:R-:W-:Y:S01]  /*3980*/  @!P0 FFMA.FTZ R27, -R14, R7, R27 ;  /* 0x000000070e1b8223 */ /* 0x002fe2000001011b */
[----:B------:R-:W-:Y:S02]  /*3990*/  @!P1 LEA.HI.X.SX32 R16, R15, UR19, 0x1, P5 ;  /* 0x000000130f109c11 */ /* 0x000fe4000a8f0eff */
[C---:B------:R-:W-:Y:S02]  /*39a0*/  @!P2 LEA R22, P5, R8.reuse, UR16, 0x1 ;  /* 0x000000100816ac11 */ /* 0x040fe4000f8a08ff */
[----:B------:R-:W-:Y:S02]  /*39b0*/  @!P1 LEA R6, P6, R9, UR16, 0x1 ;  /* 0x0000001009069c11 */ /* 0x000fe4000f8c08ff */
[----:B------:R-:W-:-:S02]  /*39c0*/  @!P2 LEA.HI.X R23, R8, UR17, R23, 0x1, P5 ;  /* 0x000000110817ac11 */ /* 0x000fc4000a8f0c17 */
[----:B------:R-:W-:Y:S02]  /*39d0*/  @!P0 F2FP.F16.F32.PACK_AB R8, RZ, R27 ;  /* 0x0000001bff08823e */ /* 0x000fe400000000ff */
[----:B------:R-:W-:Y:S01]  /*39e0*/  @!P1 LEA.HI.X R7, R9, UR17, R16, 0x1, P6 ;  /* 0x0000001109079c11 */ /* 0x000fe2000b0f0c10 */
[----:B------:R0:W3:Y:S01]  /*39f0*/  @!P2 LDG.E.U16 R22, desc[UR12][R22.64] ;  /* 0x0000000c1616a981 */ /* 0x0000e2000c1e1500 */
[----:B------:R-:W-:Y:S02]  /*3a00*/  @!P0 LEA.HI.X R5, R5, UR15, R18, 0x1, P4 ;  /* 0x0000000f05058c11 */ /* 0x000fe4000a0f0c12 */
[----:B------:R-:W1:Y:S01]  /*3a10*/  @!P3 LDC R18, c[0x0][0xf88] ;  /* 0x0003e200ff12bb82 */ /* 0x000e620000000800 */
[----:B------:R1:W5:Y:S01]  /*3a20*/  @!P1 LDG.E.U16 R6, desc[UR12][R6.64] ;  /* 0x0000000c06069981 */ /* 0x000362000c1e1500 */
[----:B0-----:R-:W-:Y:S01]  /*3a30*/  PRMT R23, R8, 0x7610, R23 ;  /* 0x0000761008177816 */ /* 0x001fe20000000017 */
[----:B------:R-:W-:Y:S02]  /*3a40*/  @!P3 IMAD.WIDE R8, R19, 0x4, R12 ;  /* 0x000000041308b825 */ /* 0x000fe400078e020c */
[----:B------:R-:W-:Y:S04]  /*3a50*/  @!P0 STG.E desc[UR12][R2.64], R27 ;  /* 0x0000001b02008986 */ /* 0x000fe8000c10190c */
[----:B------:R-:W-:Y:S04]  /*3a60*/  @!P0 STG.E.U16 desc[UR12][R4.64], R23 ;  /* 0x0000001704008986 */ /* 0x000fe8000c10150c */
[----:B------:R0:W-:Y:S04]  /*3a70*/  @!P0 STG.E desc[UR12][R24.64], R14 ;  /* 0x0000000e18008986 */ /* 0x0001e8000c10190c */
[----:B------:R-:W1:Y:S01]  /*3a80*/  @!P3 LDG.E R16, desc[UR12][R8.64] ;  /* 0x0000000c0810b981 */ /* 0x000e62000c1e1900 */
[----:B--2---:R-:W-:-:S02]  /*3a90*/  @!P3 HADD2.F32 R20, -RZ, R20.H0_H0 ;  /* 0x20000014ff14b230 */ /* 0x004fc40000004100 */
[----:B------:R-:W-:-:S03]  /*3aa0*/  IMAD.MOV.U32 R21, RZ, RZ, RZ ;  /* 0x000000ffff157224 */ /* 0x000fc600078e00ff */
[----:B----4-:R-:W-:Y:S01]  /*3ab0*/  @!P3 FMUL.FTZ R21, R20, R29 ;  /* 0x0000001d1415b220 */ /* 0x010fe20000410000 */
[C---:B------:R-:W-:Y:S01]  /*3ac0*/  @!P3 IADD3 R20, P0, PT, R19.reuse, UR7, RZ ;  /* 0x000000071314bc10 */ /* 0x040fe2000ff1e0ff */
[----:B0-----:R-:W0:Y:S03]  /*3ad0*/  @!P2 LDC R25, c[0x0][0xf90] ;  /* 0x0003e400ff19ab82 */ /* 0x001e260000000800 */
[----:B------:R-:W-:Y:S02]  /*3ae0*/  @!P3 LEA.HI.X.SX32 R3, R19, UR19, 0x1, P0 ;  /* 0x000000131303bc11 */ /* 0x000fe400080f0eff */
[----:B------:R-:W-:-:S04]  /*3af0*/  @!P3 LEA R4, P0, R20, UR14, 0x1 ;  /* 0x0000000e1404bc11 */ /* 0x000fc8000f8008ff */
[----:B------:R-:W-:Y:S01]  /*3b00*/  @!P3 LEA.HI.X R5, R20, UR15, R3, 0x1, P0 ;  /* 0x0000000f1405bc11 */ /* 0x000fe200080f0c03 */
[----:B-1----:R-:W-:Y:S01]  /*3b10*/  @!P3 FFMA.FTZ R7, -R21, R18, R16 ;  /* 0x000000121507b223 */ /* 0x002fe20000010110 */
[----:B------:R-:W-:Y:S01]  /*3b20*/  @!P3 IMAD.WIDE R18, R19, 0x4, R10 ;  /* 0x000000041312b825 */ /* 0x000fe200078e020a */
[----:B------:R-:W1:Y:S03]  /*3b30*/  @!P2 LDC R16, c[0x0][0xf88] ;  /* 0x0003e200ff10ab82 */ /* 0x000e660000000800 */
[----:B------:R-:W-:-:S04]  /*3b40*/  @!P3 F2FP.F16.F32.PACK_AB R2, RZ, R7 ;  /* 0x00000007ff02b23e */ /* 0x000fc800000000ff */
[----:B------:R-:W-:Y:S01]  /*3b50*/  PRMT R24, R2, 0x7610, R24 ;  /* 0x0000761002187816 */ /* 0x000fe20000000018 */
[----:B------:R-:W-:Y:S01]  /*3b60*/  @!P2 IMAD.WIDE R2, R17, 0x4, R12 ;  /* 0x000000041102a825 */ /* 0x000fe200078e020c */
[----:B------:R-:W-:Y:S04]  /*3b70*/  @!P3 STG.E desc[UR12][R8.64], R7 ;  /* 0x000000070800b986 */ /* 0x000fe8000c10190c */
[----:B------:R-:W-:Y:S04]  /*3b80*/  @!P3 STG.E.U16 desc[UR12][R4.64], R24 ;  /* 0x000000180400b986 */ /* 0x000fe8000c10150c */
[----:B------:R2:W-:Y:S04]  /*3b90*/  @!P3 STG.E desc[UR12][R18.64], R21 ;  /* 0x000000151200b986 */ /* 0x0005e8000c10190c */
[----:B------:R-:W1:Y:S01]  /*3ba0*/  @!P2 LDG.E R14, desc[UR12][R2.64] ;  /* 0x0000000c020ea981 */ /* 0x000e62000c1e1900 */
[----:B---3--:R-:W-:-:S02]  /*3bb0*/  @!P2 HADD2.F32 R22, -RZ, R22.H0_H0 ;  /* 0x20000016ff16a230 */ /* 0x008fc40000004100 */
[----:B------:R-:W-:-:S03]  /*3bc0*/  IMAD.MOV.U32 R23, RZ, RZ, RZ ;  /* 0x000000ffff177224 */ /* 0x000fc600078e00ff */
[----:B0-----:R-:W-:Y:S01]  /*3bd0*/  @!P2 FMUL.FTZ R23, R22, R25 ;  /* 0x000000191617a220 */ /* 0x001fe20000410000 */
[C---:B------:R-:W-:Y:S01]  /*3be0*/  @!P2 IADD3 R20, P0, PT, R17.reuse, UR7, RZ ;  /* 0x000000071114ac10 */ /* 0x040fe2000ff1e0ff */
[----:B--2---:R-:W0:Y:S03]  /*3bf0*/  @!P1 LDC R21, c[0x0][0xf88] ;  /* 0x0003e200ff159b82 */ /* 0x004e260000000800 */
[----:B------:R-:W-:Y:S02]  /*3c00*/  @!P2 LEA.HI.X.SX32 R7, R17, UR19, 0x1, P0 ;  /* 0x000000131107ac11 */ /* 0x000fe400080f0eff */
[----:B------:R-:W-:-:S04]  /*3c10*/  @!P2 LEA R8, P0, R20, UR14, 0x1 ;  /* 0x0000000e1408ac11 */ /* 0x000fc8000f8008ff */
[----:B------:R-:W-:Y:S02]  /*3c20*/  @!P2 LEA.HI.X R9, R20, UR15, R7, 0x1, P0 ;  /* 0x0000000f1409ac11 */ /* 0x000fe400080f0c07 */
[----:B------:R-:W2:Y:S01]  /*3c30*/  @!P1 LDC R7, c[0x0][0xf90] ;  /* 0x0003e400ff079b82 */ /* 0x000ea20000000800 */
        /* <DEDUP_REMOVED lines=9> */
[----:B-----5:R-:W-:-:S02]  /*3cd0*/  @!P1 HADD2.F32 R6, -RZ, R6.H0_H0 ;  /* 0x20000006ff069230 */ /* 0x020fc40000004100 */
[----:B------:R-:W-:-:S03]  /*3ce0*/  IMAD.MOV.U32 R19, RZ, RZ, RZ ;  /* 0x000000ffff137224 */ /* 0x000fc600078e00ff */
[----:B--2---:R-:W-:Y:S01]  /*3cf0*/  @!P1 FMUL.FTZ R19, R6, R7 ;  /* 0x0000000706139220 */ /* 0x004fe20000410000 */
        /* <DEDUP_REMOVED lines=8> */
[----:B---3--:R-:W-:Y:S01]  /*3d80*/  PRMT R8, R2, 0x7610, R8 ;  /* 0x0000761002087816 */ /* 0x008fe20000000008 */
[----:B------:R-:W-:Y:S01]  /*3d90*/  @!P1 IMAD.WIDE R2, R15, 0x4, R10 ;  /* 0x000000040f029825 */ /* 0x000fe200078e020a */
[----:B------:R4:W-:Y:S04]  /*3da0*/  @!P1 STG.E desc[UR12][R4.64], R21 ;  /* 0x0000001504009986 */ /* 0x0009e8000c10190c */
[----:B------:R4:W-:Y:S04]  /*3db0*/  @!P1 STG.E.U16 desc[UR12][R6.64], R8 ;  /* 0x0000000806009986 */ /* 0x0009e8000c10150c */
[----:B------:R4:W-:Y:S01]  /*3dc0*/  @!P1 STG.E desc[UR12][R2.64], R19 ;  /* 0x0000001302009986 */ /* 0x0009e2000c10190c */
[----:B------:R-:W-:Y:S05]  /*3dd0*/  BRA.U !UP0, `(.L_x_70) ;  /* 0xfffffff908647547 */ /* 0x000fea000b83ffff */
[----:B------:R-:W-:Y:S05]  /*3de0*/  EXIT ;  /* 0x000000000000794d */ /* 0x000fea0003800000 */
.L_x_69:
[----:B------:R-:W-:-:S05]  /*3df0*/  UMOV UR4, URZ ;  /* 0x000000ff00047c82 */ /* 0x000fca0008000000 */
.L_x_71:
        /* <DEDUP_REMOVED lines=10> */
[----:B------:R3:W4:Y:S01]  /*3ea0*/  @!P0 LDG.E.U16 R17, desc[UR12][R4.64] ;  /* 0x0000000c04118981 */ /* 0x000722000c1e1500 */
        /* <DEDUP_REMOVED lines=9> */
[----:B------:R-:W-:-:S02]  /*3f40*/  ISETP.GE.AND P2, PT, R21, UR8, PT ;  /* 0x0000000815007c0c */ /* 0x000fc4000bf46270 */
[----:B------:R-:W-:Y:S02]  /*3f50*/  @!P0 IADD3 R16, P5, PT, R27, UR7, RZ ;  /* 0x000000071b108c10 */ /* 0x000fe4000ffbe0ff */
[----:B------:R-:W-:-:S05]  /*3f60*/  ISETP.GE.AND P1, PT, R19, UR8, PT ;  /* 0x0000000813007c0c */ /* 0x000fca000bf26270 */
[----:B---3--:R-:W-:Y:S01]  /*3f70*/  @!P3 IMAD.WIDE R4, R23, 0x4, R12 ;  /* 0x000000041704b825 */ /* 0x008fe200078e020c */
[----:B------:R-:W-:-:S03]  /*3f80*/  @!P0 LEA.HI.X.SX32 R18, R27, UR19, 0x1, P5 ;  /* 0x000000131b128c11 */ /* 0x000fc6000a8f0eff */
[----:B------:R-:W-:Y:S01]  /*3f90*/  IMAD.MOV.U32 R24, RZ, RZ, RZ ;  /* 0x000000ffff187224 */ /* 0x000fe200078e00ff */
[----:B------:R3:W2:Y:S01]  /*3fa0*/  @!P3 LDG.E R22, desc[UR12][R4.64] ;  /* 0x0000000c0416b981 */ /* 0x0006a2000c1e1900 */
[----:B------:R-:W-:Y:S02]  /*3fb0*/  IMAD.MOV.U32 R20, RZ, RZ, RZ ;  /* 0x000000ffff147224 */ /* 0x000fe400078e00ff */
[----:B-----5:R-:W-:-:S05]  /*3fc0*/  @!P2 IMAD.WIDE R8, R21, 0x4, R12 ;  /* 0x000000041508a825 */ /* 0x020fca00078e020c */
[----:B------:R5:W5:Y:S01]  /*3fd0*/  @!P2 LDG.E R20, desc[UR12][R8.64] ;  /* 0x0000000c0814a981 */ /* 0x000b62000c1e1900 */
[----:B---3--:R-:W-:-:S04]  /*3fe0*/  @!P0 LEA R4, P5, R16, UR14, 0x1 ;  /* 0x0000000e10048c11 */ /* 0x008fc8000f8a08ff */
[----:B------:R-:W-:Y:S02]  /*3ff0*/  @!P0 LEA.HI.X R5, R16, UR15, R18, 0x1, P5 ;  /* 0x0000000f10058c11 */ /* 0x000fe4000a8f0c12 */
[----:B------:R-:W-:Y:S01]  /*4000*/  @!P1 IADD3 R16, P6, PT, R19, UR7, RZ ;  /* 0x0000000713109c10 */ /* 0x000fe2000ffde0ff */
[----:B----4-:R-:W-:Y:S01]  /*4010*/  @!P0 HADD2.F32 R29, -RZ, R17.H0_H0 ;  /* 0x20000011ff1d8230 */ /* 0x010fe20000004100 */
[----:B------:R-:W-:-:S04]  /*4020*/  @!P3 IADD3 R17, P4, PT, R23, UR7, RZ ;  /* 0x000000071711bc10 */ /* 0x000fc8000ff9e0ff */
[----:B0-----:R-:W-:Y:S01]  /*4030*/  @!P0 FMUL.FTZ R24, R29, R6 ;  /* 0x000000061d188220 */ /* 0x001fe20000410000 */
[----:B------:R-:W-:Y:S02]  /*4040*/  @!P3 LEA.HI.X.SX32 R26, R23, UR19, 0x1, P4 ;  /* 0x00000013171abc11 */ /* 0x000fe4000a0f0eff */
[----:B------:R-:W-:Y:S01]  /*4050*/  @!P3 LEA R6, P4, R17, UR16, 0x1 ;  /* 0x000000101106bc11 */ /* 0x000fe2000f8808ff */
[----:B--2---:R-:W-:Y:S01]  /*4060*/  @!P0 FFMA.FTZ R18, R7, R15, R24 ;  /* 0x0000000f07128223 */ /* 0x004fe20000010018 */
[----:B------:R-:W-:Y:S02]  /*4070*/  @!P2 IADD3 R15, P5, PT, R21, UR7, RZ ;  /* 0x00000007150fac10 */ /* 0x000fe4000ffbe0ff */
[----:B------:R-:W-:Y:S01]  /*4080*/  @!P3 LEA.HI.X R7, R17, UR17, R26, 0x1, P4 ;  /* 0x000000111107bc11 */ /* 0x000fe2000a0f0c1a */
[----:B-1----:R-:W-:Y:S01]  /*4090*/  @!P0 FFMA.FTZ R25, -R18, R14, R25 ;  /* 0x0000000e12198223 */ /* 0x002fe20000010119 */
[----:B------:R-:W-:Y:S02]  /*40a0*/  @!P2 LEA.HI.X.SX32 R18, R21, UR19, 0x1, P5 ;  /* 0x000000131512ac11 */ /* 0x000fe4000a8f0eff */
[----:B-----5:R-:W-:Y:S01]  /*40b0*/  @!P2 LEA R8, P4, R15, UR16, 0x1 ;  /* 0x000000100f08ac11 */ /* 0x020fe2000f8808ff */
[----:B------:R0:W2:Y:S01]  /*40c0*/  @!P3 LDG.E.U16 R6, desc[UR12][R6.64] ;  /* 0x0000000c0606b981 */ /* 0x0000a2000c1e1500 */
[----:B------:R-:W-:-:S02]  /*40d0*/  @!P1 LEA.HI.X.SX32 R17, R19, UR19, 0x1, P6 ;  /* 0x0000001313119c11 */ /* 0x000fc4000b0f0eff */
[C---:B------:R-:W-:Y:S02]  /*40e0*/  @!P1 LEA R14, P5, R16.reuse, UR16, 0x1 ;  /* 0x00000010100e9c11 */ /* 0x040fe4000f8a08ff */
[----:B------:R-:W-:Y:S01]  /*40f0*/  @!P2 LEA.HI.X R9, R15, UR17, R18, 0x1, P4 ;  /* 0x000000110f09ac11 */ /* 0x000fe2000a0f0c12 */
[----:B------:R-:W-:Y:S01]  /*4100*/  IMAD.MOV.U32 R18, RZ, RZ, RZ ;  /* 0x000000ffff127224 */ /* 0x000fe200078e00ff */
[----:B------:R-:W-:Y:S01]  /*4110*/  @!P1 LEA.HI.X R15, R16, UR17, R17, 0x1, P5 ;  /* 0x00000011100f9c11 */ /* 0x000fe2000a8f0c11 */
[----:B------:R-:W-:Y:S01]  /*4120*/  @!P1 IMAD.WIDE R16, R19, 0x4, R12 ;  /* 0x0000000413109825 */ /* 0x000fe200078e020c */
[----:B0-----:R-:W-:Y:S01]  /*4130*/  @!P0 F2FP.F16.F32.PACK_AB R7, RZ, R25 ;  /* 0x00000019ff07823e */ /* 0x001fe200000000ff */
[----:B------:R-:W3:Y:S02]  /*4140*/  @!P2 LDG.E.U16 R8, desc[UR12][R8.64] ;  /* 0x0000000c0808a981 */ /* 0x000ee4000c1e1500 */
[----:B------:R-:W-:Y:S02]  /*4150*/  @!P0 IMAD.WIDE R26, R27, 0x4, R10 ;  /* 0x000000041b1a8825 */ /* 0x000fe400078e020a */
[----:B------:R0:W4:Y:S02]  /*4160*/  @!P1 LDG.E R18, desc[UR12][R16.64] ;  /* 0x0000000c10129981 */ /* 0x000124000c1e1900 */
[----:B------:R-:W-:-:S02]  /*4170*/  @!P3 IMAD.WIDE R28, R23, 0x4, R12 ;  /* 0x00000004171cb825 */ /* 0x000fc400078e020c */
[----:B------:R1:W5:Y:S04]  /*4180*/  @!P1 LDG.E.U16 R14, desc[UR12][R14.64] ;  /* 0x0000000c0e0e9981 */ /* 0x000368000c1e1500 */
[----:B------:R-:W-:Y:S01]  /*4190*/  @!P0 STG.E desc[UR12][R2.64], R25 ;  /* 0x0000001902008986 */ /* 0x000fe2000c10190c */
[----:B0-----:R-:W0:Y:S03]  /*41a0*/  @!P3 LDC R16, c[0x0][0xf7c] ;  /* 0x0003df00ff10bb82 */ /* 0x001e260000000800 */
[----:B------:R1:W-:Y:S04]  /*41b0*/  @!P0 STG.E.U16 desc[UR12][R4.64], R7 ;  /* 0x0000000704008986 */ /* 0x0003e8000c10150c */
[----:B------:R0:W-:Y:S01]  /*41c0*/  @!P0 STG.E desc[UR12][R26.64], R24 ;  /* 0x000000181a008986 */ /* 0x0001e2000c10190c */
[----:B-1----:R-:W1:Y:S03]  /*41d0*/  @!P3 LDC R15, c[0x0][0xf88] ;  /* 0x0003e200ff0fbb82 */ /* 0x002e660000000800 */
[----:B------:R-:W1:Y:S05]  /*41e0*/  @!P3 LDG.E R17, desc[UR12][R28.64] ;  /* 0x0000000c1c11b981 */ /* 0x000e6a000c1e1900 */
[----:B------:R-:W0:Y:S01]  /*41f0*/  @!P3 LDC R7, c[0x0][0xf90] ;  /* 0x0003e400ff07bb82 */ /* 0x000e220000000800 */
[----:B------:R-:W-:Y:S01]  /*4200*/  IMAD.MOV.U32 R9, RZ, RZ, RZ ;  /* 0x000000ffff097224 */ /* 0x000fe200078e00ff */
[----:B------:R-:W-:-:S06]  /*4210*/  @!P3 IADD3 R3, P0, PT, R23, UR7, RZ ;  /* 0x000000071703bc10 */ /* 0x000fcc000ff1e0ff */
[----:B------:R-:W3:Y:S01]  /*4220*/  @!P2 LDC R25, c[0x0][0xf90] ;  /* 0x0003e400ff19ab82 */ /* 0x000ee20000000800 */
[----:B--2---:R-:W-:-:S05]  /*4230*/  @!P3 HADD2.F32 R6, -RZ, R6.H0_H0 ;  /* 0x20000006ff06b230 */ /* 0x004fca0000004100 */
[----:B0-----:R-:W-:-:S04]  /*4240*/  @!P3 FMUL.FTZ R9, R6, R7 ;  /* 0x000000070609b220 */ /* 0x001fc80000410000 */
[----:B------:R-:W-:Y:S01]  /*4250*/  @!P3 FFMA.FTZ R22, R22, R16, R9 ;  /* 0x000000101616b223 */ /* 0x000fe20000010009 */
[----:B------:R-:W-:Y:S01]  /*4260*/  @!P3 LEA.HI.X.SX32 R6, R23, UR19, 0x1, P0 ;  /* 0x000000131706bc11 */ /* 0x000fe200080f0eff */
[----:B------:R-:W0:Y:S01]  /*4270*/  @!P2 LDC R16, c[0x0][0xf7c] ;  /* 0x0003df00ff10ab82 */ /* 0x000e220000000800 */
[----:B------:R-:W-:-:S04]  /*4280*/  @!P3 LEA R2, P0, R3, UR14, 0x1 ;  /* 0x0000000e0302bc11 */ /* 0x000fc8000f8008ff */
[----:B------:R-:W-:Y:S01]  /*4290*/  @!P3 LEA.HI.X R3, R3, UR15, R6, 0x1, P0 ;  /* 0x0000000f0303bc11 */ /* 0x000fe200080f0c06 */
[----:B------:R-:W-:-:S04]  /*42a0*/  @!P3 IMAD.WIDE R6, R23, 0x4, R10 ;  /* 0x000000041706b825 */ /* 0x000fc800078e020a */
[----:B-1----:R-:W-:Y:S02]  /*42b0*/  @!P3 FFMA.FTZ R17, -R22, R15, R17 ;  /* 0x0000000f1611b223 */ /* 0x002fe40000010111 */
[----:B------:R-:W1:Y:S03]  /*42c0*/  @!P2 LDC R22, c[0x0][0xf88] ;  /* 0x0003e200ff16ab82 */ /* 0x000e660000000800 */
[----:B------:R-:W-:-:S04]  /*42d0*/  @!P3 F2FP.F16.F32.PACK_AB R4, RZ, R17 ;  /* 0x00000011ff04b23e */ /* 0x000fc800000000ff */
[----:B------:R-:W-:Y:S01]  /*42e0*/  PRMT R24, R4, 0x7610, R24 ;  /* 0x0000761004187816 */ /* 0x000fe20000000018 */
[----:B------:R-:W-:Y:S01]  /*42f0*/  @!P2 IMAD.WIDE R4, R21, 0x4, R12 ;  /* 0x000000041504a825 */ /* 0x000fe200078e020c */
[----:B------:R-:W-:Y:S04]  /*4300*/  @!P3 STG.E desc[UR12][R28.64], R17 ;  /* 0x000000111c00b986 */ /* 0x000fe8000c10190c */
[----:B------:R2:W-:Y:S04]  /*4310*/  @!P3 STG.E.U16 desc[UR12][R2.64], R24 ;  /* 0x000000180200b986 */ /* 0x0005e8000c10150c */
[----:B------:R4:W-:Y:S04]  /*4320*/  @!P3 STG.E desc[UR12][R6.64], R9 ;  /* 0x000000090600b986 */ /* 0x0009e8000c10190c */
[----:B------:R-:W1:Y:S01]  /*4330*/  @!P2 LDG.E R23, desc[UR12][R4.64] ;  /* 0x0000000c0417a981 */ /* 0x000e62000c1e1900 */
[----:B---3--:R-:W-:-:S02]  /*4340*/  @!P2 HADD2.F32 R8, -RZ, R8.H0_H0 ;  /* 0x20000008ff08a230 */ /* 0x008fc40000004100 */
[----:B------:R-:W-:-:S03]  /*4350*/  IMAD.MOV.U32 R15, RZ, RZ, RZ ;  /* 0x000000ffff0f7224 */ /* 0x000fc600078e00ff */
[----:B------:R-:W-:Y:S01]  /*4360*/  @!P2 FMUL.FTZ R15, R8, R25 ;  /* 0x00000019080fa220 */ /* 0x000fe20000410000 */
[C---:B------:R-:W-:Y:S01]  /*4370*/  @!P2 IADD3 R8, P0, PT, R21.reuse, UR7, RZ ;  /* 0x000000071508ac10 */ /* 0x040fe2000ff1e0ff */
[----:B------:R-:W3:Y:S02]  /*4380*/  @!P1 LDC R25, c[0x0][0xf90] ;  /* 0x0003e400ff199b82 */ /* 0x000ee40000000800 */
[----:B0-----:R-:W-:Y:S01]  /*4390*/  @!P2 FFMA.FTZ R20, R20, R16, R15 ;  /* 0x000000101414a223 */ /* 0x001fe2000001000f */
[----:B--2---:R-:W-:Y:S02]  /*43a0*/  @!P2 LEA.HI.X.SX32 R3, R21, UR19, 0x1, P0 ;  /* 0x000000131503ac11 */ /* 0x004fe400080f0eff */
[----:B----4-:R-:W-:-:S03]  /*43b0*/  @!P2 LEA R6, P0, R8, UR14, 0x1 ;  /* 0x0000000e0806ac11 */ /* 0x010fc6000f8008ff */
[----:B------:R-:W0:Y:S01]  /*43c0*/  @!P1 LDC R16, c[0x0][0xf7c] ;  /* 0x0003df00ff109b82 */ /* 0x000e220000000800 */
[----:B------:R-:W-:Y:S01]  /*43d0*/  @!P2 LEA.HI.X R7, R8, UR15, R3, 0x1, P0 ;  /* 0x0000000f0807ac11 */ /* 0x000fe200080f0c03 */
[----:B------:R-:W-:-:S04]  /*43e0*/  @!P2 IMAD.WIDE R8, R21, 0x4, R10 ;  /* 0x000000041508a825 */ /* 0x000fc800078e020a */
[----:B-1----:R-:W-:Y:S02]  /*43f0*/  @!P2 FFMA.FTZ R23, -R20, R22, R23 ;  /* 0x000000161417a223 */ /* 0x002fe40000010117 */
[----:B------:R-:W1:Y:S03]  /*4400*/  @!P1 LDC R20, c[0x0][0xf88] ;  /* 0x0003e200ff149b82 */ /* 0x000e660000000800 */
[----:B------:R-:W-:-:S04]  /*4410*/  @!P2 F2FP.F16.F32.PACK_AB R2, RZ, R23 ;  /* 0x00000017ff02a23e */ /* 0x000fc800000000ff */
[----:B------:R-:W-:Y:S01]  /*4420*/  PRMT R22, R2, 0x7610, R22 ;  /* 0x0000761002167816 */ /* 0x000fe20000000016 */
[----:B------:R-:W-:Y:S01]  /*4430*/  @!P1 IMAD.WIDE R2, R19, 0x4, R12 ;  /* 0x0000000413029825 */ /* 0x000fe200078e020c */
[----:B------:R2:W-:Y:S04]  /*4440*/  @!P2 STG.E desc[UR12][R4.64], R23 ;  /* 0x000000170400a986 */ /* 0x0005e8000c10190c */
[----:B------:R-:W-:Y:S04]  /*4450*/  @!P2 STG.E.U16 desc[UR12][R6.64], R22 ;  /* 0x000000160600a986 */ /* 0x000fe8000c10150c */
[----:B------:R4:W-:Y:S04]  /*4460*/  @!P2 STG.E desc[UR12][R8.64], R15 ;  /* 0x0000000f0800a986 */ /* 0x0009e8000c10190c */
[----:B------:R-:W1:Y:S01]  /*4470*/  @!P1 LDG.E R21, desc[UR12][R2.64] ;  /* 0x0000000c02159981 */ /* 0x000e62000c1e1900 */
[----:B-----5:R-:W-:-:S02]  /*4480*/  @!P1 HADD2.F32 R14, -RZ, R14.H0_H0 ;  /* 0x2000000eff0e9230 */ /* 0x020fc40000004100 */
[----:B------:R-:W-:-:S03]  /*4490*/  IMAD.MOV.U32 R17, RZ, RZ, RZ ;  /* 0x000000ffff117224 */ /* 0x000fc600078e00ff */
[----:B---3--:R-:W-:Y:S01]  /*44a0*/  @!P1 FMUL.FTZ R17, R14, R25 ;  /* 0x000000190e119220 */ /* 0x008fe20000410000 */
[----:B--2---:R-:W-:-:S03]  /*44b0*/  @!P1 IADD3 R5, P0, PT, R19, UR7, RZ ;  /* 0x0000000713059c10 */ /* 0x004fc6000ff1e0ff */
[----:B0-----:R-:W-:Y:S01]  /*44c0*/  @!P1 FFMA.FTZ R18, R18, R16, R17 ;  /* 0x0000001012129223 */ /* 0x001fe20000010011 */
        /* <DEDUP_REMOVED lines=14> */
.L_x_39:
[----:B------:R-:W-:Y:S05]  /*45b0*/  @!P1 BRA `(.L_x_72) ;  /* 0x0000000400d09947 */ /* 0x000fea0003800000 */
[----:B------:R-:W-:-:S05]  /*45c0*/  UMOV UR4, URZ ;  /* 0x000000ff00047c82 */ /* 0x000fca0008000000 */
.L_x_73:
[----:B------:R-:W-:-:S05]  /*45d0*/  VIADD R11, R0, UR4 ;  /* 0x00000004000b7c36 */ /* 0x000fca0008000000 */
[----:B------:R-:W-:-:S13]  /*45e0*/  ISETP.GE.AND P0, PT, R11, UR8, PT ;  /* 0x000000080b007c0c */ /* 0x000fda000bf06270 */
[C---:B----4-:R-:W-:Y:S01]  /*45f0*/  @!P0 IADD3 R2, P1, PT, R11.reuse, UR7, RZ ;  /* 0x000000070b028c10 */ /* 0x050fe2000ff3e0ff */
[----:B------:R-:W-:Y:S01]  /*4600*/  IMAD.MOV.U32 R9, RZ, RZ, RZ ;  /* 0x000000ffff097224 */ /* 0x000fe200078e00ff */
[----:B------:R-:W0:Y:S02]  /*4610*/  @!P0 LDC R25, c[0x0][0xf90] ;  /* 0x0003e400ff198b82 */ /* 0x000e240000000800 */
[----:B------:R-:W-:Y:S02]  /*4620*/  @!P0 LEA.HI.X.SX32 R3, R11, UR19, 0x1, P1 ;  /* 0x000000130b038c11 */ /* 0x000fe400088f0eff */
[----:B------:R-:W-:-:S04]  /*4630*/  @!P0 LEA R4, P1, R2, UR16, 0x1 ;  /* 0x0000001002048c11 */ /* 0x000fc8000f8208ff */
[----:B------:R-:W-:Y:S01]  /*4640*/  @!P0 LEA.HI.X R5, R2, UR17, R3, 0x1, P1 ;  /* 0x0000001102058c11 */ /* 0x000fe200088f0c03 */
[C---:B-1----:R-:W-:Y:S01]  /*4650*/  VIADD R15, R11.reuse, UR18 ;  /* 0x000000120b0f7c36 */ /* 0x042fe20008000000 */
[----:B------:R-:W1:Y:S03]  /*4660*/  @!P0 LDC R18, c[0x0][0xf7c] ;  /* 0x0003df00ff128b82 */ /* 0x000e660000000800 */
[----:B------:R2:W3:Y:S01]  /*4670*/  @!P0 LDG.E.U16 R8, desc[UR12][R4.64] ;  /* 0x0000000c04088981 */ /* 0x0004e2000c1e1500 */
[----:B------:R-:W-:-:S04]  /*4680*/  @!P0 IMAD.WIDE R6, R11, 0x4, R12 ;  /* 0x000000040b068825 */ /* 0x000fc800078e020c */
[----:B------:R-:W-:Y:S01]  /*4690*/  @!P0 IMAD.WIDE R2, R11, 0x4, R12 ;  /* 0x000000040b028825 */ /* 0x000fe200078e020c */
[----:B------:R4:W1:Y:S01]  /*46a0*/  @!P0 LDG.E R9, desc[UR12][R6.64] ;  /* 0x0000000c06098981 */ /* 0x000862000c1e1900 */
[----:B------:R-:W5:Y:S03]  /*46b0*/  @!P0 LDC R21, c[0x0][0xf88] ;  /* 0x0003e200ff158b82 */ /* 0x000f660000000800 */
[----:B------:R-:W5:Y:S01]  /*46c0*/  @!P0 LDG.E R20, desc[UR12][R2.64] ;  /* 0x0000000c02148981 */ /* 0x000f62000c1e1900 */
[C---:B------:R-:W-:Y:S01]  /*46d0*/  VIADD R17, R15.reuse, UR18 ;  /* 0x000000120f117c36 */ /* 0x040fe20008000000 */
[----:B------:R-:W-:Y:S01]  /*46e0*/  ISETP.GE.AND P3, PT, R15, UR8, PT ;  /* 0x000000080f007c0c */ /* 0x000fe2000bf66270 */
[----:B------:R-:W-:Y:S02]  /*46f0*/  IMAD.MOV.U32 R14, RZ, RZ, RZ ;  /* 0x000000ffff0e7224 */ /* 0x000fe400078e00ff */
[----:B------:R-:W-:Y:S01]  /*4700*/  IMAD.MOV.U32 R16, RZ, RZ, RZ ;  /* 0x000000ffff107224 */ /* 0x000fe200078e00ff */
[C---:B------:R-:W-:Y:S01]  /*4710*/  ISETP.GE.AND P2, PT, R17.reuse, UR8, PT ;  /* 0x0000000811007c0c */ /* 0x040fe2000bf46270 */
[----:B------:R-:W-:Y:S01]  /*4720*/  VIADD R19, R17, UR18 ;  /* 0x0000001211137c36 */ /* 0x000fe20008000000 */
[----:B------:R-:W-:-:S04]  /*4730*/  @!P0 IADD3 R24, P6, PT, R11, UR7, RZ ;  /* 0x000000070b188c10 */ /* 0x000fc8000ffde0ff */
[----:B------:R-:W-:-:S03]  /*4740*/  ISETP.GE.AND P1, PT, R19, UR8, PT ;  /* 0x0000000813007c0c */ /* 0x000fc6000bf26270 */
[C-C-:B--2---:R-:W-:Y:S01]  /*4750*/  @!P3 IMAD.WIDE R4, R15.reuse, 0x4, R12.reuse ;  /* 0x000000040f04b825 */ /* 0x144fe200078e020c */
[----:B------:R-:W-:Y:S01]  /*4760*/  @!P3 IADD3 R23, P4, PT, R15, UR7, RZ ;  /* 0x000000070f17bc10 */ /* 0x000fe2000ff9e0ff */
[----:B------:R-:W2:Y:S02]  /*4770*/  @!P3 LDC R27, c[0x0][0xf90] ;  /* 0x0003e400ff1bbb82 */ /* 0x000ea40000000800 */
[----:B------:R-:W-:Y:S01]  /*4780*/  @!P2 IADD3 R26, P5, PT, R17, UR7, RZ ;  /* 0x00000007111aac10 */ /* 0x000fe2000ffbe0ff */
[----:B------:R-:W-:Y:S01]  /*4790*/  IMAD.MOV.U32 R22, RZ, RZ, RZ ;  /* 0x000000ffff167224 */ /* 0x000fe200078e00ff */
[----:B------:R0:W2:Y:S01]  /*47a0*/  @!P3 LDG.E R14, desc[UR12][R4.64] ;  /* 0x0000000c040eb981 */ /* 0x0000a2000c1e1900 */
[----:B------:R-:W-:Y:S01]  /*47b0*/  @!P3 LEA.HI.X.SX32 R28, R15, UR19, 0x1, P4 ;  /* 0x000000130f1cbc11 */ /* 0x000fe2000a0f0eff */
[----:B----4-:R-:W-:-:S05]  /*47c0*/  @!P2 IMAD.WIDE R6, R17, 0x4, R12 ;  /* 0x000000041106a825 */ /* 0x010fca00078e020c */
[----:B------:R4:W2:Y:S01]  /*47d0*/  @!P2 LDG.E R16, desc[UR12][R6.64] ;  /* 0x0000000c0610a981 */ /* 0x0008a2000c1e1900 */
[----:B0-----:R-:W-:Y:S01]  /*47e0*/  @!P0 LEA R4, P4, R24, UR14, 0x1 ;  /* 0x0000000e18048c11 */ /* 0x001fe2000f8808ff */
[----:B---3--:R-:W-:-:S05]  /*47f0*/  @!P0 HADD2.F32 R8, -RZ, R8.H0_H0 ;  /* 0x20000008ff088230 */ /* 0x008fca0000004100 */
[----:B------:R-:W-:Y:S01]  /*4800*/  @!P0 FMUL.FTZ R22, R8, R25 ;  /* 0x0000001908168220 */ /* 0x000fe20000410000 */
[----:B------:R-:W-:Y:S02]  /*4810*/  @!P0 LEA.HI.X.SX32 R25, R11, UR19, 0x1, P6 ;  /* 0x000000130b198c11 */ /* 0x000fe4000b0f0eff */
[----:B------:R-:W-:Y:S02]  /*4820*/  @!P2 LEA.HI.X.SX32 R11, R17, UR19, 0x1, P5 ;  /* 0x00000013110bac11 */ /* 0x000fe4000a8f0eff */
[----:B------:R-:W-:Y:S02]  /*4830*/  @!P3 LEA R8, P5, R23, UR16, 0x1 ;  /* 0x000000101708bc11 */ /* 0x000fe4000f8a08ff */
[----:B------:R-:W-:Y:S01]  /*4840*/  @!P0 LEA.HI.X R5, R24, UR15, R25, 0x1, P4 ;  /* 0x0000000f18058c11 */ /* 0x000fe2000a0f0c19 */
[----:B-1----:R-:W-:Y:S01]  /*4850*/  @!P0 FFMA.FTZ R25, R9, R18, R22 ;  /* 0x0000001209198223 */ /* 0x002fe20000010016 */
[----:B------:R-:W-:Y:S02]  /*4860*/  @!P3 LEA.HI.X R9, R23, UR17, R28, 0x1, P5 ;  /* 0x000000111709bc11 */ /* 0x000fe4000a8f0c1c */
[----:B----4-:R-:W-:Y:S01]  /*4870*/  @!P1 IADD3 R7, P4, PT, R19, UR7, RZ ;  /* 0x0000000713079c10 */ /* 0x010fe2000ff9e0ff */
[----:B-----5:R-:W-:Y:S01]  /*4880*/  @!P0 FFMA.FTZ R25, -R25, R21, R20 ;  /* 0x0000001519198223 */ /* 0x020fe20000010114 */
[----:B------:R-:W-:Y:S01]  /*4890*/  @!P2 LEA R10, P6, R26, UR16, 0x1 ;  /* 0x000000101a0aac11 */ /* 0x000fe2000f8c08ff */
[----:B------:R0:W3:Y:S01]  /*48a0*/  @!P3 LDG.E.U16 R8, desc[UR12][R8.64] ;  /* 0x0000000c0808b981 */ /* 0x0000e2000c1e1500 */
[----:B------:R-:W-:-:S02]  /*48b0*/  @!P1 LEA.HI.X.SX32 R20, R19, UR19, 0x1, P4 ;  /* 0x0000001313149c11 */ /* 0x000fc4000a0f0eff */
[----:B------:R-:W-:Y:S02]  /*48c0*/  @!P2 LEA.HI.X R11, R26, UR17, R11, 0x1, P6 ;  /* 0x000000111a0bac11 */ /* 0x000fe4000b0f0c0b */
[----:B------:R-:W-:Y:S01]  /*48d0*/  @!P1 LEA R6, P4, R7, UR16, 0x1 ;  /* 0x0000001007069c11 */ /* 0x000fe2000f8808ff */
[----:B------:R-:W-:Y:S02]  /*48e0*/  IMAD.MOV.U32 R18, RZ, RZ, RZ ;  /* 0x000000ffff127224 */ /* 0x000fe400078e00ff */
[----:B------:R-:W-:Y:S01]  /*48f0*/  @!P1 IMAD.WIDE R22, R19, 0x4, R12 ;  /* 0x0000000413169825 */ /* 0x000fe200078e020c */
[----:B0-----:R-:W-:Y:S01]  /*4900*/  @!P0 F2FP.F16.F32.PACK_AB R9, RZ, R25 ;  /* 0x00000019ff09823e */ /* 0x001fe200000000ff */
[----:B------:R0:W4:Y:S01]  /*4910*/  @!P2 LDG.E.U16 R10, desc[UR12][R10.64] ;  /* 0x0000000c0a0aa981 */ /* 0x000122000c1e1500 */
[----:B------:R-:W-:Y:S01]  /*4920*/  @!P1 LEA.HI.X R7, R7, UR17, R20, 0x1, P4 ;  /* 0x0000001107079c11 */ /* 0x000fe2000a0f0c14 */
[----:B------:R-:W-:Y:S02]  /*4930*/  @!P3 IMAD.WIDE R20, R15, 0x4, R12 ;  /* 0x000000040f14b825 */ /* 0x000fe400078e020c */
[----:B------:R1:W5:Y:S04]  /*4940*/  @!P1 LDG.E R18, desc[UR12][R22.64] ;  /* 0x0000000c16129981 */ /* 0x000368000c1e1900 */
[----:B------:R2:W5:Y:S01]  /*4950*/  @!P1 LDG.E.U16 R6, desc[UR12][R6.64] ;  /* 0x0000000c06069981 */ /* 0x000562000c1e1500 */
[----:B0-----:R-:W-:-:S03]  /*4960*/  PRMT R11, R9, 0x7610, R11 ;  /* 0x00007610090b7816 */ /* 0x001fc6000000000b */
[----:B------:R-:W-:Y:S01]  /*4970*/  @!P0 STG.E desc[UR12][R2.64], R25 ;  /* 0x0000001902008986 */ /* 0x000fe2000c10190c */
[----:B-1----:R-:W0:Y:S03]  /*4980*/  @!P3 LDC R22, c[0x0][0xf7c] ;  /* 0x0003df00ff16bb82 */ /* 0x002e260000000800 */
[----:B------:R1:W-:Y:S04]  /*4990*/  @!P0 STG.E.U16 desc[UR12][R4.64], R11 ;  /* 0x0000000b04008986 */ /* 0x0003e8000c10150c */
[----:B------:R-:W4:Y:S01]  /*49a0*/  @!P3 LDG.E R24, desc[UR12][R20.64] ;  /* 0x0000000c1418b981 */ /* 0x000f22000c1e1900 */
[----:B------:R-:W4:Y:S01]  /*49b0*/  @!P3 LDC R23, c[0x0][0xf88] ;  /* 0x0003e200ff17bb82 */ /* 0x000f220000000800 */
[----:B------:R-:W-:Y:S01]  /*49c0*/  IMAD.MOV.U32 R9, RZ, RZ, RZ ;  /* 0x000000ffff097224 */ /* 0x000fe200078e00ff */
[----:B--2---:R-:W-:-:S06]  /*49d0*/  @!P3 IADD3 R7, P0, PT, R15, UR7, RZ ;  /* 0x000000070f07bc10 */ /* 0x004fcc000ff1e0ff */
[----:B-1----:R-:W1:Y:S01]  /*49e0*/  @!P2 LDC R11, c[0x0][0xf90] ;  /* 0x0003e400ff0bab82 */ /* 0x002e620000000800 */
[----:B---3--:R-:W-:-:S05]  /*49f0*/  @!P3 HADD2.F32 R8, -RZ, R8.H0_H0 ;  /* 0x20000008ff08b230 */ /* 0x008fca0000004100 */
[----:B------:R-:W-:-:S04]  /*4a00*/  @!P3 FMUL.FTZ R9, R8, R27 ;  /* 0x0000001b0809b220 */ /* 0x000fc80000410000 */
[----:B0-----:R-:W-:Y:S01]  /*4a10*/  @!P3 FFMA.FTZ R9, R14, R22, R9 ;  /* 0x000000160e09b223 */ /* 0x001fe20000010009 */
[----:B------:R-:W-:Y:S01]  /*4a20*/  @!P3 LEA.HI.X.SX32 R8, R15, UR19, 0x1, P0 ;  /* 0x000000130f08bc11 */ /* 0x000fe200080f0eff */
[----:B------:R-:W0:Y:S01]  /*4a30*/  @!P2 LDC R14, c[0x0][0xf7c] ;  /* 0x0003df00ff0eab82 */ /* 0x000e220000000800 */
[----:B------:R-:W-:-:S04]  /*4a40*/  @!P3 LEA R4, P0, R7, UR14, 0x1 ;  /* 0x0000000e0704bc11 */ /* 0x000fc8000f8008ff */
[----:B------:R-:W-:-:S03]  /*4a50*/  @!P3 LEA.HI.X R5, R7, UR15, R8, 0x1, P0 ;  /* 0x0000000f0705bc11 */ /* 0x000fc600080f0c08 */
[----:B------:R-:W2:Y:S01]  /*4a60*/  @!P2 LDC R15, c[0x0][0xf88] ;  /* 0x0003e200ff0fab82 */ /* 0x000ea20000000800 */
[----:B----4-:R-:W-:-:S05]  /*4a70*/  @!P3 FFMA.FTZ R9, -R9, R23, R24 ;  /* 0x000000170909b223 */ /* 0x010fca0000010118 */
[----:B------:R-:W-:-:S04]  /*4a80*/  @!P3 F2FP.F16.F32.PACK_AB R2, RZ, R9 ;  /* 0x00000009ff02b23e */ /* 0x000fc800000000ff */
[----:B------:R-:W-:Y:S01]  /*4a90*/  PRMT R22, R2, 0x7610, R22 ;  /* 0x0000761002167816 */ /* 0x000fe20000000016 */
[----:B------:R-:W-:Y:S01]  /*4aa0*/  @!P2 IMAD.WIDE R2, R17, 0x4, R12 ;  /* 0x000000041102a825 */ /* 0x000fe200078e020c */
[----:B------:R-:W-:Y:S04]  /*4ab0*/  @!P3 STG.E desc[UR12][R20.64], R9 ;  /* 0x000000091400b986 */ /* 0x000fe8000c10190c */
[----:B------:R3:W-:Y:S04]  /*4ac0*/  @!P3 STG.E.U16 desc[UR12][R4.64], R22 ;  /* 0x000000160400b986 */ /* 0x0007e8000c10150c */
[----:B------:R-:W2:Y:S01]  /*4ad0*/  @!P2 LDG.E R8, desc[UR12][R2.64] ;  /* 0x0000000c0208a981 */ /* 0x000ea2000c1e1900 */
[----:B------:R-:W-:-:S02]  /*4ae0*/  @!P2 HADD2.F32 R10, -RZ, R10.H0_H0 ;  /* 0x2000000aff0aa230 */ /* 0x000fc40000004100 */
[----:B------:R-:W-:-:S03]  /*4af0*/  IMAD.MOV.U32 R7, RZ, RZ, RZ ;  /* 0x000000ffff077224 */ /* 0x000fc600078e00ff */
[----:B-1----:R-:W-:Y:S01]  /*4b00*/  @!P2 FMUL.FTZ R7, R10, R11 ;  /* 0x0000000b0a07a220 */ /* 0x002fe20000410000 */
[----:B------:R-:W-:-:S03]  /*4b10*/  @!P2 IADD3 R10, P0, PT, R17, UR7, RZ ;  /* 0x00000007110aac10 */ /* 0x000fc6000ff1e0ff */
[----:B0-----:R-:W-:Y:S01]  /*4b20*/  @!P2 FFMA.FTZ R7, R16, R14, R7 ;  /* 0x0000000e1007a223 */ /* 0x001fe20000010007 */
[----:B------:R-:W-:Y:S01]  /*4b30*/  @!P2 LEA.HI.X.SX32 R17, R17, UR19, 0x1, P0 ;  /* 0x000000131111ac11 */ /* 0x000fe200080f0eff */
[----:B------:R-:W0:Y:S08]  /*4b40*/  @!P1 LDC R14, c[0x0][0xf7c] ;  /* 0x0003df00ff0e9b82 */ /* 0x000e300000000800 */
[----:B------:R-:W1:Y:S01]  /*4b50*/  @!P1 LDC R16, c[0x0][0xf88] ;  /* 0x0003e200ff109b82 */ /* 0x000e620000000800 */
[----:B--2---:R-:W-:Y:S01]  /*4b60*/  @!P2 FFMA.FTZ R11, -R7, R15, R8 ;  /* 0x0000000f070ba223 */ /* 0x004fe20000010108 */
[----:B------:R-:W-:-:S06]  /*4b70*/  @!P2 LEA R8, P0, R10, UR14, 0x1 ;  /* 0x0000000e0a08ac11 */ /* 0x000fcc000f8008ff */
[----:B------:R-:W2:Y:S01]  /*4b80*/  @!P1 LDC R15, c[0x0][0xf90] ;  /* 0x0003e400ff0f9b82 */ /* 0x000ea20000000800 */
[----:B---3--:R-:W-:Y:S02]  /*4b90*/  @!P2 F2FP.F16.F32.PACK_AB R4, RZ, R11 ;  /* 0x0000000bff04a23e */ /* 0x008fe400000000ff */
[--C-:B------:R-:W-:Y:S02]  /*4ba0*/  @!P2 LEA.HI.X R9, R10, UR15, R17.reuse, 0x1, P0 ;  /* 0x0000000f0a09ac11 */ /* 0x100fe400080f0c11 */
[----:B------:R-:W-:Y:S01]  /*4bb0*/  PRMT R17, R4, 0x7610, R17 ;  /* 0x0000761004117816 */ /* 0x000fe20000000011 */
[----:B------:R-:W-:Y:S01]  /*4bc0*/  @!P1 IMAD.WIDE R4, R19, 0x4, R12 ;  /* 0x0000000413049825 */ /* 0x000fe200078e020c */
[----:B------:R3:W-:Y:S04]  /*4bd0*/  @!P2 STG.E desc[UR12][R2.64], R11 ;  /* 0x0000000b0200a986 */ /* 0x0007e8000c10190c */
[----:B------:R4:W-:Y:S04]  /*4be0*/  @!P2 STG.E.U16 desc[UR12][R8.64], R17 ;  /* 0x000000110800a986 */ /* 0x0009e8000c10150c */
[----:B------:R-:W1:Y:S01]  /*4bf0*/  @!P1 LDG.E R10, desc[UR12][R4.64] ;  /* 0x0000000c040a9981 */ /* 0x000e62000c1e1900 */
[----:B-----5:R-:W-:-:S02]  /*4c00*/  @!P1 HADD2.F32 R6, -RZ, R6.H0_H0 ;  /* 0x20000006ff069230 */ /* 0x020fc40000004100 */
[----:B------:R-:W-:-:S03]  /*4c10*/  IMAD.MOV.U32 R7, RZ, RZ, RZ ;  /* 0x000000ffff077224 */ /* 0x000fc600078e00ff */
[----:B--2---:R-:W-:-:S04]  /*4c20*/  @!P1 FMUL.FTZ R7, R6, R15 ;  /* 0x0000000f06079220 */ /* 0x004fc80000410000 */
[----:B0-----:R-:W-:Y:S01]  /*4c30*/  @!P1 FFMA.FTZ R7, R18, R14, R7 ;  /* 0x0000000e12079223 */ /* 0x001fe20000010007 */
[----:B------:R-:W-:-:S04]  /*4c40*/  @!P1 IADD3 R14, P0, PT, R19, UR7, RZ ;  /* 0x00000007130e9c10 */ /* 0x000fc8000ff1e0ff */
[----:B------:R-:W-:Y:S02]  /*4c50*/  @!P1 LEA.HI.X.SX32 R19, R19, UR19, 0x1, P0 ;  /* 0x0000001313139c11 */ /* 0x000fe400080f0eff */
[----:B---3--:R-:W-:-:S04]  /*4c60*/  @!P1 LEA R2, P0, R14, UR14, 0x1 ;  /* 0x0000000e0e029c11 */ /* 0x008fc8000f8008ff */
[----:B------:R-:W-:Y:S01]  /*4c70*/  @!P1 LEA.HI.X R3, R14, UR15, R19, 0x1, P0 ;  /* 0x0000000f0e039c11 */ /* 0x000fe200080f0c13 */
[----:B------:R-:W-:-:S04]  /*4c80*/  ULEA UR4, UR18, UR4, 0x2 ;  /* 0x0000000412047291 */ /* 0x000fc8000f8e10ff */
[----:B------:R-:W-:Y:S01]  /*4c90*/  UISETP.GE.AND UP0, UPT, UR4, UR8, UPT ;  /* 0x000000080400728c */ /* 0x000fe2000bf06270 */
[----:B-1----:R-:W-:-:S05]  /*4ca0*/  @!P1 FFMA.FTZ R7, -R7, R16, R10 ;  /* 0x0000001007079223 */ /* 0x002fca000001010a */
[----:B------:R-:W-:Y:S01]  /*4cb0*/  @!P1 F2FP.F16.F32.PACK_AB R6, RZ, R7 ;  /* 0x00000007ff06923e */ /* 0x000fe200000000ff */
[----:B------:R4:W-:Y:S04]  /*4cc0*/  @!P1 STG.E desc[UR12][R4.64], R7 ;  /* 0x0000000704009986 */ /* 0x0009e8000c10190c */
[----:B------:R4:W-:Y:S01]  /*4cd0*/  @!P1 STG.E.U16 desc[UR12][R2.64], R6 ;  /* 0x0000000602009986 */ /* 0x0009e2000c10150c */
[----:B------:R-:W-:Y:S05]  /*4ce0*/  BRA.U !UP0, `(.L_x_73) ;  /* 0xfffffff908387547 */ /* 0x000fea000b83ffff */
[----:B------:R-:W-:Y:S05]  /*4cf0*/  EXIT ;  /* 0x000000000000794d */ /* 0x000fea0003800000 */
.L_x_72:
[----:B------:R-:W-:Y:S05]  /*4d00*/  @P0 BRA `(.L_x_74) ;  /* 0x0000000400800947 */ /* 0x000fea0003800000 */
[----:B------:R-:W-:-:S05]  /*4d10*/  UMOV UR4, URZ ;  /* 0x000000ff00047c82 */ /* 0x000fca0008000000 */
.L_x_75:
        /* <DEDUP_REMOVED lines=9> */
[----:B------:R-:W1:Y:S04]  /*4db0*/  @!P0 LDC R23, c[0x0][0xf88] ;  /* 0x0003e200ff178b82 */ /* 0x000e680000000800 */
[----:B------:R2:W3:Y:S04]  /*4dc0*/  @!P0 LDG.E.U16 R7, desc[UR12][R6.64] ;  /* 0x0000000c06078981 */ /* 0x0004e8000c1e1500 */
[----:B------:R-:W1:Y:S01]  /*4dd0*/  @!P0 LDG.E R9, desc[UR12][R2.64] ;  /* 0x0000000c02098981 */ /* 0x000e62000c1e1900 */
[C---:B------:R-:W-:Y:S01]  /*4de0*/  ISETP.GE.AND P3, PT, R21.reuse, UR8, PT ;  /* 0x0000000815007c0c */ /* 0x040fe2000bf66270 */
[----:B------:R-:W-:Y:S01]  /*4df0*/  VIADD R11, R21, UR18 ;  /* 0x00000012150b7c36 */ /* 0x000fe20008000000 */
[----:B------:R-:W-:Y:S01]  /*4e00*/  @!P0 IADD3 R10, P5, PT, R17, UR7, RZ ;  /* 0x00000007110a8c10 */ /* 0x000fe2000ffbe0ff */
[----:B------:R-:W-:-:S02]  /*4e10*/  IMAD.MOV.U32 R4, RZ, RZ, RZ ;  /* 0x000000ffff047224 */ /* 0x000fc400078e00ff */
[C---:B------:R-:W-:Y:S01]  /*4e20*/  VIADD R5, R11.reuse, UR18 ;  /* 0x000000120b057c36 */ /* 0x040fe20008000000 */
[----:B------:R-:W-:Y:S02]  /*4e30*/  ISETP.GE.AND P2, PT, R11, UR8, PT ;  /* 0x000000080b007c0c */ /* 0x000fe4000bf46270 */
[----:B------:R-:W-:Y:S02]  /*4e40*/  @!P0 LEA.HI.X.SX32 R17, R17, UR19, 0x1, P5 ;  /* 0x0000001311118c11 */ /* 0x000fe4000a8f0eff */
[----:B------:R-:W-:Y:S02]  /*4e50*/  ISETP.GE.AND P1, PT, R5, UR8, PT ;  /* 0x0000000805007c0c */ /* 0x000fe4000bf26270 */
[----:B--2---:R-:W-:Y:S01]  /*4e60*/  @!P0 LEA R6, P5, R10, UR14, 0x1 ;  /* 0x0000000e0a068c11 */ /* 0x004fe2000f8a08ff */
[----:B------:R-:W2:Y:S01]  /*4e70*/  @!P3 LDC R27, c[0x0][0xf90] ;  /* 0x0003e400ff1bbb82 */ /* 0x000ea20000000800 */
[----:B------:R-:W-:-:S04]  /*4e80*/  @!P3 IADD3 R15, P4, PT, R21, UR7, RZ ;  /* 0x00000007150fbc10 */ /* 0x000fc8000ff9e0ff */
[----:B------:R-:W-:Y:S02]  /*4e90*/  @!P3 LEA.HI.X.SX32 R16, R21, UR19, 0x1, P4 ;  /* 0x000000131510bc11 */ /* 0x000fe4000a0f0eff */
[----:B------:R-:W-:-:S04]  /*4ea0*/  @!P3 LEA R14, P4, R15, UR16, 0x1 ;  /* 0x000000100f0ebc11 */ /* 0x000fc8000f8808ff */
[----:B------:R-:W-:-:S05]  /*4eb0*/  @!P3 LEA.HI.X R15, R15, UR17, R16, 0x1, P4 ;  /* 0x000000110f0fbc11 */ /* 0x000fca000a0f0c10 */
[----:B------:R-:W4:Y:S01]  /*4ec0*/  @!P3 LDG.E.U16 R14, desc[UR12][R14.64] ;  /* 0x0000000c0e0eb981 */ /* 0x000f22000c1e1500 */
[----:B---3--:R-:W-:Y:S01]  /*4ed0*/  @!P0 HADD2.F32 R8, -RZ, R7.H0_H0 ;  /* 0x20000007ff088230 */ /* 0x008fe20000004100 */
[----:B------:R-:W-:Y:S02]  /*4ee0*/  @!P0 LEA.HI.X R7, R10, UR15, R17, 0x1, P5 ;  /* 0x0000000f0a078c11 */ /* 0x000fe4000a8f0c11 */
[----:B------:R-:W-:Y:S02]  /*4ef0*/  @!P2 IADD3 R10, P5, PT, R11, UR7, RZ ;  /* 0x000000070b0aac10 */ /* 0x000fe4000ffbe0ff */
[----:B0-----:R-:W-:Y:S01]  /*4f00*/  @!P0 FMUL.FTZ R4, R8, R19 ;  /* 0x0000001308048220 */ /* 0x001fe20000410000 */
[----:B------:R-:W-:Y:S02]  /*4f10*/  @!P1 IADD3 R8, P6, PT, R5, UR7, RZ ;  /* 0x0000000705089c10 */ /* 0x000fe4000ffde0ff */
[----:B------:R-:W-:Y:S01]  /*4f20*/  @!P2 LEA.HI.X.SX32 R17, R11, UR19, 0x1, P5 ;  /* 0x000000130b11ac11 */ /* 0x000fe2000a8f0eff */
[----:B-1----:R-:W-:Y:S01]  /*4f30*/  @!P0 FFMA.FTZ R23, -R4, R23, R9 ;  /* 0x0000001704178223 */ /* 0x002fe20000010109 */
[----:B------:R-:W-:-:S02]  /*4f40*/  @!P2 LEA R18, P4, R10, UR16, 0x1 ;  /* 0x000000100a12ac11 */ /* 0x000fc4000f8808ff */
[----:B------:R-:W-:Y:S02]  /*4f50*/  @!P1 LEA.HI.X.SX32 R9, R5, UR19, 0x1, P6 ;  /* 0x0000001305099c11 */ /* 0x000fe4000b0f0eff */
[----:B------:R-:W-:Y:S02]  /*4f60*/  @!P1 LEA R16, P5, R8, UR16, 0x1 ;  /* 0x0000001008109c11 */ /* 0x000fe4000f8a08ff */
[----:B------:R-:W-:Y:S02]  /*4f70*/  @!P2 LEA.HI.X R19, R10, UR17, R17, 0x1, P4 ;  /* 0x000000110a13ac11 */ /* 0x000fe4000a0f0c11 */
[----:B------:R-:W-:Y:S01]  /*4f80*/  @!P0 F2FP.F16.F32.PACK_AB R4, RZ, R23 ;  /* 0x00000017ff04823e */ /* 0x000fe200000000ff */
[----:B------:R-:W0:Y:S01]  /*4f90*/  @!P3 LDC R10, c[0x0][0xf88] ;  /* 0x0003e200ff0abb82 */ /* 0x000e220000000800 */
[----:B------:R-:W-:Y:S01]  /*4fa0*/  @!P1 LEA.HI.X R17, R8, UR17, R9, 0x1, P5 ;  /* 0x0000001108119c11 */ /* 0x000fe2000a8f0c09 */
[----:B------:R1:W3:Y:S01]  /*4fb0*/  @!P2 LDG.E.U16 R18, desc[UR12][R18.64] ;  /* 0x0000000c1212a981 */ /* 0x0002e2000c1e1500 */
[----:B------:R-:W-:-:S03]  /*4fc0*/  @!P3 IMAD.WIDE R8, R21, 0x4, R12 ;  /* 0x000000041508b825 */ /* 0x000fc600078e020c */
[----:B------:R5:W3:Y:S01]  /*4fd0*/  @!P1 LDG.E.U16 R16, desc[UR12][R16.64] ;  /* 0x0000000c10109981 */ /* 0x000ae2000c1e1500 */
[----:B-1----:R-:W-:-:S03]  /*4fe0*/  PRMT R19, R4, 0x7610, R19 ;  /* 0x0000761004137816 */ /* 0x002fc60000000013 */
[----:B------:R-:W-:Y:S01]  /*4ff0*/  @!P0 STG.E desc[UR12][R2.64], R23 ;  /* 0x0000001702008986 */ /* 0x000fe2000c10190c */
[----:B----4-:R-:W-:Y:S01]  /*5000*/  @!P3 HADD2.F32 R14, -RZ, R14.H0_H0 ;  /* 0x2000000eff0eb230 */ /* 0x010fe20000004100 */
[----:B-----5:R-:W1:Y:S02]  /*5010*/  @!P2 LDC R17, c[0x0][0xf90] ;  /* 0x0003e400ff11ab82 */ /* 0x020e640000000800 */
[----:B------:R4:W-:Y:S04]  /*5020*/  @!P0 STG.E.U16 desc[UR12][R6.64], R19 ;  /* 0x0000001306008986 */ /* 0x0009e8000c10150c */
[----:B------:R-:W0:Y:S01]  /*5030*/  @!P3 LDG.E R25, desc[UR12][R8.64] ;  /* 0x0000000c0819b981 */ /* 0x000e22000c1e1900 */
[----:B------:R-:W-:Y:S02]  /*5040*/  IMAD.MOV.U32 R4, RZ, RZ, RZ ;  /* 0x000000ffff047224 */ /* 0x000fe400078e00ff */
[----:B--2---:R-:W-:Y:S01]  /*5050*/  @!P3 FMUL.FTZ R4, R14, R27 ;  /* 0x0000001b0e04b220 */ /* 0x004fe20000410000 */
[C---:B------:R-:W-:Y:S01]  /*5060*/  @!P3 IADD3 R15, P0, PT, R21.reuse, UR7, RZ ;  /* 0x00000007150fbc10 */ /* 0x040fe2000ff1e0ff */
[----:B----4-:R-:W2:Y:S02]  /*5070*/  @!P2 LDC R6, c[0x0][0xf88] ;  /* 0x0003e200ff06ab82 */ /* 0x010ea40000000800 */
[----:B0-----:R-:W-:Y:S01]  /*5080*/  @!P3 FFMA.FTZ R25, -R4, R10, R25 ;  /* 0x0000000a0419b223 */ /* 0x001fe20000010119 */
[----:B------:R-:W-:-:S02]  /*5090*/  @!P3 LEA.HI.X.SX32 R4, R21, UR19, 0x1, P0 ;  /* 0x000000131504bc11 */ /* 0x000fc400080f0eff */
[C---:B------:R-:W-:Y:S02]  /*50a0*/  @!P3 LEA R14, P0, R15.reuse, UR14, 0x1 ;  /* 0x0000000e0f0ebc11 */ /* 0x040fe4000f8008ff */
[----:B------:R-:W-:Y:S02]  /*50b0*/  @!P3 F2FP.F16.F32.PACK_AB R2, RZ, R25 ;  /* 0x00000019ff02b23e */ /* 0x000fe400000000ff */
[----:B------:R-:W-:Y:S02]  /*50c0*/  @!P3 LEA.HI.X R15, R15, UR15, R4, 0x1, P0 ;  /* 0x0000000f0f0fbc11 */ /* 0x000fe400080f0c04 */
[----:B------:R-:W-:Y:S01]  /*50d0*/  PRMT R19, R2, 0x7610, R19 ;  /* 0x0000761002137816 */ /* 0x000fe20000000013 */
[----:B------:R-:W-:Y:S01]  /*50e0*/  @!P2 IMAD.WIDE R2, R11, 0x4, R12 ;  /* 0x000000040b02a825 */ /* 0x000fe200078e020c */
[----:B------:R-:W-:Y:S04]  /*50f0*/  @!P3 STG.E desc[UR12][R8.64], R25 ;  /* 0x000000190800b986 */ /* 0x000fe8000c10190c */
[----:B------:R0:W-:Y:S04]  /*5100*/  @!P3 STG.E.U16 desc[UR12][R14.64], R19 ;  /* 0x000000130e00b986 */ /* 0x0001e8000c10150c */
[----:B------:R-:W2:Y:S01]  /*5110*/  @!P2 LDG.E R7, desc[UR12][R2.64] ;  /* 0x0000000c0207a981 */ /* 0x000ea2000c1e1900 */
[----:B---3--:R-:W-:-:S02]  /*5120*/  @!P2 HADD2.F32 R18, -RZ, R18.H0_H0 ;  /* 0x20000012ff12a230 */ /* 0x008fc40000004100 */
[----:B------:R-:W-:-:S03]  /*5130*/  IMAD.MOV.U32 R4, RZ, RZ, RZ ;  /* 0x000000ffff047224 */ /* 0x000fc600078e00ff */
[----:B-1----:R-:W-:Y:S01]  /*5140*/  @!P2 FMUL.FTZ R4, R18, R17 ;  /* 0x000000111204a220 */ /* 0x002fe20000410000 */
[C---:B------:R-:W-:Y:S01]  /*5150*/  @!P2 IADD3 R10, P0, PT, R11.reuse, UR7, RZ ;  /* 0x000000070b0aac10 */ /* 0x040fe2000ff1e0ff */
[----:B0-----:R-:W0:Y:S03]  /*5160*/  @!P1 LDC R15, c[0x0][0xf90] ;  /* 0x0003e400ff0f9b82 */ /* 0x001e260000000800 */
[----:B------:R-:W-:Y:S02]  /*5170*/  @!P2 LEA.HI.X.SX32 R11, R11, UR19, 0x1, P0 ;  /* 0x000000130b0bac11 */ /* 0x000fe400080f0eff */
[----:B------:R-:W-:-:S04]  /*5180*/  @!P2 LEA R8, P0, R10, UR14, 0x1 ;  /* 0x0000000e0a08ac11 */ /* 0x000fc8000f8008ff */
[----:B------:R-:W-:Y:S02]  /*5190*/  @!P2 LEA.HI.X R9, R10, UR15, R11, 0x1, P0 ;  /* 0x0000000f0a09ac11 */ /* 0x000fe400080f0c0b */
[----:B------:R-:W1:Y:S01]  /*51a0*/  @!P1 LDC R10, c[0x0][0xf88] ;  /* 0x0003e200ff0a9b82 */ /* 0x000e620000000800 */
[----:B--2---:R-:W-:-:S05]  /*51b0*/  @!P2 FFMA.FTZ R17, -R4, R6, R7 ;  /* 0x000000060411a223 */ /* 0x004fca0000010107 */
[----:B------:R-:W-:Y:S01]  /*51c0*/  @!P2 F2FP.F16.F32.PACK_AB R4, RZ, R17 ;  /* 0x00000011ff04a23e */ /* 0x000fe200000000ff */
[----:B------:R-:W-:-:S03]  /*51d0*/  @!P1 IMAD.WIDE R6, R5, 0x4, R12 ;  /* 0x0000000405069825 */ /* 0x000fc600078e020c */
[----:B------:R-:W-:Y:S01]  /*51e0*/  PRMT R18, R4, 0x7610, R18 ;  /* 0x0000761004127816 */ /* 0x000fe20000000012 */
[----:B------:R2:W-:Y:S04]  /*51f0*/  @!P2 STG.E desc[UR12][R2.64], R17 ;  /* 0x000000110200a986 */ /* 0x0005e8000c10190c */
[----:B------:R3:W-:Y:S04]  /*5200*/  @!P2 STG.E.U16 desc[UR12][R8.64], R18 ;  /* 0x000000120800a986 */ /* 0x0007e8000c10150c */
[----:B------:R-:W1:Y:S01]  /*5210*/  @!P1 LDG.E R11, desc[UR12][R6.64] ;  /* 0x0000000c060b9981 */ /* 0x000e62000c1e1900 */
[----:B------:R-:W-:Y:S01]  /*5220*/  @!P1 HADD2.F32 R16, -RZ, R16.H0_H0 ;  /* 0x20000010ff109230 */ /* 0x000fe20000004100 */
[----:B------:R-:W-:Y:S01]  /*5230*/  @!P1 IADD3 R14, P0, PT, R5, UR7, RZ ;  /* 0x00000007050e9c10 */ /* 0x000fe2000ff1e0ff */
[----:B------:R-:W-:-:S03]  /*5240*/  IMAD.MOV.U32 R4, RZ, RZ, RZ ;  /* 0x000000ffff047224 */ /* 0x000fc600078e00ff */
[----:B0-----:R-:W-:Y:S01]  /*5250*/  @!P1 FMUL.FTZ R4, R16, R15 ;  /* 0x0000000f10049220 */ /* 0x001fe20000410000 */
[----:B------:R-:W-:Y:S02]  /*5260*/  @!P1 LEA.HI.X.SX32 R5, R5, UR19, 0x1, P0 ;  /* 0x0000001305059c11 */ /* 0x000fe400080f0eff */
[----:B--2---:R-:W-:-:S04]  /*5270*/  @!P1 LEA R2, P0, R14, UR14, 0x1 ;  /* 0x0000000e0e029c11 */ /* 0x004fc8000f8008ff */
        /* <DEDUP_REMOVED lines=9> */
.L_x_74:
[----:B------:R-:W-:-:S05]  /*5310*/  UMOV UR4, URZ ;  /* 0x000000ff00047c82 */ /* 0x000fca0008000000 */
.L_x_76:
        /* <DEDUP_REMOVED lines=115> */
.L_x_77:
        /* <DEDUP_REMOVED lines=11> */
.L_x_147:


//--------------------- .text._Z25multi_tensor_apply_kernelI18TensorListMetadataILi3EE10SGDFunctorILi3EffEJffffbbbfEEvlPViT_T0_DpT1_ --------------------------
	.section	.text._Z25multi_tensor_apply_kernelI18TensorListMetadataILi3EE10SGDFunctorILi3EffEJffffbbbfEEvlPViT_T0_DpT1_,"ax",@progbits
	.align	128
        .global         _Z25multi_tensor_apply_kernelI18TensorListMetadataILi3EE10SGDFunctorILi3EffEJffffbbbfEEvlPViT_T0_DpT1_
        .type           _Z25multi_tensor_apply_kernelI18TensorListMetadataILi3EE10SGDFunctorILi3EffEJffffbbbfEEvlPViT_T0_DpT1_,@function
        .size           _Z25multi_tensor_apply_kernelI18TensorListMetadataILi3EE10SGDFunctorILi3EffEJffffbbbfEEvlPViT_T0_DpT1_,(.L_x_148 - _Z25multi_tensor_apply_kernelI18TensorListMetadataILi3EE10SGDFunctorILi3EffEJffffbbbfEEvlPViT_T0_DpT1_)
        .other          _Z25multi_tensor_apply_kernelI18TensorListMetadataILi3EE10SGDFunctorILi3EffEJffffbbbfEEvlPViT_T0_DpT1_,@"STO_CUDA_ENTRY STV_DEFAULT"
_Z25multi_tensor_apply_kernelI18TensorListMetadataILi3EE10SGDFunctorILi3EffEJffffbbbfEEvlPViT_T0_DpT1_:
.text._Z25multi_tensor_apply_kernelI18TensorListMetadataILi3EE10SGDFunctorILi3EffEJffffbbbfEEvlPViT_T0_DpT1_:
[----:B------:R-:W-:Y:S08]  /*0000*/  LDC R1, c[0x0][0x37c] ;  /* 0x0000df00ff017b82 */ /* 0x000ff00000000800 */
[----:B------:R-:W0:Y:S01]  /*0010*/  LDC.64 R2, c[0x0][0x388] ;  /* 0x0000e200ff027b82 */ /* 0x000e220000000a00 */
[----:B------:R-:W0:Y:S02]  /*0020*/  LDCU.64 UR8, c[0x0][0x358] ;  /* 0x00006b00ff0877ac */ /* 0x000e240008000a00 */
[----:B0-----:R-:W2:Y:S02]  /*0030*/  LDG.E.STRONG.SYS R2, desc[UR8][R2.64] ;  /* 0x0000000802027981 */ /* 0x001ea4000c1f5900 */
[----:B--2---:R-:W-:-:S13]  /*0040*/  ISETP.NE.AND P0, PT, R2, RZ, PT ;  /* 0x000000ff0200720c */ /* 0x004fda0003f05270 */
[----:B------:R-:W-:Y:S05]  /*0050*/  @P0 EXIT ;  /* 0x000000000000094d */ /* 0x000fea0003800000 */
[----:B------:R-:W0:Y:S08]  /*0060*/  S2UR UR5, SR_CTAID.X ;  /* 0x00000000000579c3 */ /* 0x000e300000002500 */
[----:B------:R-:W1:Y:S01]  /*0070*/  LDC R5, c[0x0][0x380] ;  /* 0x0000e000ff057b82 */ /* 0x000e620000000800 */
[----:B0-----:R-:W0:Y:S01]  /*0080*/  LDCU.U8 UR4, c[0x0][UR5+0x990] ;  /* 0x00013200050477ac */ /* 0x001e220008000000 */
[----:B------:R-:W-:-:S04]  /*0090*/  UIADD3 UR6, UPT, UPT, UR5, 0x10, URZ ;  /* 0x0000001005067890 */ /* 0x000fc8000fffe0ff */
[----:B------:R-:W-:-:S03]  /*00a0*/  UIMAD UR5, UR5, 0x3, UR6 ;  /* 0x00000003050578a4 */ /* 0x000fc6000f8e0206 */
[----:B------:R-:W-:Y:S02]  /*00b0*/  UMOV UR6, 0x10 ;  /* 0x0000001000067882 */ /* 0x000fe40000000000 */
[----:B0-----:R-:W-:-:S07]  /*00c0*/  ULEA UR4, UR4, UR6, 0x3 ;  /* 0x0000000604047291 */ /* 0x001fce000f8e18ff */
[----:B------:R-:W1:Y:S05]  /*00d0*/  LDCU UR5, c[0x0][UR5+0xac0] ;  /* 0x00015800050577ac */ /* 0x000e6a0008000800 */
[----:B------:R-:W0:Y:S01]  /*00e0*/  LDCU UR6, c[0x0][UR4+0x800] ;  /* 0x00010000040677ac */ /* 0x000e220008000800 */
[----:B-1----:R-:W-:-:S05]  /*00f0*/  IMAD R0, R5, UR5, RZ ;  /* 0x0000000505007c24 */ /* 0x002fca000f8e02ff */
[----:B0-----:R-:W-:-:S04]  /*0100*/  IADD3 R2, PT, PT, -R0, UR6, RZ ;  /* 0x0000000600027c10 */ /* 0x001fc8000fffe1ff */
[----:B------:R-:W-:-:S04]  /*0110*/  VIMNMX R3, PT, PT, R2, R5, PT ;  /* 0x0000000502037248 */ /* 0x000fc80003fe0100 */
[----:B------:R-:W-:-:S13]  /*0120*/  ISETP.GE.AND P0, PT, R3, 0x1, PT ;  /* 0x000000010300780c */ /* 0x000fda0003f06270 */
[----:B------:R-:W-:Y:S05]  /*0130*/  @!P0 EXIT ;  /* 0x000000000000894d */ /* 0x000fea0003800000 */
[----:B------:R-:W0:Y:S01]  /*0140*/  LDCU UR10, c[0x0][0xfdc] ;  /* 0x0001fb80ff0a77ac */ /* 0x000e220008000800 */
[----:B------:R-:W-:Y:S02]  /*0150*/  SHF.R.S32.HI R3, RZ, 0x1f, R0 ;  /* 0x0000001fff037819 */ /* 0x000fe40000011400 */
[C---:B------:R-:W-:Y:S01]  /*0160*/  SHF.L.U32 R10, R0.reuse, 0x2, RZ ;  /* 0x00000002000a7819 */ /* 0x040fe200000006ff */
[----:B------:R-:W1:Y:S01]  /*0170*/  LDCU UR13, c[0x0][0xfe0] ;  /* 0x0001fc00ff0d77ac */ /* 0x000e620008000800 */
[----:B------:R-:W-:Y:S02]  /*0180*/  SHF.L.U64.HI R3, R0, 0x2, R3 ;  /* 0x0000000200037819 */ /* 0x000fe40000010203 */
[----:B------:R-:W-:Y:S01]  /*0190*/  VIMNMX.U32 R2, PT, PT, R2, R5, PT ;  /* 0x0000000502027248 */ /* 0x000fe20003fe0000 */
[----:B------:R-:W2:Y:S01]  /*01a0*/  LDCU.64 UR6, c[0x0][UR4+0x500] ;  /* 0x0000a000040677ac */ /* 0x000ea20008000a00 */
[----:B------:R-:W3:Y:S01]  /*01b0*/  LDCU.S8 UR5, c[0x0][0xfee] ;  /* 0x0001fdc0ff0577ac */ /* 0x000ee20008000200 */
[----:B------:R-:W4:Y:S01]  /*01c0*/  LDCU UR12, c[0x0][0x360] ;  /* 0x00006c00ff0c77ac */ /* 0x000f220008000800 */
[----:B0-----:R-:W-:Y:S01]  /*01d0*/  FSETP.NEU.FTZ.AND P0, PT, RZ, UR10, PT ;  /* 0x0000000aff007c0b */ /* 0x001fe2000bf1d000 */
[----:B------:R-:W0:Y:S01]  /*01e0*/  LDCU.64 UR10, c[0x0][UR4+0x380] ;  /* 0x00007000040a77ac */ /* 0x000e220008000a00 */
[----:B--2---:R-:W-:-:S04]  /*01f0*/  IADD3 R12, P1, PT, R10, UR6, RZ ;  /* 0x000000060a0c7c10 */ /* 0x004fc8000ff3e0ff */
[----:B------:R-:W-:-:S07]  /*0200*/  IADD3.X R13, PT, PT, R3, UR7, RZ, P1, !PT ;  /* 0x00000007030d7c10 */ /* 0x000fce0008ffe4ff */
[----:B------:R-:W-:Y:S01]  /*0210*/  VOTEU.ANY UP0, P0 ;  /* 0x0000000000ff7886 */ /* 0x000fe20000000100 */
[----:B-1----:R-:W-:Y:S01]  /*0220*/  FSETP.NEU.FTZ.AND P0, PT, RZ, UR13, PT ;  /* 0x0000000dff007c0b */ /* 0x002fe2000bf1d000 */
[----:B---3--:R-:W-:Y:S02]  /*0230*/  UISETP.EQ.AND UP1, UPT, UR5, URZ, UP0 ;  /* 0x000000ff0500728c */ /* 0x008fe40008722270 */
[----:B------:R-:W-:-:S10]  /*0240*/  UISETP.NE.AND UP0, UPT, UR5, URZ, UP0 ;  /* 0x000000ff0500728c */ /* 0x000fd40008705270 */
[----:B0---4-:R-:W-:Y:S05]  /*0250*/  @!P0 BRA `(.L_x_78) ;  /* 0x0000003400888947 */ /* 0x011fea0003800000 */
[----:B------:R-:W0:Y:S01]  /*0260*/  LDCU.64 UR4, c[0x0][UR4+0x680] ;  /* 0x0000d000040477ac */ /* 0x000e220008000a00 */
[----:B------:R-:W1:Y:S01]  /*0270*/  LDCU.S8 UR6, c[0x0][0xfed] ;  /* 0x0001fda0ff0677ac */ /* 0x000e620008000200 */
[----:B0-----:R-:W-:Y:S01]  /*0280*/  IADD3 R10, P0, PT, R10, UR4, RZ ;  /* 0x000000040a0a7c10 */ /* 0x001fe2000ff1e0ff */
[----:B-1----:R-:W-:-:S03]  /*0290*/  UMOV UR4, UR6 ;  /* 0x0000000600047c82 */ /* 0x002fc60008000000 */
[----:B------:R-:W-:Y:S01]  /*02a0*/  IADD3.X R11, PT, PT, R3, UR5, RZ, P0, !PT ;  /* 0x00000005030b7c10 */ /* 0x000fe200087fe4ff */
[----:B------:R-:W-:-:S09]  /*02b0*/  UISETP.NE.AND UP2, UPT, UR4, URZ, UPT ;  /* 0x000000ff0400728c */ /* 0x000fd2000bf45270 */
[----:B------:R-:W-:Y:S05]  /*02c0*/  BRA.U UP2, `(.L_x_79) ;  /* 0x0000001d02387547 */ /* 0x000fea000b800000 */
[----:B------:R-:W0:Y:S01]  /*02d0*/  LDC R3, c[0x0][0xfe4] ;  /* 0x0003f900ff037b82 */ /* 0x000e220000000800 */
[----:B------:R-:W1:Y:S02]  /*02e0*/  LDCU.U8 UR4, c[0x0][0xfec] ;  /* 0x0001fd80ff0477ac */ /* 0x000e640008000000 */
[----:B-1----:R-:W-:-:S04]  /*02f0*/  UPRMT UR4, UR4, 0x8880, URZ ;  /* 0x0000888004047896 */ /* 0x002fc800080000ff */
[----:B------:R-:W-:Y:S01]  /*0300*/  UISETP.NE.AND UP2, UPT, UR4, URZ, UPT ;  /* 0x000000ff0400728c */ /* 0x000fe2000bf45270 */
[----:B0-----:R-:W-:-:S05]  /*0310*/  FADD.FTZ R3, -R3, 1 ;  /* 0x3f80000003037421 */ /* 0x001fca0000010100 */
[----:B------:R-:W-:-:S03]  /*0320*/  R2UR UR5, R3 ;  /* 0x00000000030572ca */ /* 0x000fc600000e0000 */
[----:B------:R-:W-:-:S12]  /*0330*/  BRA.U !UP2, `(.L_x_80) ;  /* 0x0000000d0aa47547 */ /* 0x000fd8000b800000 */
[----:B------:R-:W0:Y:S01]  /*0340*/  LDCU UR7, c[0x0][0xfe0] ;  /* 0x0001fc00ff0777ac */ /* 0x000e220008000800 */
[----:B------:R-:W1:Y:S01]  /*0350*/  LDCU UR6, c[0x0][0xfdc] ;  /* 0x0001fb80ff0677ac */ /* 0x000e620008000800 */
[----:B------:R-:W2:Y:S01]  /*0360*/  LDCU UR13, c[0x0][0xfe8] ;  /* 0x0001fd00ff0d77ac */ /* 0x000ea20008000800 */
[----:B------:R-:W-:-:S05]  /*0370*/  UMOV UR4, URZ ;  /* 0x000000ff00047c82 */ /* 0x000fca0008000000 */
.L_x_89:
[----:B0-234-:R-:W3:Y:S01]  /*0380*/  S2R R21, SR_TID.X ;  /* 0x0000000000157919 */ /* 0x01dee20000002100 */
[----:B------:R-:W-:Y:S02]  /*0390*/  SHF.R.S32.HI R14, RZ, 0x1f, R0 ;  /* 0x0000001fff0e7819 */ /* 0x000fe40000011400 */
[----:B---3--:R-:W-:-:S04]  /*03a0*/  IADD3 R21, PT, PT, R21, UR4, RZ ;  /* 0x0000000415157c10 */ /* 0x008fc8000fffe0ff */
[C---:B------:R-:W-:Y:S02]  /*03b0*/  ISETP.GE.AND P0, PT, R21.reuse, R2, PT ;  /* 0x000000021500720c */ /* 0x040fe40003f06270 */
[----:B------:R-:W-:-:S11]  /*03c0*/  IADD3 R27, PT, PT, R21, UR12, RZ ;  /* 0x0000000c151b7c10 */ /* 0x000fd6000fffe0ff */
[----:B------:R-:W-:-:S04]  /*03d0*/  @!P0 IADD3 R3, P1, PT, R0, R21, RZ ;  /* 0x0000001500038210 */ /* 0x000fc80007f3e0ff */
[----:B------:R-:W-:Y:S02]  /*03e0*/  @!P0 LEA.HI.X.SX32 R6, R21, R14, 0x1, P1 ;  /* 0x0000000e15068211 */ /* 0x000fe400008f0eff */
[----:B------:R-:W-:-:S04]  /*03f0*/  @!P0 LEA R4, P1, R3, UR10, 0x2 ;  /* 0x0000000a03048c11 */ /* 0x000fc8000f8210ff */
[----:B------:R-:W-:Y:S02]  /*0400*/  @!P0 LEA.HI.X R5, R3, UR11, R6, 0x2, P1 ;  /* 0x0000000b03058c11 */ /* 0x000fe400088f1406 */
[C---:B------:R-:W-:Y:S02]  /*0410*/  ISETP.GE.AND P1, PT, R27.reuse, R2, PT ;  /* 0x000000021b00720c */ /* 0x040fe40003f26270 */
[----:B------:R-:W-:Y:S01]  /*0420*/  IADD3 R29, PT, PT, R27, UR12, RZ ;  /* 0x0000000c1b1d7c10 */ /* 0x000fe2000fffe0ff */
[----:B------:R3:W4:Y:S10]  /*0430*/  @!P0 LDG.E R20, desc[UR8][R4.64] ;  /* 0x0000000804148981 */ /* 0x000734000c1e1900 */
[----:B------:R-:W-:-:S04]  /*0440*/  @!P1 IADD3 R3, P2, PT, R0, R27, RZ ;  /* 0x0000001b00039210 */ /* 0x000fc80007f5e0ff */
[----:B------:R-:W-:Y:S02]  /*0450*/  @!P1 LEA.HI.X.SX32 R6, R27, R14, 0x1, P2 ;  /* 0x0000000e1b069211 */ /* 0x000fe400010f0eff */
[----:B------:R-:W-:-:S04]  /*0460*/  @!P1 LEA R22, P2, R3, UR10, 0x2 ;  /* 0x0000000a03169c11 */ /* 0x000fc8000f8410ff */
[----:B------:R-:W-:Y:S02]  /*0470*/  @!P1 LEA.HI.X R23, R3, UR11, R6, 0x2, P2 ;  /* 0x0000000b03179c11 */ /* 0x000fe400090f1406 */
[CC--:B------:R-:W-:Y:S02]  /*0480*/  ISETP.GE.AND P2, PT, R29.reuse, R2.reuse, PT ;  /* 0x000000021d00720c */ /* 0x0c0fe40003f46270 */
[----:B------:R-:W-:Y:S01]  /*0490*/  IADD3 R9, PT, PT, R29, UR12, RZ ;  /* 0x0000000c1d097c10 */ /* 0x000fe2000fffe0ff */
[----:B------:R-:W2:Y:S01]  /*04a0*/  @!P1 LDG.E R26, desc[UR8][R22.64] ;  /* 0x00000008161a9981 */ /* 0x000ea2000c1e1900 */
[----:B------:R-:W-:Y:S02]  /*04b0*/  HFMA2 R8, -RZ, RZ, 0, 0 ;  /* 0x00000000ff087431 */ /* 0x000fe400000001ff */
[----:B---3--:R-:W-:Y:S01]  /*04c0*/  @!P0 IMAD.WIDE R4, R21, 0x4, R12 ;  /* 0x0000000415048825 */ /* 0x008fe200078e020c */
[----:B------:R-:W-:-:S03]  /*04d0*/  ISETP.GE.AND P3, PT, R9, R2, PT ;  /* 0x000000020900720c */ /* 0x000fc60003f66270 */
[----:B------:R-:W-:Y:S01]  /*04e0*/  @!P0 IMAD.WIDE R16, R21, 0x4, R10 ;  /* 0x0000000415108825 */ /* 0x000fe200078e020a */
[----:B------:R3:W5:Y:S02]  /*04f0*/  @!P0 LDG.E R8, desc[UR8][R4.64] ;  /* 0x0000000804088981 */ /* 0x000764000c1e1900 */
[----:B------:R-:W-:-:S04]  /*0500*/  @!P2 IADD3 R3, P4, PT, R0, R29, RZ ;  /* 0x0000001d0003a210 */ /* 0x000fc80007f9e0ff */
[----:B------:R-:W-:Y:S02]  /*0510*/  @!P2 LEA.HI.X.SX32 R6, R29, R14, 0x1, P4 ;  /* 0x0000000e1d06a211 */ /* 0x000fe400020f0eff */
[----:B------:R-:W-:-:S04]  /*0520*/  @!P2 LEA R18, P4, R3, UR10, 0x2 ;  /* 0x0000000a0312ac11 */ /* 0x000fc8000f8810ff */
[----:B------:R-:W-:Y:S02]  /*0530*/  @!P2 LEA.HI.X R19, R3, UR11, R6, 0x2, P4 ;  /* 0x0000000b0313ac11 */ /* 0x000fe4000a0f1406 */
[----:B------:R-:W-:-:S03]  /*0540*/  CS2R R6, SRZ ;  /* 0x0000000000067805 */ /* 0x000fc6000001ff00 */
[----:B------:R-:W2:Y:S01]  /*0550*/  @!P2 LDG.E R28, desc[UR8][R18.64] ;  /* 0x00000008121ca981 */ /* 0x000ea2000c1e1900 */
[----:B------:R-:W-:Y:S02]  /*0560*/  @!P3 IADD3 R3, P4, PT, R0, R9, RZ ;  /* 0x000000090003b210 */ /* 0x000fe40007f9e0ff */
[----:B---3--:R-:W-:Y:S01]  /*0570*/  CS2R R4, SRZ ;  /* 0x0000000000047805 */ /* 0x008fe2000001ff00 */
[----:B------:R-:W5:Y:S01]  /*0580*/  @!P0 LDG.E R7, desc[UR8][R16.64] ;  /* 0x0000000810078981 */ /* 0x000f62000c1e1900 */
[----:B------:R-:W-:Y:S02]  /*0590*/  @!P3 LEA.HI.X.SX32 R15, R9, R14, 0x1, P4 ;  /* 0x0000000e090fb211 */ /* 0x000fe400020f0eff */
[----:B------:R-:W-:-:S04]  /*05a0*/  @!P3 LEA R14, P4, R3, UR10, 0x2 ;  /* 0x0000000a030ebc11 */ /* 0x000fc8000f8810ff */
[----:B------:R-:W-:-:S05]  /*05b0*/  @!P3 LEA.HI.X R15, R3, UR11, R15, 0x2, P4 ;  /* 0x0000000b030fbc11 */ /* 0x000fca000a0f140f */
[----:B------:R3:W2:Y:S02]  /*05c0*/  @!P3 LDG.E R14, desc[UR8][R14.64] ;  /* 0x000000080e0eb981 */ /* 0x0006a4000c1e1900 */
[----:B---3--:R-:W4:Y:S01]  /*05d0*/  @!P0 LDC R15, c[0x0][0xff0] ;  /* 0x0003fc00ff0f8b82 */ /* 0x008f220000000800 */
[----:B------:R-:W-:Y:S01]  /*05e0*/  MOV R3, RZ ;  /* 0x000000ff00037202 */ /* 0x000fe20000000f00 */
[----:B------:R-:W-:-:S05]  /*05f0*/  @!P2 IMAD.WIDE R18, R29, 0x4, R10 ;  /* 0x000000041d12a825 */ /* 0x000fca00078e020a */
[----:B------:R3:W5:Y:S02]  /*0600*/  @!P2 LDG.E R3, desc[UR8][R18.64] ;  /* 0x000000081203a981 */ /* 0x000764000c1e1900 */
[----:B---3--:R-:W-:Y:S01]  /*0610*/  HFMA2 R19, -RZ, RZ, 0, 0 ;  /* 0x00000000ff137431 */ /* 0x008fe200000001ff */
[----:B------:R-:W2:Y:S01]  /*0620*/  @!P1 LDC R18, c[0x0][0xff0] ;  /* 0x0003fc00ff129b82 */ /* 0x000ea20000000800 */
[----:B------:R-:W-:-:S04]  /*0630*/  @!P2 IMAD.WIDE R16, R29, 0x4, R12 ;  /* 0x000000041d10a825 */ /* 0x000fc800078e020c */
[----:B------:R-:W-:Y:S01]  /*0640*/  @!P1 IMAD.WIDE R22, R27, 0x4, R10 ;  /* 0x000000041b169825 */ /* 0x000fe200078e020a */
[----:B------:R3:W5:Y:S04]  /*0650*/  @!P2 LDG.E R4, desc[UR8][R16.64] ;  /* 0x000000081004a981 */ /* 0x000768000c1e1900 */
[----:B------:R0:W5:Y:S01]  /*0660*/  @!P1 LDG.E R5, desc[UR8][R22.64] ;  /* 0x0000000816059981 */ /* 0x000162000c1e1900 */
[----:B---3--:R-:W-:Y:S01]  /*0670*/  CS2R R16, SRZ ;  /* 0x0000000000107805 */ /* 0x008fe2000001ff00 */
[----:B0-----:R-:W-:-:S05]  /*0680*/  @!P3 IMAD.WIDE R22, R9, 0x4, R12 ;  /* 0x000000040916b825 */ /* 0x001fca00078e020c */
[----:B------:R0:W5:Y:S02]  /*0690*/  @!P3 LDG.E R16, desc[UR8][R22.64] ;  /* 0x000000081610b981 */ /* 0x000164000c1e1900 */
[----:B0-----:R-:W-:Y:S02]  /*06a0*/  IMAD.MOV.U32 R23, RZ, RZ, RZ ;  /* 0x000000ffff177224 */ /* 0x001fe400078e00ff */
[----:B------:R-:W-:Y:S01]  /*06b0*/  @!P1 IMAD.WIDE R24, R27, 0x4, R12 ;  /* 0x000000041b189825 */ /* 0x000fe200078e020c */
[----:B------:R-:W-:-:S04]  /*06c0*/  ULEA UR4, UR12, UR4, 0x2 ;  /* 0x000000040c047291 */ /* 0x000fc8000f8e10ff */
[----:B------:R0:W5:Y:S01]  /*06d0*/  @!P1 LDG.E R6, desc[UR8][R24.64] ;  /* 0x0000000818069981 */ /* 0x000162000c1e1900 */
[----:B------:R-:W-:Y:S01]  /*06e0*/  BSSY.RECONVERGENT B0, `(.L_x_81) ;  /* 0x00000ac000007945 */ /* 0x000fe20003800200 */
[----:B------:R-:W-:Y:S01]  /*06f0*/  ISETP.LE.AND P4, PT, R2, UR4, PT ;  /* 0x0000000402007c0c */ /* 0x000fe2000bf83270 */
[----:B0-----:R-:W-:-:S05]  /*0700*/  @!P3 IMAD.WIDE R24, R9, 0x4, R10 ;  /* 0x000000040918b825 */ /* 0x001fca00078e020a */
[----:B------:R0:W5:Y:S02]  /*0710*/  @!P3 LDG.E R17, desc[UR8][R24.64] ;  /* 0x000000081811b981 */ /* 0x000164000c1e1900 */
[----:B0-----:R-:W-:Y:S02]  /*0720*/  HFMA2 R25, -RZ, RZ, 0, 0 ;  /* 0x00000000ff197431 */ /* 0x001fe400000001ff */
[----:B----4-:R-:W-:Y:S02]  /*0730*/  @!P0 FMUL.FTZ R19, R20, R15 ;  /* 0x0000000f14138220 */ /* 0x010fe40000410000 */
[----:B------:R-:W0:Y:S01]  /*0740*/  @!P2 LDC R15, c[0x0][0xff0] ;  /* 0x0003fc00ff0fab82 */ /* 0x000e220000000800 */
[----:B--2---:R-:W-:Y:S01]  /*0750*/  @!P1 FMUL.FTZ R23, R26, R18 ;  /* 0x000000121a179220 */ /* 0x004fe20000410000 */
[----:B------:R-:W-:Y:S01]  /*0760*/  MOV R26, RZ ;  /* 0x000000ff001a7202 */ /* 0x000fe20000000f00 */
[----:B0-----:R-:W-:-:S05]  /*0770*/  @!P2 FMUL.FTZ R26, R28, R15 ;  /* 0x0000000f1c1aa220 */ /* 0x001fca0000410000 */
[----:B------:R-:W0:Y:S02]  /*0780*/  @!P3 LDC R15, c[0x0][0xff0] ;  /* 0x0003fc00ff0fbb82 */ /* 0x000e240000000800 */
[----:B0-----:R-:W-:Y:S01]  /*0790*/  @!P3 FMUL.FTZ R25, R14, R15 ;  /* 0x0000000f0e19b220 */ /* 0x001fe20000410000 */
[----:B------:R-:W-:Y:S06]  /*07a0*/  BRA.U !UP1, `(.L_x_82) ;  /* 0x0000000109fc7547 */ /* 0x000fec000b800000 */
[----:B------:R-:W0:Y:S08]  /*07b0*/  @!P0 LDC R18, c[0x0][0xfdc] ;  /* 0x0003f700ff128b82 */ /* 0x000e300000000800 */
[----:B------:R-:W2:Y:S01]  /*07c0*/  @!P0 LDC R20, c[0x0][0xfe0] ;  /* 0x0003f800ff148b82 */ /* 0x000ea20000000800 */
[----:B------:R-:W-:Y:S02]  /*07d0*/  PLOP3.LUT P6, PT, PT, PT, UP0, 0x80, 0x8 ;  /* 0x000000000008781c */ /* 0x000fe40003fcf008 */
[----:B------:R-:W-:-:S05]  /*07e0*/  PLOP3.LUT P5, PT, PT, PT, PT, 0x8, 0x80 ;  /* 0x000000000080781c */ /* 0x000fca0003fae170 */
[----:B------:R-:W3:Y:S01]  /*07f0*/  @!P1 LDC R28, c[0x0][0xfe0] ;  /* 0x0003f800ff1c9b82 */ /* 0x000ee20000000800 */
[----:B0----5:R-:W-:-:S04]  /*0800*/  @!P0 FFMA.FTZ R22, R8, R18, R19 ;  /* 0x0000001208168223 */ /* 0x021fc80000010013 */
[----:B------:R-:W-:-:S04]  /*0810*/  @!P0 FMUL.FTZ R14, R22, UR5 ;  /* 0x00000005160e8c20 */ /* 0x000fc80008410000 */
[----:B--2---:R-:W-:Y:S01]  /*0820*/  @!P0 FFMA.FTZ R7, R7, R20, R14 ;  /* 0x0000001407078223 */ /* 0x004fe2000001000e */
[----:B------:R-:W-:-:S05]  /*0830*/  @!P0 IMAD.WIDE R14, R21, 0x4, R12 ;  /* 0x00000004150e8825 */ /* 0x000fca00078e020c */
[----:B------:R-:W2:Y:S01]  /*0840*/  @!P0 LDG.E R24, desc[UR8][R14.64] ;  /* 0x000000080e188981 */ /* 0x000ea2000c1e1900 */
[----:B------:R-:W-:Y:S01]  /*0850*/  @!P0 PLOP3.LUT P5, PT, P6, PT, PT, 0x80, 0x8 ;  /* 0x000000000008881c */ /* 0x000fe200037af070 */
[----:B------:R-:W-:-:S12]  /*0860*/  @!P0 FFMA.FTZ R19, R7, R20, R22 ;  /* 0x0000001407138223 */ /* 0x000fd80000010016 */
[----:B------:R-:W-:Y:S02]  /*0870*/  @P5 FFMA.FTZ R19, R8, R18, R19 ;  /* 0x0000001208135223 */ /* 0x000fe40000010013 */
[----:B------:R-:W2:Y:S02]  /*0880*/  @!P0 LDC R8, c[0x0][0xfe8] ;  /* 0x0003fa00ff088b82 */ /* 0x000ea40000000800 */
[----:B--2---:R-:W-:Y:S01]  /*0890*/  @!P0 FFMA.FTZ R8, -R19, R8, R24 ;  /* 0x0000000813088223 */ /* 0x004fe20000010118 */
[----:B------:R-:W-:-:S05]  /*08a0*/  @!P0 IMAD.WIDE R18, R21, 0x4, R10 ;  /* 0x0000000415128825 */ /* 0x000fca00078e020a */
[----:B------:R-:W0:Y:S01]  /*08b0*/  @!P1 LDC R24, c[0x0][0xfdc] ;  /* 0x0003f700ff189b82 */ /* 0x000e220000000800 */
[----:B------:R-:W-:Y:S01]  /*08c0*/  @!P1 IMAD.WIDE R20, R27, 0x4, R12 ;  /* 0x000000041b149825 */ /* 0x000fe200078e020c */
[----:B------:R-:W-:Y:S04]  /*08d0*/  @!P0 STG.E desc[UR8][R14.64], R8 ;  /* 0x000000080e008986 */ /* 0x000fe8000c101908 */
[----:B------:R2:W-:Y:S04]  /*08e0*/  @!P0 STG.E desc[UR8][R18.64], R7 ;  /* 0x0000000712008986 */ /* 0x0005e8000c101908 */
[----:B------:R-:W4:Y:S01]  /*08f0*/  @!P1 LDG.E R22, desc[UR8][R20.64] ;  /* 0x0000000814169981 */ /* 0x000f22000c1e1900 */
[----:B------:R-:W-:Y:S01]  /*0900*/  PLOP3.LUT P5, PT, PT, PT, UP0, 0x80, 0x8 ;  /* 0x000000000008781c */ /* 0x000fe20003faf008 */
[----:B------:R-:W-:Y:S01]  /*0910*/  BSSY.RECONVERGENT B1, `(.L_x_83) ;  /* 0x000001a000017945 */ /* 0x000fe20003800200 */
[----:B------:R-:W-:-:S02]  /*0920*/  PLOP3.LUT P0, PT, PT, PT, PT, 0x8, 0x80 ;  /* 0x000000000080781c */ /* 0x000fc40003f0e170 */
[----:B------:R-:W-:Y:S01]  /*0930*/  @!P1 PLOP3.LUT P0, PT, P5, PT, PT, 0x80, 0x8 ;  /* 0x000000000008981c */ /* 0x000fe20002f0f070 */
[----:B--2---:R-:W4:Y:S01]  /*0940*/  @!P1 LDC R7, c[0x0][0xfe8] ;  /* 0x0003fa00ff079b82 */ /* 0x004f220000000800 */
[----:B0-----:R-:W-:-:S04]  /*0950*/  @!P1 FFMA.FTZ R23, R6, R24, R23 ;  /* 0x0000001806179223 */ /* 0x001fc80000010017 */
[----:B------:R-:W-:-:S04]  /*0960*/  @!P1 FMUL.FTZ R8, R23, UR5 ;  /* 0x0000000517089c20 */ /* 0x000fc80008410000 */
[----:B---3--:R-:W-:-:S04]  /*0970*/  @!P1 FFMA.FTZ R8, R5, R28, R8 ;  /* 0x0000001c05089223 */ /* 0x008fc80000010008 */
[----:B------:R-:W-:-:S04]  /*0980*/  @!P1 FFMA.FTZ R23, R8, R28, R23 ;  /* 0x0000001c08179223 */ /* 0x000fc80000010017 */
[----:B------:R-:W-:-:S04]  /*0990*/  @P0 FFMA.FTZ R23, R6, R24, R23 ;  /* 0x0000001806170223 */ /* 0x000fc80000010017 */
[----:B----4-:R-:W-:Y:S01]  /*09a0*/  @!P1 FFMA.FTZ R23, -R23, R7, R22 ;  /* 0x0000000717179223 */ /* 0x010fe20000010116 */
[----:B------:R-:W-:-:S04]  /*09b0*/  @!P1 IMAD.WIDE R6, R27, 0x4, R10 ;  /* 0x000000041b069825 */ /* 0x000fc800078e020a */
[----:B------:R0:W-:Y:S04]  /*09c0*/  @!P1 STG.E desc[UR8][R20.64], R23 ;  /* 0x0000001714009986 */ /* 0x0001e8000c101908 */
[----:B------:R0:W-:Y:S01]  /*09d0*/  @!P1 STG.E desc[UR8][R6.64], R8 ;  /* 0x0000000806009986 */ /* 0x0001e2000c101908 */
[----:B------:R-:W-:Y:S05]  /*09e0*/  @P2 BRA `(.L_x_84) ;  /* 0x0000000000302947 */ /* 0x000fea0003800000 */
[----:B0-----:R-:W-:-:S05]  /*09f0*/  IMAD.WIDE R6, R29, 0x4, R12 ;  /* 0x000000041d067825 */ /* 0x001fca00078e020c */
[----:B------:R-:W2:Y:S01]  /*0a00*/  LDG.E R14, desc[UR8][R6.64] ;  /* 0x00000008060e7981 */ /* 0x000ea2000c1e1900 */
[----:B-1----:R-:W-:Y:S01]  /*0a10*/  FFMA.FTZ R26, R4, UR6, R26 ;  /* 0x00000006041a7c23 */ /* 0x002fe2000801001a */
[----:B------:R-:W-:-:S03]  /*0a20*/  PLOP3.LUT P0, PT, PT, PT, UP0, 0x80, 0x8 ;  /* 0x000000000008781c */ /* 0x000fc60003f0f008 */
[----:B------:R-:W-:-:S04]  /*0a30*/  FMUL.FTZ R8, R26, UR5 ;  /* 0x000000051a087c20 */ /* 0x000fc80008410000 */
[----:B------:R-:W-:-:S04]  /*0a40*/  FFMA.FTZ R3, R3, UR7, R8 ;  /* 0x0000000703037c23 */ /* 0x000fc80008010008 */
[----:B------:R-:W-:-:S04]  /*0a50*/  FFMA.FTZ R5, R3, UR7, R26 ;  /* 0x0000000703057c23 */ /* 0x000fc8000801001a */
[----:B------:R-:W-:-:S04]  /*0a60*/  @P0 FFMA.FTZ R5, R4, UR6, R5 ;  /* 0x0000000604050c23 */ /* 0x000fc80008010005 */
[----:B--2---:R-:W-:Y:S01]  /*0a70*/  FFMA.FTZ R15, -R5, UR13, R14 ;  /* 0x0000000d050f7c23 */ /* 0x004fe2000801010e */
[----:B------:R-:W-:-:S04]  /*0a80*/  IMAD.WIDE R4, R29, 0x4, R10 ;  /* 0x000000041d047825 */ /* 0x000fc800078e020a */
[----:B------:R2:W-:Y:S04]  /*0a90*/  STG.E desc[UR8][R6.64], R15 ;  /* 0x0000000f06007986 */ /* 0x0005e8000c101908 */
[----:B------:R2:W-:Y:S02]  /*0aa0*/  STG.E desc[UR8][R4.64], R3 ;  /* 0x0000000304007986 */ /* 0x0005e4000c101908 */
.L_x_84:
[----:B-1----:R-:W-:Y:S05]  /*0ab0*/  BSYNC.RECONVERGENT B1 ;  /* 0x0000000000017941 */ /* 0x002fea0003800200 */
.L_x_83:
[----:B------:R-:W-:Y:S05]  /*0ac0*/  @P3 BRA `(.L_x_85) ;  /* 0x0000000400b43947 */ /* 0x000fea0003800000 */
[----:B--2---:R-:W-:-:S05]  /*0ad0*/  IMAD.WIDE R4, R9, 0x4, R12 ;  /* 0x0000000409047825 */ /* 0x004fca00078e020c */
[----:B------:R-:W2:Y:S01]  /*0ae0*/  LDG.E R14, desc[UR8][R4.64] ;  /* 0x00000008040e7981 */ /* 0x000ea2000c1e1900 */
[----:B------:R-:W-:Y:S01]  /*0af0*/  FFMA.FTZ R25, R16, UR6, R25 ;  /* 0x0000000610197c23 */ /* 0x000fe20008010019 */
[----:B------:R-:W-:-:S03]  /*0b00*/  PLOP3.LUT P0, PT, PT, PT, UP0, 0x80, 0x8 ;  /* 0x000000000008781c */ /* 0x000fc60003f0f008 */
[----:B0-----:R-:W-:-:S04]  /*0b10*/  FMUL.FTZ R6, R25, UR5 ;  /* 0x0000000519067c20 */ /* 0x001fc80008410000 */
[----:B------:R-:W-:Y:S01]  /*0b20*/  FFMA.FTZ R8, R17, UR7, R6 ;  /* 0x0000000711087c23 */ /* 0x000fe20008010006 */
[----:B------:R-:W-:-:S04]  /*0b30*/  IMAD.WIDE R6, R9, 0x4, R10 ;  /* 0x0000000409067825 */ /* 0x000fc800078e020a */
[----:B------:R-:W-:-:S04]  /*0b40*/  FFMA.FTZ R25, R8, UR7, R25 ;  /* 0x0000000708197c23 */ /* 0x000fc80008010019 */
[----:B------:R-:W-:-:S04]  /*0b50*/  @P0 FFMA.FTZ R25, R16, UR6, R25 ;  /* 0x0000000610190c23 */ /* 0x000fc80008010019 */
[----:B--2---:R-:W-:-:S05]  /*0b60*/  FFMA.FTZ R25, -R25, UR13, R14 ;  /* 0x0000000d19197c23 */ /* 0x004fca000801010e */
[----:B------:R1:W-:Y:S04]  /*0b70*/  STG.E desc[UR8][R4.64], R25 ;  /* 0x0000001904007986 */ /* 0x0003e8000c101908 */
[----:B------:R1:W-:Y:S01]  /*0b80*/  STG.E desc[UR8][R6.64], R8 ;  /* 0x0000000806007986 */ /* 0x0003e2000c101908 */
[----:B------:R-:W-:Y:S05]  /*0b90*/  BRA `(.L_x_85) ;  /* 0x0000000400807947 */ /* 0x000fea0003800000 */
.L_x_82:
[----:B------:R-:W-:Y:S05]  /*0ba0*/  BRA.U !UP0, `(.L_x_86) ;  /* 0x0000000108cc7547 */ /* 0x000fea000b800000 */
[----:B------:R-:W-:Y:S01]  /*0bb0*/  @!P0 IMAD.WIDE R14, R21, 0x4, R12 ;  /* 0x00000004150e8825 */ /* 0x000fe200078e020c */
[----:B------:R-:W0:Y:S04]  /*0bc0*/  @!P0 LDC R20, c[0x0][0xfe0] ;  /* 0x0003f800ff148b82 */ /* 0x000e280000000800 */
[----:B------:R-:W2:Y:S01]  /*0bd0*/  @!P0 LDG.E R18, desc[UR8][R14.64] ;  /* 0x000000080e128981 */ /* 0x000ea2000c1e1900 */
[----:B------:R-:W-:-:S03]  /*0be0*/  @!P0 FMUL.FTZ R22, R19, UR5 ;  /* 0x0000000513168c20 */ /* 0x000fc60008410000 */
[----:B------:R-:W3:Y:S01]  /*0bf0*/  @!P1 LDC R28, c[0x0][0xfe0] ;  /* 0x0003f800ff1c9b82 */ /* 0x000ee20000000800 */
[----:B0----5:R-:W-:-:S07]  /*0c00*/  @!P0 FFMA.FTZ R22, R7, R20, R22 ;  /* 0x0000001407168223 */ /* 0x021fce0000010016 */
[----:B------:R-:W0:Y:S01]  /*0c10*/  @!P0 LDC R7, c[0x0][0xfdc] ;  /* 0x0003f700ff078b82 */ /* 0x000e220000000800 */
[----:B------:R-:W-:-:S04]  /*0c20*/  @!P0 FFMA.FTZ R19, R22, R20, R19 ;  /* 0x0000001416138223 */ /* 0x000fc80000010013 */
[----:B0-----:R-:W-:-:S03]  /*0c30*/  @!P0 FFMA.FTZ R19, R8, R7, R19 ;  /* 0x0000000708138223 */ /* 0x001fc60000010013 */
[----:B------:R-:W2:Y:S02]  /*0c40*/  @!P0 LDC R7, c[0x0][0xfe8] ;  /* 0x0003fa00ff078b82 */ /* 0x000ea40000000800 */
[----:B--2---:R-:W-:Y:S01]  /*0c50*/  @!P0 FFMA.FTZ R7, -R19, R7, R18 ;  /* 0x0000000713078223 */ /* 0x004fe20000010112 */
[----:B------:R-:W-:-:S04]  /*0c60*/  @!P0 IMAD.WIDE R18, R21, 0x4, R10 ;  /* 0x0000000415128825 */ /* 0x000fc800078e020a */
[----:B------:R-:W-:Y:S01]  /*0c70*/  @!P1 IMAD.WIDE R20, R27, 0x4, R12 ;  /* 0x000000041b149825 */ /* 0x000fe200078e020c */
[----:B------:R0:W-:Y:S04]  /*0c80*/  @!P0 STG.E desc[UR8][R14.64], R7 ;  /* 0x000000070e008986 */ /* 0x0001e8000c101908 */
[----:B------:R2:W-:Y:S04]  /*0c90*/  @!P0 STG.E desc[UR8][R18.64], R22 ;  /* 0x0000001612008986 */ /* 0x0005e8000c101908 */
[----:B------:R-:W4:Y:S01]  /*0ca0*/  @!P1 LDG.E R24, desc[UR8][R20.64] ;  /* 0x0000000814189981 */ /* 0x000f22000c1e1900 */
[----:B------:R-:W-:Y:S01]  /*0cb0*/  @!P1 FMUL.FTZ R8, R23, UR5 ;  /* 0x0000000517089c20 */ /* 0x000fe20008410000 */
[----:B------:R-:W-:Y:S01]  /*0cc0*/  BSSY.RECONVERGENT B1, `(.L_x_87) ;  /* 0x0000015000017945 */ /* 0x000fe20003800200 */
[----:B0-----:R-:W0:Y:S02]  /*0cd0*/  @!P1 LDC R7, c[0x0][0xfdc] ;  /* 0x0003f700ff079b82 */ /* 0x001e240000000800 */
[----:B---3--:R-:W-:-:S04]  /*0ce0*/  @!P1 FFMA.FTZ R8, R5, R28, R8 ;  /* 0x0000001c05089223 */ /* 0x008fc80000010008 */
[----:B------:R-:W-:Y:S02]  /*0cf0*/  @!P1 FFMA.FTZ R23, R8, R28, R23 ;  /* 0x0000001c08179223 */ /* 0x000fe40000010017 */
[----:B------:R-:W4:Y:S02]  /*0d00*/  @!P1 LDC R14, c[0x0][0xfe8] ;  /* 0x0003fa00ff0e9b82 */ /* 0x000f240000000800 */
[----:B0-----:R-:W-:Y:S01]  /*0d10*/  @!P1 FFMA.FTZ R23, R6, R7, R23 ;  /* 0x0000000706179223 */ /* 0x001fe20000010017 */
[----:B------:R-:W-:-:S04]  /*0d20*/  @!P1 IMAD.WIDE R6, R27, 0x4, R10 ;  /* 0x000000041b069825 */ /* 0x000fc800078e020a */
[----:B----4-:R-:W-:-:S05]  /*0d30*/  @!P1 FFMA.FTZ R23, -R23, R14, R24 ;  /* 0x0000000e17179223 */ /* 0x010fca0000010118 */
[----:B------:R2:W-:Y:S04]  /*0d40*/  @!P1 STG.E desc[UR8][R20.64], R23 ;  /* 0x0000001714009986 */ /* 0x0005e8000c101908 */
[----:B------:R2:W-:Y:S01]  /*0d50*/  @!P1 STG.E desc[UR8][R6.64], R8 ;  /* 0x0000000806009986 */ /* 0x0005e2000c101908 */
[----:B------:R-:W-:Y:S05]  /*0d60*/  @P2 BRA `(.L_x_88) ;  /* 0x0000000000282947 */ /* 0x000fea0003800000 */
[----:B--2---:R-:W-:-:S05]  /*0d70*/  IMAD.WIDE R6, R29, 0x4, R12 ;  /* 0x000000041d067825 */ /* 0x004fca00078e020c */
[----:B------:R-:W2:Y:S01]  /*0d80*/  LDG.E R14, desc[UR8][R6.64] ;  /* 0x00000008060e7981 */ /* 0x000ea2000c1e1900 */
[----:B------:R-:W-:-:S04]  /*0d90*/  FMUL.FTZ R8, R26, UR5 ;  /* 0x000000051a087c20 */ /* 0x000fc80008410000 */
[----:B------:R-:W-:-:S04]  /*0da0*/  FFMA.FTZ R3, R3, UR7, R8 ;  /* 0x0000000703037c23 */ /* 0x000fc80008010008 */
[----:B------:R-:W-:-:S04]  /*0db0*/  FFMA.FTZ R5, R3, UR7, R26 ;  /* 0x0000000703057c23 */ /* 0x000fc8000801001a */
[----:B-1----:R-:W-:-:S04]  /*0dc0*/  FFMA.FTZ R5, R4, UR6, R5 ;  /* 0x0000000604057c23 */ /* 0x002fc80008010005 */
[----:B--2---:R-:W-:Y:S01]  /*0dd0*/  FFMA.FTZ R15, -R5, UR13, R14 ;  /* 0x0000000d050f7c23 */ /* 0x004fe2000801010e */
[----:B------:R-:W-:-:S04]  /*0de0*/  IMAD.WIDE R4, R29, 0x4, R10 ;  /* 0x000000041d047825 */ /* 0x000fc800078e020a */
[----:B------:R0:W-:Y:S04]  /*0df0*/  STG.E desc[UR8][R6.64], R15 ;  /* 0x0000000f06007986 */ /* 0x0001e8000c101908 */
[----:B------:R0:W-:Y:S02]  /*0e00*/  STG.E desc[UR8][R4.64], R3 ;  /* 0x0000000304007986 */ /* 0x0001e4000c101908 */
.L_x_88:
[----:B-1----:R-:W-:Y:S05]  /*0e10*/  BSYNC.RECONVERGENT B1 ;  /* 0x0000000000017941 */ /* 0x002fea0003800200 */
.L_x_87:
[----:B------:R-:W-:Y:S05]  /*0e20*/  @P3 BRA `(.L_x_85) ;  /* 0x0000000000dc3947 */ /* 0x000fea0003800000 */
[----:B0-----:R-:W-:-:S05]  /*0e30*/  IMAD.WIDE R4, R9, 0x4, R12 ;  /* 0x0000000409047825 */ /* 0x001fca00078e020c */
[----:B------:R-:W3:Y:S01]  /*0e40*/  LDG.E R14, desc[UR8][R4.64] ;  /* 0x00000008040e7981 */ /* 0x000ee2000c1e1900 */
[----:B--2---:R-:W-:-:S04]  /*0e50*/  FMUL.FTZ R6, R25, UR5 ;  /* 0x0000000519067c20 */ /* 0x004fc80008410000 */
[----:B------:R-:W-:Y:S01]  /*0e60*/  FFMA.FTZ R8, R17, UR7, R6 ;  /* 0x0000000711087c23 */ /* 0x000fe20008010006 */
[----:B------:R-:W-:-:S04]  /*0e70*/  IMAD.WIDE R6, R9, 0x4, R10 ;  /* 0x0000000409067825 */ /* 0x000fc800078e020a */
[----:B------:R-:W-:-:S04]  /*0e80*/  FFMA.FTZ R25, R8, UR7, R25 ;  /* 0x0000000708197c23 */ /* 0x000fc80008010019 */
[----:B------:R-:W-:-:S04]  /*0e90*/  FFMA.FTZ R25, R16, UR6, R25 ;  /* 0x0000000610197c23 */ /* 0x000fc80008010019 */
[----:B---3--:R-:W-:-:S05]  /*0ea0*/  FFMA.FTZ R25, -R25, UR13, R14 ;  /* 0x0000000d19197c23 */ /* 0x008fca000801010e */
[----:B------:R3:W-:Y:S04]  /*0eb0*/  STG.E desc[UR8][R4.64], R25 ;  /* 0x0000001904007986 */ /* 0x0007e8000c101908 */
[----:B------:R3:W-:Y:S01]  /*0ec0*/  STG.E desc[UR8][R6.64], R8 ;  /* 0x0000000806007986 */ /* 0x0007e2000c101908 */
[----:B------:R-:W-:Y:S05]  /*0ed0*/  BRA `(.L_x_85) ;  /* 0x0000000000b07947 */ /* 0x000fea0003800000 */
.L_x_86:
[----:B------:R-:W-:Y:S01]  /*0ee0*/  @!P0 IMAD.WIDE R14, R21, 0x4, R12 ;  /* 0x00000004150e8825 */ /* 0x000fe200078e020c */
[----:B-----5:R-:W0:Y:S04]  /*0ef0*/  @!P0 LDC R8, c[0x0][0xfe0] ;  /* 0x0003f800ff088b82 */ /* 0x020e280000000800 */
[----:B------:R-:W2:Y:S01]  /*0f00*/  @!P0 LDG.E R4, desc[UR8][R14.64] ;  /* 0x000000080e048981 */ /* 0x000ea2000c1e1900 */
[----:B------:R-:W-:-:S03]  /*0f10*/  @!P0 FMUL.FTZ R6, R19, UR5 ;  /* 0x0000000513068c20 */ /* 0x000fc60008410000 */
[----:B------:R-:W2:Y:S08]  /*0f20*/  @!P0 LDC R18, c[0x0][0xfe8] ;  /* 0x0003fa00ff128b82 */ /* 0x000eb00000000800 */
[----:B------:R-:W3:Y:S01]  /*0f30*/  @!P1 LDC R22, c[0x0][0xfe0] ;  /* 0x0003f800ff169b82 */ /* 0x000ee20000000800 */
[----:B0-----:R-:W-:Y:S01]  /*0f40*/  @!P0 FFMA.FTZ R16, R7, R8, R6 ;  /* 0x0000000807108223 */ /* 0x001fe20000010006 */
[----:B------:R-:W-:-:S04]  /*0f50*/  @!P1 IMAD.WIDE R6, R27, 0x4, R12 ;  /* 0x000000041b069825 */ /* 0x000fc800078e020c */
[----:B------:R-:W-:-:S04]  /*0f60*/  @!P0 FFMA.FTZ R19, R16, R8, R19 ;  /* 0x0000000810138223 */ /* 0x000fc80000010013 */
[----:B--2---:R-:W-:Y:S01]  /*0f70*/  @!P0 FFMA.FTZ R8, -R19, R18, R4 ;  /* 0x0000001213088223 */ /* 0x004fe20000010104 */
[----:B------:R-:W-:Y:S02]  /*0f80*/  @!P0 IMAD.WIDE R18, R21, 0x4, R10 ;  /* 0x0000000415128825 */ /* 0x000fe400078e020a */
[----:B------:R-:W0:Y:S02]  /*0f90*/  @!P1 LDC R21, c[0x0][0xfe8] ;  /* 0x0003fa00ff159b82 */ /* 0x000e240000000800 */
[----:B------:R2:W-:Y:S04]  /*0fa0*/  @!P0 STG.E desc[UR8][R14.64], R8 ;  /* 0x000000080e008986 */ /* 0x0005e8000c101908 */
[----:B------:R4:W-:Y:S04]  /*0fb0*/  @!P0 STG.E desc[UR8][R18.64], R16 ;  /* 0x0000001012008986 */ /* 0x0009e8000c101908 */
[----:B------:R-:W0:Y:S01]  /*0fc0*/  @!P1 LDG.E R4, desc[UR8][R6.64] ;  /* 0x0000000806049981 */ /* 0x000e22000c1e1900 */
[----:B------:R-:W-:Y:S01]  /*0fd0*/  @!P1 FMUL.FTZ R20, R23, UR5 ;  /* 0x0000000517149c20 */ /* 0x000fe20008410000 */
[----:B--2---:R-:W2:Y:S03]  /*0fe0*/  @!P2 LDC R15, c[0x0][0xfe0] ;  /* 0x0003f800ff0fab82 */ /* 0x004ea60000000800 */
[----:B---3--:R-:W-:-:S04]  /*0ff0*/  @!P1 FFMA.FTZ R24, R5, R22, R20 ;  /* 0x0000001605189223 */ /* 0x008fc80000010014 */
[----:B------:R-:W-:Y:S01]  /*1000*/  @!P1 FFMA.FTZ R23, R24, R22, R23 ;  /* 0x0000001618179223 */ /* 0x000fe20000010017 */
[----:B----4-:R-:W3:Y:S03]  /*1010*/  @!P2 LDC R16, c[0x0][0xfe8] ;  /* 0x0003fa00ff10ab82 */ /* 0x010ee60000000800 */
[----:B0-----:R-:W-:Y:S01]  /*1020*/  @!P1 FFMA.FTZ R23, -R23, R21, R4 ;  /* 0x0000001517179223 */ /* 0x001fe20000010104 */
[----:B------:R-:W-:-:S04]  /*1030*/  @!P1 IMAD.WIDE R20, R27, 0x4, R10 ;  /* 0x000000041b149825 */ /* 0x000fc800078e020a */
[C---:B------:R-:W-:Y:S01]  /*1040*/  @!P2 IMAD.WIDE R4, R29.reuse, 0x4, R12 ;  /* 0x000000041d04a825 */ /* 0x040fe200078e020c */
[----:B------:R0:W-:Y:S04]  /*1050*/  @!P1 STG.E desc[UR8][R6.64], R23 ;  /* 0x0000001706009986 */ /* 0x0001e8000c101908 */
[----:B------:R4:W-:Y:S04]  /*1060*/  @!P1 STG.E desc[UR8][R20.64], R24 ;  /* 0x0000001814009986 */ /* 0x0009e8000c101908 */
[----:B------:R-:W3:Y:S01]  /*1070*/  @!P2 LDG.E R8, desc[UR8][R4.64] ;  /* 0x000000080408a981 */ /* 0x000ee2000c1e1900 */
[----:B------:R-:W-:Y:S01]  /*1080*/  @!P2 FMUL.FTZ R14, R26, UR5 ;  /* 0x000000051a0eac20 */ /* 0x000fe20008410000 */
[----:B------:R-:W-:Y:S01]  /*1090*/  @!P2 IMAD.WIDE R18, R29, 0x4, R10 ;  /* 0x000000041d12a825 */ /* 0x000fe200078e020a */
[----:B0-----:R-:W0:Y:S03]  /*10a0*/  @!P3 LDC R7, c[0x0][0xfe8] ;  /* 0x0003fa00ff07bb82 */ /* 0x001e260000000800 */
[----:B--2---:R-:W-:-:S04]  /*10b0*/  @!P2 FFMA.FTZ R27, R3, R15, R14 ;  /* 0x0000000f031ba223 */ /* 0x004fc8000001000e */
[----:B------:R-:W-:Y:S01]  /*10c0*/  @!P2 FFMA.FTZ R3, R27, R15, R26 ;  /* 0x0000000f1b03a223 */ /* 0x000fe2000001001a */
[----:B------:R-:W-:-:S04]  /*10d0*/  @!P3 IMAD.WIDE R14, R9, 0x4, R12 ;  /* 0x00000004090eb825 */ /* 0x000fc800078e020c */
[----:B---3--:R-:W-:Y:S02]  /*10e0*/  @!P2 FFMA.FTZ R3, -R3, R16, R8 ;  /* 0x000000100303a223 */ /* 0x008fe40000010108 */
[----:B------:R-:W2:Y:S03]  /*10f0*/  @!P3 LDC R16, c[0x0][0xfe0] ;  /* 0x0003f800ff10bb82 */ /* 0x000ea60000000800 */
[----:B------:R4:W-:Y:S04]  /*1100*/  @!P2 STG.E desc[UR8][R4.64], R3 ;  /* 0x000000030400a986 */ /* 0x0009e8000c101908 */
[----:B------:R4:W-:Y:S04]  /*1110*/  @!P2 STG.E desc[UR8][R18.64], R27 ;  /* 0x0000001b1200a986 */ /* 0x0009e8000c101908 */
[----:B------:R-:W0:Y:S01]  /*1120*/  @!P3 LDG.E R6, desc[UR8][R14.64] ;  /* 0x000000080e06b981 */ /* 0x000e22000c1e1900 */
[----:B------:R-:W-:-:S04]  /*1130*/  @!P3 FMUL.FTZ R8, R25, UR5 ;  /* 0x000000051908bc20 */ /* 0x000fc80008410000 */
[----:B--2---:R-:W-:-:S04]  /*1140*/  @!P3 FFMA.FTZ R8, R17, R16, R8 ;  /* 0x000000101108b223 */ /* 0x004fc80000010008 */
[----:B------:R-:W-:-:S04]  /*1150*/  @!P3 FFMA.FTZ R17, R8, R16, R25 ;  /* 0x000000100811b223 */ /* 0x000fc80000010019 */
[----:B0-----:R-:W-:Y:S01]  /*1160*/  @!P3 FFMA.FTZ R17, -R17, R7, R6 ;  /* 0x000000071111b223 */ /* 0x001fe20000010106 */
[----:B------:R-:W-:-:S04]  /*1170*/  @!P3 IMAD.WIDE R6, R9, 0x4, R10 ;  /* 0x000000040906b825 */ /* 0x000fc800078e020a */
[----:B------:R4:W-:Y:S04]  /*1180*/  @!P3 STG.E desc[UR8][R14.64], R17 ;  /* 0x000000110e00b986 */ /* 0x0009e8000c101908 */
[----:B------:R4:W-:Y:S02]  /*1190*/  @!P3 STG.E desc[UR8][R6.64], R8 ;  /* 0x000000080600b986 */ /* 0x0009e4000c101908 */
.L_x_85:
[----:B-1----:R-:W-:Y:S05]  /*11a0*/  BSYNC.RECONVERGENT B0 ;  /* 0x0000000000007941 */ /* 0x002fea0003800200 */
.L_x_81:
[----:B------:R-:W-:Y:S05]  /*11b0*/  @!P4 BRA `(.L_x_89) ;  /* 0xfffffff00070c947 */ /* 0x000fea000383ffff */
[----:B------:R-:W-:Y:S05]  /*11c0*/  EXIT ;  /* 0x000000000000794d */ /* 0x000fea0003800000 */
.L_x_80:
[----:B------:R-:W0:Y:S01]  /*11d0*/  LDCU UR7, c[0x0][0xfe0] ;  /* 0x0001fc00ff0777ac */ /* 0x000e220008000800 */
[----:B------:R-:W1:Y:S01]  /*11e0*/  LDCU UR13, c[0x0][0xfdc] ;  /* 0x0001fb80ff0d77ac */ /* 0x000e620008000800 */
[----:B------:R-:W2:Y:S01]  /*11f0*/  LDCU UR6, c[0x0][0xfe8] ;  /* 0x0001fd00ff0677ac */ /* 0x000ea20008000800 */
[----:B------:R-:W-:-:S05]  /*1200*/  UMOV UR4, URZ ;  /* 0x000000ff00047c82 */ /* 0x000fca0008000000 */
.L_x_98:
[----:B--23--:R-:W3:Y:S01]  /*1210*/  S2R R21, SR_TID.X ;  /* 0x0000000000157919 */ /* 0x00cee20000002100 */
[----:B-1--4-:R-:W-:Y:S02]  /*1220*/  SHF.R.S32.HI R4, RZ, 0x1f, R0 ;  /* 0x0000001fff047819 */ /* 0x012fe40000011400 */
[----:B---3--:R-:W-:-:S04]  /*1230*/  IADD3 R21, PT, PT, R21, UR4, RZ ;  /* 0x0000000415157c10 */ /* 0x008fc8000fffe0ff */
[C---:B------:R-:W-:Y:S02]  /*1240*/  ISETP.GE.AND P0, PT, R21.reuse, R2, PT ;  /* 0x000000021500720c */ /* 0x040fe40003f06270 */
[----:B0-----:R-:W-:-:S11]  /*1250*/  IADD3 R9, PT, PT, R21, UR12, RZ ;  /* 0x0000000c15097c10 */ /* 0x001fd6000fffe0ff */
[----:B------:R-:W-:-:S04]  /*1260*/  @!P0 IADD3 R3, P1, PT, R0, R21, RZ ;  /* 0x0000001500038210 */ /* 0x000fc80007f3e0ff */
[----:B------:R-:W-:Y:S02]  /*1270*/  @!P0 LEA.HI.X.SX32 R8, R21, R4, 0x1, P1 ;  /* 0x0000000415088211 */ /* 0x000fe400008f0eff */
[----:B------:R-:W-:-:S04]  /*1280*/  @!P0 LEA R6, P1, R3, UR10, 0x2 ;  /* 0x0000000a03068c11 */ /* 0x000fc8000f8210ff */
[----:B------:R-:W-:Y:S02]  /*1290*/  @!P0 LEA.HI.X R7, R3, UR11, R8, 0x2, P1 ;  /* 0x0000000b03078c11 */ /* 0x000fe400088f1408 */
[----:B------:R-:W-:-:S03]  /*12a0*/  ISETP.GE.AND P1, PT, R9, R2, PT ;  /* 0x000000020900720c */ /* 0x000fc60003f26270 */
[----:B------:R3:W4:Y:S01]  /*12b0*/  @!P0 LDG.E R27, desc[UR8][R6.64] ;  /* 0x00000008061b8981 */ /* 0x000722000c1e1900 */
[----:B------:R-:W-:-:S09]  /*12c0*/  IADD3 R3, PT, PT, R9, UR12, RZ ;  /* 0x0000000c09037c10 */ /* 0x000fd2000fffe0ff */
[----:B------:R-:W-:-:S04]  /*12d0*/  @!P1 IADD3 R5, P2, PT, R0, R9, RZ ;  /* 0x0000000900059210 */ /* 0x000fc80007f5e0ff */
[----:B------:R-:W-:Y:S02]  /*12e0*/  @!P1 LEA.HI.X.SX32 R8, R9, R4, 0x1, P2 ;  /* 0x0000000409089211 */ /* 0x000fe400010f0eff */
[----:B------:R-:W-:-:S04]  /*12f0*/  @!P1 LEA R28, P2, R5, UR10, 0x2 ;  /* 0x0000000a051c9c11 */ /* 0x000fc8000f8410ff */
[----:B------:R-:W-:Y:S02]  /*1300*/  @!P1 LEA.HI.X R29, R5, UR11, R8, 0x2, P2 ;  /* 0x0000000b051d9c11 */ /* 0x000fe400090f1408 */
[CC--:B------:R-:W-:Y:S02]  /*1310*/  ISETP.GE.AND P2, PT, R3.reuse, R2.reuse, PT ;  /* 0x000000020300720c */ /* 0x0c0fe40003f46270 */
[----:B------:R-:W-:Y:S01]  /*1320*/  IADD3 R5, PT, PT, R3, UR12, RZ ;  /* 0x0000000c03057c10 */ /* 0x000fe2000fffe0ff */
[----:B------:R-:W2:Y:S01]  /*1330*/  @!P1 LDG.E R28, desc[UR8][R28.64] ;  /* 0x000000081c1c9981 */ /* 0x000ea2000c1e1900 */
[----:B------:R-:W-:Y:S02]  /*1340*/  IMAD.MOV.U32 R26, RZ, RZ, RZ ;  /* 0x000000ffff1a7224 */ /* 0x000fe400078e00ff */
[----:B------:R-:W-:Y:S01]  /*1350*/  HFMA2 R20, -RZ, RZ, 0, 0 ;  /* 0x00000000ff147431 */ /* 0x000fe200000001ff */
[----:B------:R-:W-:Y:S01]  /*1360*/  ISETP.GE.AND P3, PT, R5, R2, PT ;  /* 0x000000020500720c */ /* 0x000fe20003f66270 */
[----:B------:R-:W-:-:S04]  /*1370*/  @!P0 IMAD.WIDE R16, R21, 0x4, R10 ;  /* 0x0000000415108825 */ /* 0x000fc800078e020a */
[--C-:B------:R-:W-:Y:S01]  /*1380*/  @!P1 IMAD.WIDE R24, R9, 0x4, R12.reuse ;  /* 0x0000000409189825 */ /* 0x100fe200078e020c */
[----:B------:R0:W5:Y:S01]  /*1390*/  @!P0 LDG.E R26, desc[UR8][R16.64] ;  /* 0x00000008101a8981 */ /* 0x000162000c1e1900 */
[----:B------:R-:W-:Y:S02]  /*13a0*/  @!P2 IADD3 R8, P4, PT, R0, R3, RZ ;  /* 0x000000030008a210 */ /* 0x000fe40007f9e0ff */
[----:B---3--:R-:W-:Y:S02]  /*13b0*/  @!P0 IMAD.WIDE R6, R21, 0x4, R12 ;  /* 0x0000000415068825 */ /* 0x008fe400078e020c */
[----:B------:R-:W-:Y:S02]  /*13c0*/  @!P2 LEA.HI.X.SX32 R15, R3, R4, 0x1, P4 ;  /* 0x00000004030fa211 */ /* 0x000fe400020f0eff */
[C---:B------:R-:W-:Y:S01]  /*13d0*/  @!P2 LEA R18, P4, R8.reuse, UR10, 0x2 ;  /* 0x0000000a0812ac11 */ /* 0x040fe2000f8810ff */
[----:B------:R-:W5:Y:S03]  /*13e0*/  @!P0 LDG.E R20, desc[UR8][R6.64] ;  /* 0x0000000806148981 */ /* 0x000f66000c1e1900 */
[----:B------:R-:W-:-:S02]  /*13f0*/  @!P2 LEA.HI.X R19, R8, UR11, R15, 0x2, P4 ;  /* 0x0000000b0813ac11 */ /* 0x000fc4000a0f140f */
[----:B------:R-:W-:Y:S01]  /*1400*/  @!P3 IADD3 R15, P4, PT, R0, R5, RZ ;  /* 0x00000005000fb210 */ /* 0x000fe20007f9e0ff */
[----:B0-----:R-:W-:Y:S01]  /*1410*/  @!P2 IMAD.WIDE R16, R3, 0x4, R12 ;  /* 0x000000040310a825 */ /* 0x001fe200078e020c */
[----:B------:R-:W-:Y:S01]  /*1420*/  MOV R8, RZ ;  /* 0x000000ff00087202 */ /* 0x000fe20000000f00 */
[----:B------:R-:W3:Y:S01]  /*1430*/  @!P2 LDG.E R29, desc[UR8][R18.64] ;  /* 0x00000008121da981 */ /* 0x000ee2000c1e1900 */
[----:B------:R-:W-:Y:S02]  /*1440*/  @!P3 LEA.HI.X.SX32 R4, R5, R4, 0x1, P4 ;  /* 0x000000040504b211 */ /* 0x000fe400020f0eff */
[C---:B------:R-:W-:Y:S02]  /*1450*/  @!P3 LEA R14, P4, R15.reuse, UR10, 0x2 ;  /* 0x0000000a0f0ebc11 */ /* 0x040fe4000f8810ff */
[----:B------:R0:W5:Y:S02]  /*1460*/  @!P1 LDG.E R8, desc[UR8][R24.64] ;  /* 0x0000000818089981 */ /* 0x000164000c1e1900 */
[----:B------:R-:W-:Y:S01]  /*1470*/  @!P3 LEA.HI.X R15, R15, UR11, R4, 0x2, P4 ;  /* 0x0000000b0f0fbc11 */ /* 0x000fe2000a0f1404 */
[----:B------:R-:W-:-:S04]  /*1480*/  HFMA2 R4, -RZ, RZ, 0, 0 ;  /* 0x00000000ff047431 */ /* 0x000fc800000001ff */
[----:B------:R1:W3:Y:S04]  /*1490*/  @!P3 LDG.E R14, desc[UR8][R14.64] ;  /* 0x000000080e0eb981 */ /* 0x0002e8000c1e1900 */
[----:B------:R1:W5:Y:S01]  /*14a0*/  @!P2 LDG.E R4, desc[UR8][R16.64] ;  /* 0x000000081004a981 */ /* 0x000362000c1e1900 */
[----:B0-----:R-:W-:Y:S01]  /*14b0*/  @!P3 IMAD.WIDE R24, R5, 0x4, R10 ;  /* 0x000000040518b825 */ /* 0x001fe200078e020a */
[----:B------:R-:W-:-:S03]  /*14c0*/  CS2R R6, SRZ ;  /* 0x0000000000067805 */ /* 0x000fc6000001ff00 */
[----:B------:R-:W-:Y:S01]  /*14d0*/  @!P2 IMAD.WIDE R18, R3, 0x4, R10 ;  /* 0x000000040312a825 */ /* 0x000fe200078e020a */
[----:B-1----:R-:W0:Y:S01]  /*14e0*/  @!P3 LDC R15, c[0x0][0xff0] ;  /* 0x0003fc00ff0fbb82 */ /* 0x002e220000000800 */
[----:B------:R-:W-:-:S03]  /*14f0*/  CS2R R16, SRZ ;  /* 0x0000000000107805 */ /* 0x000fc6000001ff00 */
[----:B------:R1:W5:Y:S04]  /*1500*/  @!P2 LDG.E R6, desc[UR8][R18.64] ;  /* 0x000000081206a981 */ /* 0x000368000c1e1900 */
[----:B------:R-:W5:Y:S01]  /*1510*/  @!P3 LDG.E R17, desc[UR8][R24.64] ;  /* 0x000000081811b981 */ /* 0x000f62000c1e1900 */
[----:B-1----:R-:W4:Y:S01]  /*1520*/  @!P0 LDC R18, c[0x0][0xff0] ;  /* 0x0003fc00ff128b82 */ /* 0x002f220000000800 */
[----:B------:R-:W-:Y:S01]  /*1530*/  MOV R19, RZ ;  /* 0x000000ff00137202 */ /* 0x000fe20000000f00 */
[----:B------:R-:W-:Y:S01]  /*1540*/  @!P1 IMAD.WIDE R22, R9, 0x4, R10 ;  /* 0x0000000409169825 */ /* 0x000fe200078e020a */
[----:B------:R-:W-:-:S04]  /*1550*/  ULEA UR4, UR12, UR4, 0x2 ;  /* 0x000000040c047291 */ /* 0x000fc8000f8e10ff */
[----:B------:R1:W5:Y:S01]  /*1560*/  @!P1 LDG.E R7, desc[UR8][R22.64] ;  /* 0x0000000816079981 */ /* 0x000362000c1e1900 */
[----:B------:R-:W-:Y:S01]  /*1570*/  BSSY.RECONVERGENT B0, `(.L_x_90) ;  /* 0x00000a1000007945 */ /* 0x000fe20003800200 */
[----:B------:R-:W-:Y:S01]  /*1580*/  ISETP.LE.AND P4, PT, R2, UR4, PT ;  /* 0x0000000402007c0c */ /* 0x000fe2000bf83270 */
[----:B-1----:R-:W-:-:S05]  /*1590*/  @!P3 IMAD.WIDE R22, R5, 0x4, R12 ;  /* 0x000000040516b825 */ /* 0x002fca00078e020c */
[----:B------:R1:W5:Y:S02]  /*15a0*/  @!P3 LDG.E R16, desc[UR8][R22.64] ;  /* 0x000000081610b981 */ /* 0x000364000c1e1900 */
[----:B-1----:R-:W-:Y:S02]  /*15b0*/  HFMA2 R23, -RZ, RZ, 0, 0 ;  /* 0x00000000ff177431 */ /* 0x002fe400000001ff */
[----:B----4-:R-:W-:Y:S02]  /*15c0*/  @!P0 FMUL.FTZ R19, R27, R18 ;  /* 0x000000121b138220 */ /* 0x010fe40000410000 */
[----:B------:R-:W2:Y:S01]  /*15d0*/  @!P1 LDC R18, c[0x0][0xff0] ;  /* 0x0003fc00ff129b82 */ /* 0x000ea20000000800 */
[----:B------:R-:W-:Y:S02]  /*15e0*/  HFMA2 R27, -RZ, RZ, 0, 0 ;  /* 0x00000000ff1b7431 */ /* 0x000fe400000001ff */
[----:B--2---:R-:W-:-:S05]  /*15f0*/  @!P1 FMUL.FTZ R27, R28, R18 ;  /* 0x000000121c1b9220 */ /* 0x004fca0000410000 */
[----:B------:R-:W3:Y:S01]  /*1600*/  @!P2 LDC R18, c[0x0][0xff0] ;  /* 0x0003fc00ff12ab82 */ /* 0x000ee20000000800 */
[----:B------:R-:W-:Y:S01]  /*1610*/  MOV R28, RZ ;  /* 0x000000ff001c7202 */ /* 0x000fe20000000f00 */
[----:B---3--:R-:W-:Y:S01]  /*1620*/  @!P2 FMUL.FTZ R28, R29, R18 ;  /* 0x000000121d1ca220 */ /* 0x008fe20000410000 */
[----:B0-----:R-:W-:Y:S01]  /*1630*/  @!P3 FMUL.FTZ R23, R14, R15 ;  /* 0x0000000f0e17b220 */ /* 0x001fe20000410000 */
[----:B------:R-:W-:Y:S06]  /*1640*/  BRA.U !UP1, `(.L_x_91) ;  /* 0x0000000109ec7547 */ /* 0x000fec000b800000 */
[----:B------:R-:W-:Y:S01]  /*1650*/  @!P0 IMAD.WIDE R14, R21, 0x4, R12 ;  /* 0x00000004150e8825 */ /* 0x000fe200078e020c */
[----:B------:R-:W0:Y:S04]  /*1660*/  @!P0 LDC R22, c[0x0][0xfdc] ;  /* 0x0003f700ff168b82 */ /* 0x000e280000000800 */
[----:B------:R-:W2:Y:S01]  /*1670*/  @!P0 LDG.E R18, desc[UR8][R14.64] ;  /* 0x000000080e128981 */ /* 0x000ea2000c1e1900 */
[----:B------:R-:W-:-:S03]  /*1680*/  PLOP3.LUT P5, PT, PT, PT, UP0, 0x80, 0x8 ;  /* 0x000000000008781c */ /* 0x000fc60003faf008 */
[----:B------:R-:W1:Y:S08]  /*1690*/  @!P0 LDC R25, c[0x0][0xfe0] ;  /* 0x0003f800ff198b82 */ /* 0x000e700000000800 */
[----:B------:R-:W2:Y:S01]  /*16a0*/  @!P0 LDC R29, c[0x0][0xfe8] ;  /* 0x0003fa00ff1d8b82 */ /* 0x000ea20000000800 */
[----:B0----5:R-:W-:-:S04]  /*16b0*/  @!P0 FFMA.FTZ R19, R20, R22, R19 ;  /* 0x0000001614138223 */ /* 0x021fc80000010013 */
[----:B------:R-:W-:-:S04]  /*16c0*/  @!P0 FMUL.FTZ R19, R19, UR5 ;  /* 0x0000000513138c20 */ /* 0x000fc80008410000 */
[----:B-1----:R-:W-:Y:S02]  /*16d0*/  @!P0 FFMA.FTZ R25, R26, R25, R19 ;  /* 0x000000191a198223 */ /* 0x002fe40000010013 */
[----:B------:R-:W0:Y:S02]  /*16e0*/  @!P1 LDC R26, c[0x0][0xfdc] ;  /* 0x0003f700ff1a9b82 */ /* 0x000e240000000800 */
[----:B------:R-:W-:-:S05]  /*16f0*/  @!P0 FFMA.FTZ R20, R20, R22, R25 ;  /* 0x0000001614148223 */ /* 0x000fca0000010019 */
[----:B------:R-:W-:-:S05]  /*1700*/  @!P0 FSEL R19, R20, R25, P5 ;  /* 0x0000001914138208 */ /* 0x000fca0002800000 */
[----:B--2---:R-:W-:Y:S01]  /*1710*/  @!P0 FFMA.FTZ R29, -R19, R29, R18 ;  /* 0x0000001d131d8223 */ /* 0x004fe20000010112 */
[----:B------:R-:W-:-:S04]  /*1720*/  @!P0 IMAD.WIDE R18, R21, 0x4, R10 ;  /* 0x0000000415128825 */ /* 0x000fc800078e020a */
[----:B------:R-:W-:Y:S01]  /*1730*/  @!P1 IMAD.WIDE R20, R9, 0x4, R12 ;  /* 0x0000000409149825 */ /* 0x000fe200078e020c */
[----:B------:R1:W-:Y:S04]  /*1740*/  @!P0 STG.E desc[UR8][R14.64], R29 ;  /* 0x0000001d0e008986 */ /* 0x0003e8000c101908 */
[----:B------:R2:W-:Y:S04]  /*1750*/  @!P0 STG.E desc[UR8][R18.64], R25 ;  /* 0x0000001912008986 */ /* 0x0005e8000c101908 */
[----:B------:R-:W3:Y:S01]  /*1760*/  @!P1 LDG.E R24, desc[UR8][R20.64] ;  /* 0x0000000814189981 */ /* 0x000ee2000c1e1900 */
[----:B0-----:R-:W-:Y:S01]  /*1770*/  @!P1 FFMA.FTZ R27, R8, R26, R27 ;  /* 0x0000001a081b9223 */ /* 0x001fe2000001001b */
[----:B------:R-:W-:Y:S01]  /*1780*/  PLOP3.LUT P0, PT, PT, PT, UP0, 0x80, 0x8 ;  /* 0x000000000008781c */ /* 0x000fe20003f0f008 */
[----:B------:R-:W-:Y:S01]  /*1790*/  BSSY.RECONVERGENT B1, `(.L_x_92) ;  /* 0x0000018000017945 */ /* 0x000fe20003800200 */
[----:B-1----:R-:W0:Y:S01]  /*17a0*/  @!P1 LDC R14, c[0x0][0xfe0] ;  /* 0x0003f800ff0e9b82 */ /* 0x002e220000000800 */
[----:B------:R-:W-:-:S07]  /*17b0*/  @!P1 FMUL.FTZ R22, R27, UR5 ;  /* 0x000000051b169c20 */ /* 0x000fce0008410000 */
[----:B------:R-:W3:Y:S01]  /*17c0*/  @!P1 LDC R15, c[0x0][0xfe8] ;  /* 0x0003fa00ff0f9b82 */ /* 0x000ee20000000800 */
[----:B0-----:R-:W-:-:S04]  /*17d0*/  @!P1 FFMA.FTZ R7, R7, R14, R22 ;  /* 0x0000000e07079223 */ /* 0x001fc80000010016 */
[----:B------:R-:W-:-:S05]  /*17e0*/  @!P1 FFMA.FTZ R8, R8, R26, R7 ;  /* 0x0000001a08089223 */ /* 0x000fca0000010007 */
[----:B------:R-:W-:-:S05]  /*17f0*/  @!P1 FSEL R8, R8, R7, P0 ;  /* 0x0000000708089208 */ /* 0x000fca0000000000 */
[----:B---3--:R-:W-:Y:S01]  /*1800*/  @!P1 FFMA.FTZ R15, -R8, R15, R24 ;  /* 0x0000000f080f9223 */ /* 0x008fe20000010118 */
[----:B------:R-:W-:-:S04]  /*1810*/  @!P1 IMAD.WIDE R8, R9, 0x4, R10 ;  /* 0x0000000409089825 */ /* 0x000fc800078e020a */
[----:B------:R2:W-:Y:S04]  /*1820*/  @!P1 STG.E desc[UR8][R20.64], R15 ;  /* 0x0000000f14009986 */ /* 0x0005e8000c101908 */
[----:B------:R2:W-:Y:S01]  /*1830*/  @!P1 STG.E desc[UR8][R8.64], R7 ;  /* 0x0000000708009986 */ /* 0x0005e2000c101908 */
[----:B------:R-:W-:Y:S05]  /*1840*/  @P2 BRA `(.L_x_93) ;  /* 0x0000000000302947 */ /* 0x000fea0003800000 */
[----:B--2---:R-:W-:-:S05]  /*1850*/  IMAD.WIDE R8, R3, 0x4, R12 ;  /* 0x0000000403087825 */ /* 0x004fca00078e020c */
[----:B------:R-:W2:Y:S01]  /*1860*/  LDG.E R19, desc[UR8][R8.64] ;  /* 0x0000000808137981 */ /* 0x000ea2000c1e1900 */
[----:B------:R-:W-:Y:S01]  /*1870*/  FFMA.FTZ R28, R4, UR13, R28 ;  /* 0x0000000d041c7c23 */ /* 0x000fe2000801001c */
[----:B------:R-:W-:-:S03]  /*1880*/  PLOP3.LUT P0, PT, PT, PT, UP0, 0x80, 0x8 ;  /* 0x000000000008781c */ /* 0x000fc60003f0f008 */
[----:B------:R-:W-:-:S04]  /*1890*/  FMUL.FTZ R7, R28, UR5 ;  /* 0x000000051c077c20 */ /* 0x000fc80008410000 */
[----:B------:R-:W-:Y:S01]  /*18a0*/  FFMA.FTZ R15, R6, UR7, R7 ;  /* 0x00000007060f7c23 */ /* 0x000fe20008010007 */
[----:B------:R-:W-:-:S04]  /*18b0*/  IMAD.WIDE R6, R3, 0x4, R10 ;  /* 0x0000000403067825 */ /* 0x000fc800078e020a */
[----:B------:R-:W-:-:S05]  /*18c0*/  FFMA.FTZ R4, R4, UR13, R15 ;  /* 0x0000000d04047c23 */ /* 0x000fca000801000f */
[----:B------:R-:W-:-:S05]  /*18d0*/  FSEL R4, R4, R15, P0 ;  /* 0x0000000f04047208 */ /* 0x000fca0000000000 */
[----:B--2---:R-:W-:-:S05]  /*18e0*/  FFMA.FTZ R19, -R4, UR6, R19 ;  /* 0x0000000604137c23 */ /* 0x004fca0008010113 */
[----:B------:R0:W-:Y:S04]  /*18f0*/  STG.E desc[UR8][R8.64], R19 ;  /* 0x0000001308007986 */ /* 0x0001e8000c101908 */
[----:B------:R0:W-:Y:S02]  /*1900*/  STG.E desc[UR8][R6.64], R15 ;  /* 0x0000000f06007986 */ /* 0x0001e4000c101908 */
.L_x_93:
[----:B------:R-:W-:Y:S05]  /*1910*/  BSYNC.RECONVERGENT B1 ;  /* 0x0000000000017941 */ /* 0x000fea0003800200 */
.L_x_92:
[----:B------:R-:W-:Y:S05]  /*1920*/  @P3 BRA `(.L_x_94) ;  /* 0x0000000400943947 */ /* 0x000fea0003800000 */
[----:B0-2---:R-:W-:-:S05]  /*1930*/  IMAD.WIDE R6, R5, 0x4, R12 ;  /* 0x0000000405067825 */ /* 0x005fca00078e020c */
        /* <DEDUP_REMOVED lines=10> */
[----:B------:R1:W-:Y:S01]  /*19e0*/  STG.E desc[UR8][R4.64], R17 ;  /* 0x0000001104007986 */ /* 0x0003e2000c101908 */
[----:B------:R-:W-:Y:S05]  /*19f0*/  BRA `(.L_x_94) ;  /* 0x0000000400607947 */ /* 0x000fea0003800000 */
.L_x_91:
[----:B------:R-:W-:Y:S05]  /*1a00*/  BRA.U !UP0, `(.L_x_95) ;  /* 0x0000000108bc7547 */ /* 0x000fea000b800000 */
[----:B------:R-:W-:Y:S01]  /*1a10*/  @!P0 IMAD.WIDE R14, R21, 0x4, R12 ;  /* 0x00000004150e8825 */ /* 0x000fe200078e020c */
[----:B------:R-:W0:Y:S04]  /*1a20*/  @!P0 LDC R22, c[0x0][0xfe0] ;  /* 0x0003f800ff168b82 */ /* 0x000e280000000800 */
[----:B------:R-:W2:Y:S01]  /*1a30*/  @!P0 LDG.E R18, desc[UR8][R14.64] ;  /* 0x000000080e128981 */ /* 0x000ea2000c1e1900 */
[----:B------:R-:W-:-:S03]  /*1a40*/  @!P0 FMUL.FTZ R25, R19, UR5 ;  /* 0x0000000513198c20 */ /* 0x000fc60008410000 */
[----:B------:R-:W1:Y:S08]  /*1a50*/  @!P0 LDC R19, c[0x0][0xfdc] ;  /* 0x0003f700ff138b82 */ /* 0x000e700000000800 */
[----:B------:R-:W2:Y:S01]  /*1a60*/  @!P0 LDC R29, c[0x0][0xfe8] ;  /* 0x0003fa00ff1d8b82 */ /* 0x000ea20000000800 */
[----:B0----5:R-:W-:-:S07]  /*1a70*/  @!P0 FFMA.FTZ R25, R26, R22, R25 ;  /* 0x000000161a198223 */ /* 0x021fce0000010019 */
[----:B------:R-:W0:Y:S01]  /*1a80*/  @!P1 LDC R26, c[0x0][0xfe0] ;  /* 0x0003f800ff1a9b82 */ /* 0x000e220000000800 */
[----:B-1----:R-:W-:-:S04]  /*1a90*/  @!P0 FFMA.FTZ R19, R20, R19, R25 ;  /* 0x0000001314138223 */ /* 0x002fc80000010019 */
[----:B--2---:R-:W-:Y:S01]  /*1aa0*/  @!P0 FFMA.FTZ R29, -R19, R29, R18 ;  /* 0x0000001d131d8223 */ /* 0x004fe20000010112 */
[----:B------:R-:W-:-:S04]  /*1ab0*/  @!P0 IMAD.WIDE R18, R21, 0x4, R10 ;  /* 0x0000000415128825 */ /* 0x000fc800078e020a */
[----:B------:R-:W-:Y:S01]  /*1ac0*/  @!P1 IMAD.WIDE R20, R9, 0x4, R12 ;  /* 0x0000000409149825 */ /* 0x000fe200078e020c */
[----:B------:R1:W-:Y:S04]  /*1ad0*/  @!P0 STG.E desc[UR8][R14.64], R29 ;  /* 0x0000001d0e008986 */ /* 0x0003e8000c101908 */
[----:B------:R2:W-:Y:S04]  /*1ae0*/  @!P0 STG.E desc[UR8][R18.64], R25 ;  /* 0x0000001912008986 */ /* 0x0005e8000c101908 */
[----:B------:R-:W3:Y:S01]  /*1af0*/  @!P1 LDG.E R24, desc[UR8][R20.64] ;  /* 0x0000000814189981 */ /* 0x000ee2000c1e1900 */
[----:B------:R-:W-:Y:S01]  /*1b00*/  @!P1 FMUL.FTZ R22, R27, UR5 ;  /* 0x000000051b169c20 */ /* 0x000fe20008410000 */
[----:B------:R-:W-:Y:S01]  /*1b10*/  BSSY.RECONVERGENT B1, `(.L_x_96) ;  /* 0x0000013000017945 */ /* 0x000fe20003800200 */
[----:B-1----:R-:W1:Y:S02]  /*1b20*/  @!P1 LDC R14, c[0x0][0xfdc] ;  /* 0x0003f700ff0e9b82 */ /* 0x002e640000000800 */
[----:B0-----:R-:W-:-:S06]  /*1b30*/  @!P1 FFMA.FTZ R7, R7, R26, R22 ;  /* 0x0000001a07079223 */ /* 0x001fcc0000010016 */
[----:B------:R-:W3:Y:S01]  /*1b40*/  @!P1 LDC R15, c[0x0][0xfe8] ;  /* 0x0003fa00ff0f9b82 */ /* 0x000ee20000000800 */
[----:B-1----:R-:W-:-:S04]  /*1b50*/  @!P1 FFMA.FTZ R8, R8, R14, R7 ;  /* 0x0000000e08089223 */ /* 0x002fc80000010007 */
[----:B---3--:R-:W-:Y:S01]  /*1b60*/  @!P1 FFMA.FTZ R27, -R8, R15, R24 ;  /* 0x0000000f081b9223 */ /* 0x008fe20000010118 */
[----:B------:R-:W-:-:S04]  /*1b70*/  @!P1 IMAD.WIDE R8, R9, 0x4, R10 ;  /* 0x0000000409089825 */ /* 0x000fc800078e020a */
[----:B------:R2:W-:Y:S04]  /*1b80*/  @!P1 STG.E desc[UR8][R20.64], R27 ;  /* 0x0000001b14009986 */ /* 0x0005e8000c101908 */
[----:B------:R2:W-:Y:S01]  /*1b90*/  @!P1 STG.E desc[UR8][R8.64], R7 ;  /* 0x0000000708009986 */ /* 0x0005e2000c101908 */
[----:B------:R-:W-:Y:S05]  /*1ba0*/  @P2 BRA `(.L_x_97) ;  /* 0x0000000000242947 */ /* 0x000fea0003800000 */
[----:B--2---:R-:W-:-:S05]  /*1bb0*/  IMAD.WIDE R8, R3, 0x4, R12 ;  /* 0x0000000403087825 */ /* 0x004fca00078e020c */
[----:B------:R-:W2:Y:S01]  /*1bc0*/  LDG.E R19, desc[UR8][R8.64] ;  /* 0x0000000808137981 */ /* 0x000ea2000c1e1900 */
[----:B------:R-:W-:-:S04]  /*1bd0*/  FMUL.FTZ R7, R28, UR5 ;  /* 0x000000051c077c20 */ /* 0x000fc80008410000 */
[----:B------:R-:W-:Y:S01]  /*1be0*/  FFMA.FTZ R15, R6, UR7, R7 ;  /* 0x00000007060f7c23 */ /* 0x000fe20008010007 */
[----:B------:R-:W-:-:S04]  /*1bf0*/  IMAD.WIDE R6, R3, 0x4, R10 ;  /* 0x0000000403067825 */ /* 0x000fc800078e020a */
[----:B------:R-:W-:-:S04]  /*1c00*/  FFMA.FTZ R4, R4, UR13, R15 ;  /* 0x0000000d04047c23 */ /* 0x000fc8000801000f */
[----:B--2---:R-:W-:-:S05]  /*1c10*/  FFMA.FTZ R19, -R4, UR6, R19 ;  /* 0x0000000604137c23 */ /* 0x004fca0008010113 */
[----:B------:R0:W-:Y:S04]  /*1c20*/  STG.E desc[UR8][R8.64], R19 ;  /* 0x0000001308007986 */ /* 0x0001e8000c101908 */
[----:B------:R0:W-:Y:S02]  /*1c30*/  STG.E desc[UR8][R6.64], R15 ;  /* 0x0000000f06007986 */ /* 0x0001e4000c101908 */
.L_x_97:
[----:B------:R-:W-:Y:S05]  /*1c40*/  BSYNC.RECONVERGENT B1 ;  /* 0x0000000000017941 */ /* 0x000fea0003800200 */
.L_x_96:
[----:B------:R-:W-:Y:S05]  /*1c50*/  @P3 BRA `(.L_x_94) ;  /* 0x0000000000c83947 */ /* 0x000fea0003800000 */
[----:B0-2---:R-:W-:-:S05]  /*1c60*/  IMAD.WIDE R6, R5, 0x4, R12 ;  /* 0x0000000405067825 */ /* 0x005fca00078e020c */
[----:B------:R-:W2:Y:S01]  /*1c70*/  LDG.E R3, desc[UR8][R6.64] ;  /* 0x0000000806037981 */ /* 0x000ea2000c1e1900 */
[----:B------:R-:W-:-:S04]  /*1c80*/  FMUL.FTZ R4, R23, UR5 ;  /* 0x0000000517047c20 */ /* 0x000fc80008410000 */
[----:B------:R-:W-:Y:S01]  /*1c90*/  FFMA.FTZ R17, R17, UR7, R4 ;  /* 0x0000000711117c23 */ /* 0x000fe20008010004 */
[----:B------:R-:W-:-:S04]  /*1ca0*/  IMAD.WIDE R4, R5, 0x4, R10 ;  /* 0x0000000405047825 */ /* 0x000fc800078e020a */
[----:B------:R-:W-:-:S04]  /*1cb0*/  FFMA.FTZ R16, R16, UR13, R17 ;  /* 0x0000000d10107c23 */ /* 0x000fc80008010011 */
[----:B--2---:R-:W-:-:S05]  /*1cc0*/  FFMA.FTZ R3, -R16, UR6, R3 ;  /* 0x0000000610037c23 */ /* 0x004fca0008010103 */
[----:B------:R4:W-:Y:S04]  /*1cd0*/  STG.E desc[UR8][R6.64], R3 ;  /* 0x0000000306007986 */ /* 0x0009e8000c101908 */
[----:B------:R4:W-:Y:S01]  /*1ce0*/  STG.E desc[UR8][R4.64], R17 ;  /* 0x0000001104007986 */ /* 0x0009e2000c101908 */
[----:B------:R-:W-:Y:S05]  /*1cf0*/  BRA `(.L_x_94) ;  /* 0x0000000000a07947 */ /* 0x000fea0003800000 */
.L_x_95:
[----:B------:R-:W-:Y:S01]  /*1d00*/  @!P0 IMAD.WIDE R14, R21, 0x4, R12 ;  /* 0x00000004150e8825 */ /* 0x000fe200078e020c */
[----:B-----5:R-:W0:Y:S04]  /*1d10*/  @!P0 LDC R8, c[0x0][0xfe0] ;  /* 0x0003f800ff088b82 */ /* 0x020e280000000800 */
[----:B------:R-:W2:Y:S01]  /*1d20*/  @!P0 LDG.E R4, desc[UR8][R14.64] ;  /* 0x000000080e048981 */ /* 0x000ea2000c1e1900 */
[----:B------:R-:W-:Y:S01]  /*1d30*/  @!P0 FMUL.FTZ R19, R19, UR5 ;  /* 0x0000000513138c20 */ /* 0x000fe20008410000 */
[----:B------:R-:W-:Y:S02]  /*1d40*/  @!P0 IMAD.WIDE R20, R21, 0x4, R10 ;  /* 0x0000000415148825 */ /* 0x000fe400078e020a */
[----:B------:R-:W2:Y:S08]  /*1d50*/  @!P0 LDC R29, c[0x0][0xfe8] ;  /* 0x0003fa00ff1d8b82 */ /* 0x000eb00000000800 */
[----:B------:R-:W1:Y:S01]  /*1d60*/  @!P1 LDC R16, c[0x0][0xfe0] ;  /* 0x0003f800ff109b82 */ /* 0x000e620000000800 */
[----:B0-----:R-:W-:Y:S01]  /*1d70*/  @!P0 FFMA.FTZ R26, R26, R8, R19 ;  /* 0x000000081a1a8223 */ /* 0x001fe20000010013 */
[----:B------:R-:W-:-:S06]  /*1d80*/  @!P1 IMAD.WIDE R18, R9, 0x4, R12 ;  /* 0x0000000409129825 */ /* 0x000fcc00078e020c */
[----:B------:R-:W0:Y:S01]  /*1d90*/  @!P1 LDC R25, c[0x0][0xfe8] ;  /* 0x0003fa00ff199b82 */ /* 0x000e220000000800 */
[----:B--2---:R-:W-:-:S05]  /*1da0*/  @!P0 FFMA.FTZ R29, -R26, R29, R4 ;  /* 0x0000001d1a1d8223 */ /* 0x004fca0000010104 */
[----:B------:R2:W-:Y:S04]  /*1db0*/  @!P0 STG.E desc[UR8][R14.64], R29 ;  /* 0x0000001d0e008986 */ /* 0x0005e8000c101908 */
[----:B------:R3:W-:Y:S04]  /*1dc0*/  @!P0 STG.E desc[UR8][R20.64], R26 ;  /* 0x0000001a14008986 */ /* 0x0007e8000c101908 */
[----:B------:R-:W0:Y:S01]  /*1dd0*/  @!P1 LDG.E R4, desc[UR8][R18.64] ;  /* 0x0000000812049981 */ /* 0x000e22000c1e1900 */
[----:B------:R-:W-:Y:S01]  /*1de0*/  @!P1 FMUL.FTZ R8, R27, UR5 ;  /* 0x000000051b089c20 */ /* 0x000fe20008410000 */
[----:B--2---:R-:W2:Y:S03]  /*1df0*/  @!P2 LDC R14, c[0x0][0xfe0] ;  /* 0x0003f800ff0eab82 */ /* 0x004ea60000000800 */
[----:B-1----:R-:W-:-:S05]  /*1e00*/  @!P1 FFMA.FTZ R16, R7, R16, R8 ;  /* 0x0000001007109223 */ /* 0x002fca0000010008 */
[----:B---3--:R-:W1:Y:S01]  /*1e10*/  @!P2 LDC R21, c[0x0][0xfe8] ;  /* 0x0003fa00ff15ab82 */ /* 0x008e620000000800 */
[----:B0-----:R-:W-:Y:S01]  /*1e20*/  @!P1 FFMA.FTZ R27, -R16, R25, R4 ;  /* 0x00000019101b9223 */ /* 0x001fe20000010104 */
[----:B------:R-:W-:-:S04]  /*1e30*/  @!P1 IMAD.WIDE R24, R9, 0x4, R10 ;  /* 0x0000000409189825 */ /* 0x000fc800078e020a */
[C---:B------:R-:W-:Y:S01]  /*1e40*/  @!P2 IMAD.WIDE R8, R3.reuse, 0x4, R12 ;  /* 0x000000040308a825 */ /* 0x040fe200078e020c */
[----:B------:R0:W-:Y:S04]  /*1e50*/  @!P1 STG.E desc[UR8][R18.64], R27 ;  /* 0x0000001b12009986 */ /* 0x0001e8000c101908 */
[----:B------:R3:W-:Y:S04]  /*1e60*/  @!P1 STG.E desc[UR8][R24.64], R16 ;  /* 0x0000001018009986 */ /* 0x0007e8000c101908 */
[----:B------:R-:W1:Y:S01]  /*1e70*/  @!P2 LDG.E R4, desc[UR8][R8.64] ;  /* 0x000000080804a981 */ /* 0x000e62000c1e1900 */
[----:B------:R-:W-:Y:S01]  /*1e80*/  @!P2 FMUL.FTZ R7, R28, UR5 ;  /* 0x000000051c07ac20 */ /* 0x000fe20008410000 */
[----:B0-----:R-:W0:Y:S03]  /*1e90*/  @!P3 LDC R18, c[0x0][0xfe8] ;  /* 0x0003fa00ff12bb82 */ /* 0x001e260000000800 */
[----:B--2---:R-:W-:Y:S01]  /*1ea0*/  @!P2 FFMA.FTZ R29, R6, R14, R7 ;  /* 0x0000000e061da223 */ /* 0x004fe20000010007 */
[----:B------:R-:W-:-:S04]  /*1eb0*/  @!P2 IMAD.WIDE R14, R3, 0x4, R10 ;  /* 0x00000004030ea825 */ /* 0x000fc800078e020a */
[----:B------:R-:W-:Y:S01]  /*1ec0*/  @!P3 IMAD.WIDE R6, R5, 0x4, R12 ;  /* 0x000000040506b825 */ /* 0x000fe200078e020c */
[----:B---3--:R-:W2:Y:S03]  /*1ed0*/  @!P3 LDC R16, c[0x0][0xfe0] ;  /* 0x0003f800ff10bb82 */ /* 0x008ea60000000800 */
[----:B-1----:R-:W-:-:S05]  /*1ee0*/  @!P2 FFMA.FTZ R21, -R29, R21, R4 ;  /* 0x000000151d15a223 */ /* 0x002fca0000010104 */
[----:B------:R3:W-:Y:S04]  /*1ef0*/  @!P2 STG.E desc[UR8][R8.64], R21 ;  /* 0x000000150800a986 */ /* 0x0007e8000c101908 */
[----:B------:R3:W-:Y:S04]  /*1f00*/  @!P2 STG.E desc[UR8][R14.64], R29 ;  /* 0x0000001d0e00a986 */ /* 0x0007e8000c101908 */
[----:B------:R-:W0:Y:S01]  /*1f10*/  @!P3 LDG.E R3, desc[UR8][R6.64] ;  /* 0x000000080603b981 */ /* 0x000e22000c1e1900 */
[----:B------:R-:W-:-:S04]  /*1f20*/  @!P3 FMUL.FTZ R4, R23, UR5 ;  /* 0x000000051704bc20 */ /* 0x000fc80008410000 */
[----:B--2---:R-:W-:Y:S01]  /*1f30*/  @!P3 FFMA.FTZ R16, R17, R16, R4 ;  /* 0x000000101110b223 */ /* 0x004fe20000010004 */
[----:B------:R-:W-:-:S04]  /*1f40*/  @!P3 IMAD.WIDE R4, R5, 0x4, R10 ;  /* 0x000000040504b825 */ /* 0x000fc800078e020a */
[----:B0-----:R-:W-:-:S05]  /*1f50*/  @!P3 FFMA.FTZ R3, -R16, R18, R3 ;  /* 0x000000121003b223 */ /* 0x001fca0000010103 */
[----:B------:R3:W-:Y:S04]  /*1f60*/  @!P3 STG.E desc[UR8][R6.64], R3 ;  /* 0x000000030600b986 */ /* 0x0007e8000c101908 */
[----:B------:R3:W-:Y:S02]  /*1f70*/  @!P3 STG.E desc[UR8][R4.64], R16 ;  /* 0x000000100400b986 */ /* 0x0007e4000c101908 */
.L_x_94:
[----:B------:R-:W-:Y:S05]  /*1f80*/  BSYNC.RECONVERGENT B0 ;  /* 0x0000000000007941 */ /* 0x000fea0003800200 */
.L_x_90:
[----:B------:R-:W-:Y:S05]  /*1f90*/  @!P4 BRA `(.L_x_98) ;  /* 0xfffffff0009cc947 */ /* 0x000fea000383ffff */
[----:B------:R-:W-:Y:S05]  /*1fa0*/  EXIT ;  /* 0x000000000000794d */ /* 0x000fea0003800000 */
.L_x_79:
[----:B------:R-:W0:Y:S02]  /*1fb0*/  LDCU.U8 UR4, c[0x0][0xfec] ;  /* 0x0001fd80ff0477ac */ /* 0x000e240008000000 */
[----:B0-----:R-:W-:-:S04]  /*1fc0*/  UPRMT UR4, UR4, 0x8880, URZ ;  /* 0x0000888004047896 */ /* 0x001fc800080000ff */
[----:B------:R-:W-:-:S09]  /*1fd0*/  UISETP.NE.AND UP2, UPT, UR4, URZ, UPT ;  /* 0x000000ff0400728c */ /* 0x000fd2000bf45270 */
[----:B------:R-:W-:Y:S05]  /*1fe0*/  BRA.U !UP2, `(.L_x_99) ;  /* 0x000000090a0c7547 */ /* 0x000fea000b800000 */
[----:B------:R-:W-:-:S05]  /*1ff0*/  UMOV UR4, URZ ;  /* 0x000000ff00047c82 */ /* 0x000fca0008000000 */
.L_x_100:
[----:B------:R-:W0:Y:S01]  /*2000*/  S2R R25, SR_TID.X ;  /* 0x0000000000197919 */ /* 0x000e220000002100 */
[----:B------:R-:W-:Y:S02]  /*2010*/  SHF.R.S32.HI R6, RZ, 0x1f, R0 ;  /* 0x0000001fff067819 */ /* 0x000fe40000011400 */
[----:B0-----:R-:W-:-:S04]  /*2020*/  IADD3 R25, PT, PT, R25, UR4, RZ ;  /* 0x0000000419197c10 */ /* 0x001fc8000fffe0ff */
[----:B------:R-:W-:-:S13]  /*2030*/  ISETP.GE.AND P3, PT, R25, R2, PT ;  /* 0x000000021900720c */ /* 0x000fda0003f66270 */
[----:B------:R-:W-:Y:S01]  /*2040*/  @!P3 IADD3 R3, P0, PT, R0, R25, RZ ;  /* 0x000000190003b210 */ /* 0x000fe20007f1e0ff */
[----:B------:R-:W-:Y:S01]  /*2050*/  HFMA2 R28, -RZ, RZ, 0, 0 ;  /* 0x00000000ff1c7431 */ /* 0x000fe200000001ff */
[----:B------:R-:W0:Y:S02]  /*2060*/  @!P3 LDC R18, c[0x0][0xff0] ;  /* 0x0003fc00ff12bb82 */ /* 0x000e240000000800 */
[----:B----4-:R-:W-:Y:S02]  /*2070*/  @!P3 LEA.HI.X.SX32 R4, R25, R6, 0x1, P0 ;  /* 0x000000061904b211 */ /* 0x010fe400000f0eff */
[----:B------:R-:W-:-:S04]  /*2080*/  @!P3 LEA R8, P0, R3, UR10, 0x2 ;  /* 0x0000000a0308bc11 */ /* 0x000fc8000f8010ff */
[----:B------:R-:W-:Y:S01]  /*2090*/  @!P3 LEA.HI.X R9, R3, UR11, R4, 0x2, P0 ;  /* 0x0000000b0309bc11 */ /* 0x000fe200080f1404 */
[C-C-:B------:R-:W-:Y:S01]  /*20a0*/  @!P3 IMAD.WIDE R14, R25.reuse, 0x4, R12.reuse ;  /* 0x00000004190eb825 */ /* 0x140fe200078e020c */
[----:B------:R-:W1:Y:S03]  /*20b0*/  @!P3 LDC R27, c[0x0][0xfdc] ;  /* 0x0003f700ff1bbb82 */ /* 0x000e660000000800 */
[----:B------:R2:W0:Y:S04]  /*20c0*/  @!P3 LDG.E R7, desc[UR8][R8.64] ;  /* 0x000000080807b981 */ /* 0x000428000c1e1900 */
[----:B------:R3:W1:Y:S01]  /*20d0*/  @!P3 LDG.E R28, desc[UR8][R14.64] ;  /* 0x000000080e1cb981 */ /* 0x000662000c1e1900 */
[C---:B------:R-:W-:Y:S01]  /*20e0*/  @!P3 IMAD.WIDE R4, R25.reuse, 0x4, R12 ;  /* 0x000000041904b825 */ /* 0x040fe200078e020c */
[----:B------:R-:W4:Y:S04]  /*20f0*/  @!P3 LDC R26, c[0x0][0xfe0] ;  /* 0x0003f800ff1abb82 */ /* 0x000f280000000800 */
[----:B------:R-:W5:Y:S01]  /*2100*/  @!P3 LDG.E R20, desc[UR8][R4.64] ;  /* 0x000000080414b981 */ /* 0x000f62000c1e1900 */
[----:B------:R-:W-:Y:S01]  /*2110*/  VIADD R17, R25, UR12 ;  /* 0x0000000c19117c36 */ /* 0x000fe20008000000 */
[----:B------:R-:W-:Y:S01]  /*2120*/  PLOP3.LUT P4, PT, PT, PT, UP1, 0x80, 0x8 ;  /* 0x000000000008781c */ /* 0x000fe20003f8f018 */
[----:B------:R-:W-:Y:S01]  /*2130*/  HFMA2 R3, -RZ, RZ, 0, 0 ;  /* 0x00000000ff037431 */ /* 0x000fe200000001ff */
[----:B------:R-:W-:Y:S01]  /*2140*/  PLOP3.LUT P5, PT, PT, PT, PT, 0x8, 0x80 ;  /* 0x000000000080781c */ /* 0x000fe20003fae170 */
[----:B------:R-:W5:Y:S01]  /*2150*/  @!P3 LDC R24, c[0x0][0xfe8] ;  /* 0x0003fa00ff18bb82 */ /* 0x000f620000000800 */
[----:B------:R-:W-:-:S02]  /*2160*/  ISETP.GE.AND P2, PT, R17, R2, PT ;  /* 0x000000021100720c */ /* 0x000fc40003f46270 */
[----:B------:R-:W-:Y:S02]  /*2170*/  IADD3 R19, PT, PT, R17, UR12, RZ ;  /* 0x0000000c11137c10 */ /* 0x000fe4000fffe0ff */
[----:B------:R-:W-:Y:S02]  /*2180*/  @!P3 PLOP3.LUT P5, PT, P4, PT, PT, 0x80, 0x8 ;  /* 0x000000000008b81c */ /* 0x000fe400027af070 */
[C---:B------:R-:W-:Y:S02]  /*2190*/  ISETP.GE.AND P1, PT, R19.reuse, R2, PT ;  /* 0x000000021300720c */ /* 0x040fe40003f26270 */
[----:B------:R-:W-:Y:S02]  /*21a0*/  PLOP3.LUT P4, PT, PT, PT, UP0, 0x80, 0x8 ;  /* 0x000000000008781c */ /* 0x000fe40003f8f008 */
[----:B------:R-:W-:Y:S02]  /*21b0*/  IADD3 R21, PT, PT, R19, UR12, RZ ;  /* 0x0000000c13157c10 */ /* 0x000fe4000fffe0ff */
[----:B------:R-:W-:Y:S01]  /*21c0*/  PLOP3.LUT P0, PT, PT, PT, PT, 0x8, 0x80 ;  /* 0x000000000080781c */ /* 0x000fe20003f0e170 */
[----:B--2---:R-:W-:Y:S01]  /*21d0*/  @!P2 IMAD.WIDE R8, R17, 0x4, R12 ;  /* 0x000000041108a825 */ /* 0x004fe200078e020c */
[----:B------:R-:W-:-:S02]  /*21e0*/  MOV R16, RZ ;  /* 0x000000ff00107202 */ /* 0x000fc40000000f00 */
[----:B------:R-:W-:Y:S02]  /*21f0*/  @!P3 PLOP3.LUT P0, PT, P4, PT, PT, 0x80, 0x8 ;  /* 0x000000000008b81c */ /* 0x000fe4000270f070 */
[----:B------:R-:W-:Y:S02]  /*2200*/  ISETP.GE.AND P4, PT, R21, R2, PT ;  /* 0x000000021500720c */ /* 0x000fe40003f86270 */
[----:B------:R2:W5:Y:S01]  /*2210*/  @!P2 LDG.E R16, desc[UR8][R8.64] ;  /* 0x000000080810a981 */ /* 0x000562000c1e1900 */
[----:B---3--:R-:W-:-:S04]  /*2220*/  @!P1 IMAD.WIDE R14, R19, 0x4, R12 ;  /* 0x00000004130e9825 */ /* 0x008fc800078e020c */
[----:B0-----:R-:W-:Y:S01]  /*2230*/  @!P3 FMUL.FTZ R3, R7, R18 ;  /* 0x000000120703b220 */ /* 0x001fe20000410000 */
[----:B------:R-:W-:Y:S01]  /*2240*/  @!P2 IADD3 R7, P6, PT, R0, R17, RZ ;  /* 0x000000110007a210 */ /* 0x000fe20007fde0ff */
[----:B------:R-:W-:Y:S02]  /*2250*/  HFMA2 R18, -RZ, RZ, 0, 0 ;  /* 0x00000000ff127431 */ /* 0x000fe400000001ff */
[----:B-1----:R-:W-:Y:S01]  /*2260*/  @P5 FFMA.FTZ R3, R28, R27, R3 ;  /* 0x0000001b1c035223 */ /* 0x002fe20000010003 */
[----:B--2---:R-:W-:Y:S02]  /*2270*/  @!P2 LEA.HI.X.SX32 R8, R17, R6, 0x1, P6 ;  /* 0x000000061108a211 */ /* 0x004fe400030f0eff */
[----:B------:R-:W-:Y:S01]  /*2280*/  @!P2 LEA R22, P6, R7, UR10, 0x2 ;  /* 0x0000000a0716ac11 */ /* 0x000fe2000f8c10ff */
[----:B------:R0:W2:Y:S01]  /*2290*/  @!P1 LDG.E R18, desc[UR8][R14.64] ;  /* 0x000000080e129981 */ /* 0x0000a2000c1e1900 */
[----:B----4-:R-:W-:Y:S02]  /*22a0*/  @!P3 FFMA.FTZ R29, R3, R26, R3 ;  /* 0x0000001a031db223 */ /* 0x010fe40000010003 */
[----:B------:R-:W-:-:S02]  /*22b0*/  @!P2 LEA.HI.X R23, R7, UR11, R8, 0x2, P6 ;  /* 0x0000000b0717ac11 */ /* 0x000fc4000b0f1408 */
[----:B------:R-:W-:Y:S01]  /*22c0*/  @!P1 IADD3 R7, P6, PT, R0, R19, RZ ;  /* 0x0000001300079210 */ /* 0x000fe20007fde0ff */
[----:B------:R-:W-:Y:S02]  /*22d0*/  @P0 FFMA.FTZ R29, R28, R27, R29 ;  /* 0x0000001b1c1d0223 */ /* 0x000fe4000001001d */
[----:B------:R1:W3:Y:S01]  /*22e0*/  @!P2 LDG.E R26, desc[UR8][R22.64] ;  /* 0x00000008161aa981 */ /* 0x0002e2000c1e1900 */
[----:B0-----:R-:W-:Y:S02]  /*22f0*/  @!P4 IADD3 R14, P5, PT, R0, R21, RZ ;  /* 0x00000015000ec210 */ /* 0x001fe40007fbe0ff */
[-C--:B------:R-:W-:Y:S02]  /*2300*/  @!P1 LEA.HI.X.SX32 R28, R19, R6.reuse, 0x1, P6 ;  /* 0x00000006131c9211 */ /* 0x080fe400030f0eff */
[----:B------:R-:W-:Y:S02]  /*2310*/  @!P1 LEA R8, P0, R7, UR10, 0x2 ;  /* 0x0000000a07089c11 */ /* 0x000fe4000f8010ff */
[----:B------:R-:W-:-:S02]  /*2320*/  @!P4 LEA.HI.X.SX32 R27, R21, R6, 0x1, P5 ;  /* 0x00000006151bc211 */ /* 0x000fc400028f0eff */
[C---:B------:R-:W-:Y:S02]  /*2330*/  @!P4 LEA R6, P5, R14.reuse, UR10, 0x2 ;  /* 0x0000000a0e06cc11 */ /* 0x040fe4000f8a10ff */
[----:B------:R-:W-:Y:S02]  /*2340*/  @!P1 LEA.HI.X R9, R7, UR11, R28, 0x2, P0 ;  /* 0x0000000b07099c11 */ /* 0x000fe400080f141c */
[----:B------:R-:W-:Y:S01]  /*2350*/  @!P4 LEA.HI.X R7, R14, UR11, R27, 0x2, P5 ;  /* 0x0000000b0e07cc11 */ /* 0x000fe2000a8f141b */
[----:B------:R-:W-:Y:S02]  /*2360*/  HFMA2 R27, -RZ, RZ, 0, 0 ;  /* 0x00000000ff1b7431 */ /* 0x000fe400000001ff */
[----:B------:R-:W-:-:S04]  /*2370*/  @!P4 IMAD.WIDE R14, R21, 0x4, R12 ;  /* 0x00000004150ec825 */ /* 0x000fc800078e020c */
[----:B-----5:R-:W-:Y:S01]  /*2380*/  @!P3 FFMA.FTZ R29, -R29, R24, R20 ;  /* 0x000000181d1db223 */ /* 0x020fe20000010114 */
[----:B------:R0:W4:Y:S01]  /*2390*/  @!P1 LDG.E R8, desc[UR8][R8.64] ;  /* 0x0000000808089981 */ /* 0x000122000c1e1900 */
[----:B------:R-:W3:Y:S01]  /*23a0*/  @!P2 LDC R28, c[0x0][0xff0] ;  /* 0x0003fc00ff1cab82 */ /* 0x000ee20000000800 */
[----:B-1----:R-:W-:Y:S02]  /*23b0*/  @!P3 IMAD.WIDE R22, R25, 0x4, R10 ;  /* 0x000000041916b825 */ /* 0x002fe400078e020a */
[----:B------:R1:W5:Y:S02]  /*23c0*/  @!P4 LDG.E R27, desc[UR8][R14.64] ;  /* 0x000000080e1bc981 */ /* 0x000364000c1e1900 */
[----:B------:R-:W-:Y:S02]  /*23d0*/  @!P2 IMAD.WIDE R24, R17, 0x4, R12 ;  /* 0x000000041118a825 */ /* 0x000fe400078e020c */
[----:B------:R1:W5:Y:S01]  /*23e0*/  @!P4 LDG.E R6, desc[UR8][R6.64] ;  /* 0x000000080606c981 */ /* 0x000362000c1e1900 */
[----:B0-----:R-:W0:Y:S03]  /*23f0*/  @!P2 LDC R9, c[0x0][0xfdc] ;  /* 0x0003f700ff09ab82 */ /* 0x001e260000000800 */
[----:B------:R1:W-:Y:S04]  /*2400*/  @!P3 STG.E desc[UR8][R4.64], R29 ;  /* 0x0000001d0400b986 */ /* 0x0003e8000c101908 */
[----:B------:R1:W-:Y:S02]  /*2410*/  @!P3 STG.E desc[UR8][R22.64], R3 ;  /* 0x000000031600b986 */ /* 0x0003e4000c101908 */
[----:B-1----:R-:W1:Y:S02]  /*2420*/  @!P2 LDC R14, c[0x0][0xfe0] ;  /* 0x0003f800ff0eab82 */ /* 0x002e640000000800 */
[----:B------:R-:W2:Y:S01]  /*2430*/  @!P2 LDG.E R20, desc[UR8][R24.64] ;  /* 0x000000081814a981 */ /* 0x000ea2000c1e1900 */
[----:B------:R-:W-:-:S02]  /*2440*/  PLOP3.LUT P3, PT, PT, PT, UP1, 0x80, 0x8 ;  /* 0x000000000008781c */ /* 0x000fc40003f6f018 */
[----:B------:R-:W-:Y:S02]  /*2450*/  PLOP3.LUT P0, PT, PT, PT, PT, 0x8, 0x80 ;  /* 0x000000000080781c */ /* 0x000fe40003f0e170 */
[----:B------:R-:W-:Y:S01]  /*2460*/  @!P2 PLOP3.LUT P0, PT, P3, PT, PT, 0x80, 0x8 ;  /* 0x000000000008a81c */ /* 0x000fe20001f0f070 */
[----:B------:R-:W2:Y:S01]  /*2470*/  @!P2 LDC R15, c[0x0][0xfe8] ;  /* 0x0003fa00ff0fab82 */ /* 0x000ea20000000800 */
[----:B------:R-:W-:Y:S01]  /*2480*/  PLOP3.LUT P5, PT, PT, PT, UP0, 0x80, 0x8 ;  /* 0x000000000008781c */ /* 0x000fe20003faf008 */
[----:B------:R-:W-:Y:S01]  /*2490*/  HFMA2 R7, -RZ, RZ, 0, 0 ;  /* 0x00000000ff077431 */ /* 0x000fe200000001ff */
[----:B------:R-:W-:Y:S02]  /*24a0*/  PLOP3.LUT P3, PT, PT, PT, PT, 0x8, 0x80 ;  /* 0x000000000080781c */ /* 0x000fe40003f6e170 */
[----:B------:R-:W-:Y:S01]  /*24b0*/  @!P2 PLOP3.LUT P3, PT, P5, PT, PT, 0x80, 0x8 ;  /* 0x000000000008a81c */ /* 0x000fe20002f6f070 */
[----:B------:R-:W-:Y:S02]  /*24c0*/  @!P1 IMAD.WIDE R4, R19, 0x4, R12 ;  /* 0x0000000413049825 */ /* 0x000fe400078e020c */
[----:B------:R-:W4:Y:S08]  /*24d0*/  @!P1 LDC R22, c[0x0][0xfe0] ;  /* 0x0003f800ff169b82 */ /* 0x000f300000000800 */
[----:B------:R-:W5:Y:S01]  /*24e0*/  @!P1 LDC R23, c[0x0][0xfe8] ;  /* 0x0003fa00ff179b82 */ /* 0x000f620000000800 */
[----:B---3--:R-:W-:-:S04]  /*24f0*/  @!P2 FMUL.FTZ R7, R26, R28 ;  /* 0x0000001c1a07a220 */ /* 0x008fc80000410000 */
[----:B0-----:R-:W-:-:S04]  /*2500*/  @P0 FFMA.FTZ R7, R16, R9, R7 ;  /* 0x0000000910070223 */ /* 0x001fc80000010007 */
[----:B-1----:R-:W-:-:S04]  /*2510*/  @!P2 FFMA.FTZ R3, R7, R14, R7 ;  /* 0x0000000e0703a223 */ /* 0x002fc80000010007 */
[----:B------:R-:W-:Y:S02]  /*2520*/  @P3 FFMA.FTZ R3, R16, R9, R3 ;  /* 0x0000000910033223 */ /* 0x000fe40000010003 */
[----:B------:R-:W4:Y:S02]  /*2530*/  @!P1 LDC R9, c[0x0][0xff0] ;  /* 0x0003fc00ff099b82 */ /* 0x000f240000000800 */
[----:B--2---:R-:W-:Y:S01]  /*2540*/  @!P2 FFMA.FTZ R3, -R3, R15, R20 ;  /* 0x0000000f0303a223 */ /* 0x004fe20000010114 */
[----:B------:R-:W-:-:S05]  /*2550*/  @!P2 IMAD.WIDE R14, R17, 0x4, R10 ;  /* 0x00000004110ea825 */ /* 0x000fca00078e020a */
[----:B------:R-:W0:Y:S01]  /*2560*/  @!P1 LDC R20, c[0x0][0xfdc] ;  /* 0x0003f700ff149b82 */ /* 0x000e220000000800 */
[----:B------:R1:W-:Y:S04]  /*2570*/  @!P2 STG.E desc[UR8][R24.64], R3 ;  /* 0x000000031800a986 */ /* 0x0003e8000c101908 */
[----:B------:R2:W-:Y:S04]  /*2580*/  @!P2 STG.E desc[UR8][R14.64], R7 ;  /* 0x000000070e00a986 */ /* 0x0005e8000c101908 */
[----:B------:R-:W5:Y:S01]  /*2590*/  @!P1 LDG.E R16, desc[UR8][R4.64] ;  /* 0x0000000804109981 */ /* 0x000f62000c1e1900 */
[----:B------:R-:W-:-:S02]  /*25a0*/  PLOP3.LUT P2, PT, PT, PT, UP1, 0x80, 0x8 ;  /* 0x000000000008781c */ /* 0x000fc40003f4f018 */
[----:B------:R-:W-:Y:S02]  /*25b0*/  PLOP3.LUT P0, PT, PT, PT, PT, 0x8, 0x80 ;  /* 0x000000000080781c */ /* 0x000fe40003f0e170 */
[----:B------:R-:W-:Y:S02]  /*25c0*/  @!P1 PLOP3.LUT P0, PT, P2, PT, PT, 0x80, 0x8 ;  /* 0x000000000008981c */ /* 0x000fe4000170f070 */
[----:B------:R-:W-:Y:S01]  /*25d0*/  PLOP3.LUT P3, PT, PT, PT, UP0, 0x80, 0x8 ;  /* 0x000000000008781c */ /* 0x000fe20003f6f008 */
[----:B------:R-:W-:Y:S01]  /*25e0*/  HFMA2 R17, -RZ, RZ, 0, 0 ;  /* 0x00000000ff117431 */ /* 0x000fe200000001ff */
[----:B------:R-:W-:Y:S01]  /*25f0*/  PLOP3.LUT P2, PT, PT, PT, PT, 0x8, 0x80 ;  /* 0x000000000080781c */ /* 0x000fe20003f4e170 */
[----:B----4-:R-:W-:Y:S01]  /*2600*/  @!P1 FMUL.FTZ R17, R8, R9 ;  /* 0x0000000908119220 */ /* 0x010fe20000410000 */
[----:B------:R-:W-:-:S07]  /*2610*/  @!P1 PLOP3.LUT P2, PT, P3, PT, PT, 0x80, 0x8 ;  /* 0x000000000008981c */ /* 0x000fce0001f4f070 */
[----:B0-----:R-:W-:-:S04]  /*2620*/  @P0 FFMA.FTZ R17, R18, R20, R17 ;  /* 0x0000001412110223 */ /* 0x001fc80000010011 */
[----:B-1----:R-:W-:-:S04]  /*2630*/  @!P1 FFMA.FTZ R3, R17, R22, R17 ;  /* 0x0000001611039223 */ /* 0x002fc80000010011 */
[----:B------:R-:W-:Y:S01]  /*2640*/  @P2 FFMA.FTZ R3, R18, R20, R3 ;  /* 0x0000001412032223 */ /* 0x000fe20000010003 */
[----:B--2---:R-:W-:Y:S01]  /*2650*/  @!P1 IMAD.WIDE R14, R19, 0x4, R10 ;  /* 0x00000004130e9825 */ /* 0x004fe200078e020a */
[----:B------:R-:W0:Y:S03]  /*2660*/  @!P4 LDC R18, c[0x0][0xfdc] ;  /* 0x0003f700ff12cb82 */ /* 0x000e260000000800 */
[----:B------:R-:W-:-:S05]  /*2670*/  @!P4 IMAD.WIDE R8, R21, 0x4, R12 ;  /* 0x000000041508c825 */ /* 0x000fca00078e020c */
[----:B------:R-:W1:Y:S01]  /*2680*/  @!P4 LDC R19, c[0x0][0xff0] ;  /* 0x0003fc00ff13cb82 */ /* 0x000e620000000800 */
[----:B------:R-:W-:-:S07]  /*2690*/  PLOP3.LUT P0, PT, PT, PT, PT, 0x8, 0x80 ;  /* 0x000000000080781c */ /* 0x000fce0003f0e170 */
[----:B------:R-:W2:Y:S01]  /*26a0*/  @!P4 LDC R20, c[0x0][0xfe8] ;  /* 0x0003fa00ff14cb82 */ /* 0x000ea20000000800 */
[----:B-----5:R-:W-:-:S07]  /*26b0*/  @!P1 FFMA.FTZ R3, -R3, R23, R16 ;  /* 0x0000001703039223 */ /* 0x020fce0000010110 */
[----:B------:R-:W3:Y:S01]  /*26c0*/  @!P4 LDC R23, c[0x0][0xfe0] ;  /* 0x0003f800ff17cb82 */ /* 0x000ee20000000800 */
[----:B------:R3:W-:Y:S04]  /*26d0*/  @!P1 STG.E desc[UR8][R4.64], R3 ;  /* 0x0000000304009986 */ /* 0x0007e8000c101908 */
[----:B------:R4:W-:Y:S04]  /*26e0*/  @!P1 STG.E desc[UR8][R14.64], R17 ;  /* 0x000000110e009986 */ /* 0x0009e8000c101908 */
[----:B------:R-:W2:Y:S01]  /*26f0*/  @!P4 LDG.E R7, desc[UR8][R8.64] ;  /* 0x000000080807c981 */ /* 0x000ea2000c1e1900 */
[----:B------:R-:W-:-:S04]  /*2700*/  PLOP3.LUT P1, PT, PT, PT, UP1, 0x80, 0x8 ;  /* 0x000000000008781c */ /* 0x000fc80003f2f018 */
[----:B------:R-:W-:Y:S02]  /*2710*/  @!P4 PLOP3.LUT P0, PT, P1, PT, PT, 0x80, 0x8 ;  /* 0x000000000008c81c */ /* 0x000fe40000f0f070 */
[----:B------:R-:W-:Y:S01]  /*2720*/  PLOP3.LUT P2, PT, PT, PT, UP0, 0x80, 0x8 ;  /* 0x000000000008781c */ /* 0x000fe20003f4f008 */
[----:B------:R-:W-:Y:S01]  /*2730*/  IMAD.MOV.U32 R16, RZ, RZ, RZ ;  /* 0x000000ffff107224 */ /* 0x000fe200078e00ff */
[----:B------:R-:W-:Y:S01]  /*2740*/  PLOP3.LUT P1, PT, PT, PT, PT, 0x8, 0x80 ;  /* 0x000000000080781c */ /* 0x000fe20003f2e170 */
[----:B-1----:R-:W-:Y:S01]  /*2750*/  @!P4 FMUL.FTZ R16, R6, R19 ;  /* 0x000000130610c220 */ /* 0x002fe20000410000 */
[----:B------:R-:W-:-:S07]  /*2760*/  @!P4 PLOP3.LUT P1, PT, P2, PT, PT, 0x80, 0x8 ;  /* 0x000000000008c81c */ /* 0x000fce000172f070 */
[----:B0-----:R-:W-:-:S04]  /*2770*/  @P0 FFMA.FTZ R16, R27, R18, R16 ;  /* 0x000000121b100223 */ /* 0x001fc80000010010 */
[----:B---3--:R-:W-:-:S04]  /*2780*/  @!P4 FFMA.FTZ R4, R16, R23, R16 ;  /* 0x000000171004c223 */ /* 0x008fc80000010010 */
[----:B------:R-:W-:Y:S01]  /*2790*/  @P1 FFMA.FTZ R4, R27, R18, R4 ;  /* 0x000000121b041223 */ /* 0x000fe20000010004 */
[----:B------:R-:W-:-:S06]  /*27a0*/  ULEA UR4, UR12, UR4, 0x2 ;  /* 0x000000040c047291 */ /* 0x000fcc000f8e10ff */
[----:B------:R-:W-:Y:S01]  /*27b0*/  ISETP.LE.AND P0, PT, R2, UR4, PT ;  /* 0x0000000402007c0c */ /* 0x000fe2000bf03270 */
[----:B--2---:R-:W-:Y:S01]  /*27c0*/  @!P4 FFMA.FTZ R7, -R4, R20, R7 ;  /* 0x000000140407c223 */ /* 0x004fe20000010107 */
[----:B------:R-:W-:-:S04]  /*27d0*/  @!P4 IMAD.WIDE R4, R21, 0x4, R10 ;  /* 0x000000041504c825 */ /* 0x000fc800078e020a */
[----:B------:R4:W-:Y:S04]  /*27e0*/  @!P4 STG.E desc[UR8][R8.64], R7 ;  /* 0x000000070800c986 */ /* 0x0009e8000c101908 */
[----:B------:R4:W-:Y:S03]  /*27f0*/  @!P4 STG.E desc[UR8][R4.64], R16 ;  /* 0x000000100400c986 */ /* 0x0009e6000c101908 */
[----:B------:R-:W-:Y:S05]  /*2800*/  @!P0 BRA `(.L_x_100) ;  /* 0xfffffff400fc8947 */ /* 0x000fea000383ffff */
[----:B------:R-:W-:Y:S05]  /*2810*/  EXIT ;  /* 0x000000000000794d */ /* 0x000fea0003800000 */
.L_x_99:
[----:B------:R-:W0:Y:S01]  /*2820*/  S2R R3, SR_TID.X ;  /* 0x0000000000037919 */ /* 0x000e220000002100 */
[----:B------:R-:W-:Y:S01]  /*2830*/  SHF.R.S32.HI R4, RZ, 0x1f, R0 ;  /* 0x0000001fff047819 */ /* 0x000fe20000011400 */
[----:B------:R-:W-:Y:S06]  /*2840*/  BRA.U !UP1, `(.L_x_101) ;  /* 0x0000000509707547 */ /* 0x000fec000b800000 */
[----:B------:R-:W-:-:S05]  /*2850*/  UMOV UR4, URZ ;  /* 0x000000ff00047c82 */ /* 0x000fca0008000000 */
.L_x_102:
[----:B0--3--:R-:W-:-:S04]  /*2860*/  IADD3 R23, PT, PT, R3, UR4, RZ ;  /* 0x0000000403177c10 */ /* 0x009fc8000fffe0ff */
[----:B------:R-:W-:-:S13]  /*2870*/  ISETP.GE.AND P0, PT, R23, R2, PT ;  /* 0x000000021700720c */ /* 0x000fda0003f06270 */
[----:B------:R-:W-:Y:S02]  /*2880*/  @!P0 IADD3 R5, P1, PT, R0, R23, RZ ;  /* 0x0000001700058210 */ /* 0x000fe40007f3e0ff */
[----:B------:R-:W-:Y:S01]  /*2890*/  CS2R R26, SRZ ;  /* 0x00000000001a7805 */ /* 0x000fe2000001ff00 */
[----:B------:R-:W0:Y:S01]  /*28a0*/  @!P0 LDC R28, c[0x0][0xff0] ;  /* 0x0003fc00ff1c8b82 */ /* 0x000e220000000800 */
[----:B------:R-:W-:Y:S02]  /*28b0*/  @!P0 LEA.HI.X.SX32 R6, R23, R4, 0x1, P1 ;  /* 0x0000000417068211 */ /* 0x000fe400008f0eff */
[----:B------:R-:W-:-:S04]  /*28c0*/  @!P0 LEA R18, P1, R5, UR10, 0x2 ;  /* 0x0000000a05128c11 */ /* 0x000fc8000f8210ff */
[----:B------:R-:W-:Y:S01]  /*28d0*/  @!P0 LEA.HI.X R19, R5, UR11, R6, 0x2, P1 ;  /* 0x0000000b05138c11 */ /* 0x000fe200088f1406 */
[C-C-:B------:R-:W-:Y:S01]  /*28e0*/  @!P0 IMAD.WIDE R16, R23.reuse, 0x4, R12.reuse ;  /* 0x0000000417108825 */ /* 0x140fe200078e020c */
[----:B------:R-:W1:Y:S03]  /*28f0*/  @!P0 LDC R24, c[0x0][0xfdc] ;  /* 0x0003f700ff188b82 */ /* 0x000e660000000800 */
[----:B------:R-:W0:Y:S04]  /*2900*/  @!P0 LDG.E R25, desc[UR8][R18.64] ;  /* 0x0000000812198981 */ /* 0x000e28000c1e1900 */
[----:B------:R2:W1:Y:S01]  /*2910*/  @!P0 LDG.E R27, desc[UR8][R16.64] ;  /* 0x00000008101b8981 */ /* 0x000462000c1e1900 */
[----:B------:R-:W-:-:S05]  /*2920*/  @!P0 IMAD.WIDE R14, R23, 0x4, R12 ;  /* 0x00000004170e8825 */ /* 0x000fca00078e020c */
[----:B------:R-:W3:Y:S01]  /*2930*/  @!P0 LDG.E R22, desc[UR8][R14.64] ;  /* 0x000000080e168981 */ /* 0x000ee2000c1e1900 */
[----:B------:R-:W-:Y:S01]  /*2940*/  IADD3 R9, PT, PT, R23, UR12, RZ ;  /* 0x0000000c17097c10 */ /* 0x000fe2000fffe0ff */
[----:B------:R-:W-:-:S03]  /*2950*/  HFMA2 R8, -RZ, RZ, 0, 0 ;  /* 0x00000000ff087431 */ /* 0x000fc600000001ff */
[C---:B------:R-:W-:Y:S02]  /*2960*/  ISETP.GE.AND P3, PT, R9.reuse, R2, PT ;  /* 0x000000020900720c */ /* 0x040fe40003f66270 */
[----:B------:R-:W-:Y:S01]  /*2970*/  IADD3 R7, PT, PT, R9, UR12, RZ ;  /* 0x0000000c09077c10 */ /* 0x000fe2000fffe0ff */
[----:B------:R-:W-:-:S03]  /*2980*/  HFMA2 R29, -RZ, RZ, 0, 0 ;  /* 0x00000000ff1d7431 */ /* 0x000fc600000001ff */
[C---:B------:R-:W-:Y:S02]  /*2990*/  ISETP.GE.AND P2, PT, R7.reuse, R2, PT ;  /* 0x000000020700720c */ /* 0x040fe40003f46270 */
[----:B------:R-:W-:-:S04]  /*29a0*/  IADD3 R5, PT, PT, R7, UR12, RZ ;  /* 0x0000000c07057c10 */ /* 0x000fc8000fffe0ff */
[----:B------:R-:W-:Y:S01]  /*29b0*/  ISETP.GE.AND P1, PT, R5, R2, PT ;  /* 0x000000020500720c */ /* 0x000fe20003f26270 */
[----:B--2---:R-:W-:Y:S01]  /*29c0*/  @!P3 IMAD.WIDE R16, R9, 0x4, R12 ;  /* 0x000000040910b825 */ /* 0x004fe200078e020c */
[----:B------:R-:W-:-:S04]  /*29d0*/  MOV R6, RZ ;  /* 0x000000ff00067202 */ /* 0x000fc80000000f00 */
[----:B------:R2:W4:Y:S01]  /*29e0*/  @!P3 LDG.E R8, desc[UR8][R16.64] ;  /* 0x000000081008b981 */ /* 0x000522000c1e1900 */
[----:B------:R-:W-:-:S05]  /*29f0*/  @!P2 IMAD.WIDE R18, R7, 0x4, R12 ;  /* 0x000000040712a825 */ /* 0x000fca00078e020c */
[----:B------:R5:W4:Y:S01]  /*2a00*/  @!P2 LDG.E R6, desc[UR8][R18.64] ;  /* 0x000000081206a981 */ /* 0x000b22000c1e1900 */
[----:B------:R-:W-:Y:S01]  /*2a10*/  @!P1 IMAD.WIDE R20, R5, 0x4, R12 ;  /* 0x0000000405149825 */ /* 0x000fe200078e020c */
[----:B--2---:R-:W-:-:S04]  /*2a20*/  @!P3 IADD3 R17, P4, PT, R0, R9, RZ ;  /* 0x000000090011b210 */ /* 0x004fc80007f9e0ff */
[----:B------:R2:W4:Y:S01]  /*2a30*/  @!P1 LDG.E R26, desc[UR8][R20.64] ;  /* 0x00000008141a9981 */ /* 0x000522000c1e1900 */
[----:B0-----:R-:W-:-:S04]  /*2a40*/  @!P0 FMUL.FTZ R29, R25, R28 ;  /* 0x0000001c191d8220 */ /* 0x001fc80000410000 */
[----:B-1----:R-:W-:Y:S02]  /*2a50*/  @!P0 FFMA.FTZ R27, R27, R24, R29 ;  /* 0x000000181b1b8223 */ /* 0x002fe4000001001d */
[----:B------:R-:W3:Y:S01]  /*2a60*/  @!P0 LDC R29, c[0x0][0xfe8] ;  /* 0x0003fa00ff1d8b82 */ /* 0x000ee20000000800 */
[-C--:B------:R-:W-:Y:S02]  /*2a70*/  @!P3 LEA.HI.X.SX32 R28, R9, R4.reuse, 0x1, P4 ;  /* 0x00000004091cb211 */ /* 0x080fe400020f0eff */
[C---:B------:R-:W-:Y:S02]  /*2a80*/  @!P3 LEA R16, P4, R17.reuse, UR10, 0x2 ;  /* 0x0000000a1110bc11 */ /* 0x040fe4000f8810ff */
[----:B------:R-:W-:Y:S02]  /*2a90*/  @!P2 IADD3 R25, P5, PT, R0, R7, RZ ;  /* 0x000000070019a210 */ /* 0x000fe40007fbe0ff */
[----:B------:R-:W-:Y:S02]  /*2aa0*/  @!P3 LEA.HI.X R17, R17, UR11, R28, 0x2, P4 ;  /* 0x0000000b1111bc11 */ /* 0x000fe4000a0f141c */
[----:B------:R-:W-:-:S02]  /*2ab0*/  @!P2 LEA.HI.X.SX32 R28, R7, R4, 0x1, P5 ;  /* 0x00000004071ca211 */ /* 0x000fc400028f0eff */
[C---:B-----5:R-:W-:Y:S01]  /*2ac0*/  @!P2 LEA R18, P4, R25.reuse, UR10, 0x2 ;  /* 0x0000000a1912ac11 */ /* 0x060fe2000f8810ff */
[----:B------:R-:W5:Y:S01]  /*2ad0*/  @!P3 LDG.E R16, desc[UR8][R16.64] ;  /* 0x000000081010b981 */ /* 0x000f62000c1e1900 */
[----:B------:R-:W-:Y:S02]  /*2ae0*/  @!P1 IADD3 R24, P5, PT, R0, R5, RZ ;  /* 0x0000000500189210 */ /* 0x000fe40007fbe0ff */
[----:B------:R-:W-:Y:S02]  /*2af0*/  @!P2 LEA.HI.X R19, R25, UR11, R28, 0x2, P4 ;  /* 0x0000000b1913ac11 */ /* 0x000fe4000a0f141c */
[----:B--2---:R-:W-:Y:S02]  /*2b00*/  @!P1 LEA.HI.X.SX32 R21, R5, R4, 0x1, P5 ;  /* 0x0000000405159211 */ /* 0x004fe400028f0eff */
[C---:B------:R-:W-:Y:S01]  /*2b10*/  @!P1 LEA R20, P4, R24.reuse, UR10, 0x2 ;  /* 0x0000000a18149c11 */ /* 0x040fe2000f8810ff */
[----:B------:R0:W2:Y:S03]  /*2b20*/  @!P2 LDG.E R18, desc[UR8][R18.64] ;  /* 0x000000081212a981 */ /* 0x0000a6000c1e1900 */
[----:B------:R-:W-:Y:S01]  /*2b30*/  @!P1 LEA.HI.X R21, R24, UR11, R21, 0x2, P4 ;  /* 0x0000000b18159c11 */ /* 0x000fe2000a0f1415 */
[----:B---3--:R-:W-:Y:S01]  /*2b40*/  @!P0 FFMA.FTZ R29, -R27, R29, R22 ;  /* 0x0000001d1b1d8223 */ /* 0x008fe20000010116 */
[----:B------:R-:W-:-:S03]  /*2b50*/  @!P0 IMAD.WIDE R22, R23, 0x4, R10 ;  /* 0x0000000417168825 */ /* 0x000fc600078e020a */
[----:B------:R1:W3:Y:S01]  /*2b60*/  @!P1 LDG.E R20, desc[UR8][R20.64] ;  /* 0x0000000814149981 */ /* 0x0002e2000c1e1900 */
[----:B------:R-:W-:Y:S01]  /*2b70*/  @!P3 IMAD.WIDE R24, R9, 0x4, R12 ;  /* 0x000000040918b825 */ /* 0x000fe200078e020c */
[----:B0-----:R-:W5:Y:S02]  /*2b80*/  @!P3 LDC R19, c[0x0][0xff0] ;  /* 0x0003fc00ff13bb82 */ /* 0x001f640000000800 */
[----:B------:R0:W-:Y:S04]  /*2b90*/  @!P0 STG.E desc[UR8][R14.64], R29 ;  /* 0x0000001d0e008986 */ /* 0x0001e8000c101908 */
[----:B------:R4:W-:Y:S02]  /*2ba0*/  @!P0 STG.E desc[UR8][R22.64], R27 ;  /* 0x0000001b16008986 */ /* 0x0009e4000c101908 */
[----:B-1----:R-:W1:Y:S02]  /*2bb0*/  @!P3 LDC R21, c[0x0][0xfdc] ;  /* 0x0003f700ff15bb82 */ /* 0x002e640000000800 */
[----:B------:R-:W2:Y:S06]  /*2bc0*/  @!P3 LDG.E R28, desc[UR8][R24.64] ;  /* 0x00000008181cb981 */ /* 0x000eac000c1e1900 */
[----:B0-----:R-:W2:Y:S01]  /*2bd0*/  @!P3 LDC R14, c[0x0][0xfe8] ;  /* 0x0003fa00ff0ebb82 */ /* 0x001ea20000000800 */
[----:B------:R-:W-:-:S07]  /*2be0*/  MOV R17, RZ ;  /* 0x000000ff00117202 */ /* 0x000fce0000000f00 */
[----:B----4-:R-:W0:Y:S08]  /*2bf0*/  @!P2 LDC R23, c[0x0][0xff0] ;  /* 0x0003fc00ff17ab82 */ /* 0x010e300000000800 */
[----:B------:R-:W4:Y:S08]  /*2c00*/  @!P2 LDC R22, c[0x0][0xfdc] ;  /* 0x0003f700ff16ab82 */ /* 0x000f300000000800 */
[----:B------:R-:W3:Y:S01]  /*2c10*/  @!P2 LDC R27, c[0x0][0xfe8] ;  /* 0x0003fa00ff1bab82 */ /* 0x000ee20000000800 */
[----:B-----5:R-:W-:-:S04]  /*2c20*/  @!P3 FMUL.FTZ R17, R16, R19 ;  /* 0x000000131011b220 */ /* 0x020fc80000410000 */
[----:B-1----:R-:W-:Y:S01]  /*2c30*/  @!P3 FFMA.FTZ R19, R8, R21, R17 ;  /* 0x000000150813b223 */ /* 0x002fe20000010011 */
[----:B------:R-:W-:-:S04]  /*2c40*/  @!P3 IMAD.WIDE R16, R9, 0x4, R10 ;  /* 0x000000040910b825 */ /* 0x000fc800078e020a */
[----:B------:R-:W-:-:S04]  /*2c50*/  @!P2 IMAD.WIDE R8, R7, 0x4, R12 ;  /* 0x000000040708a825 */ /* 0x000fc800078e020c */
[----:B--2---:R-:W-:-:S05]  /*2c60*/  @!P3 FFMA.FTZ R21, -R19, R14, R28 ;  /* 0x0000000e1315b223 */ /* 0x004fca000001011c */
[----:B------:R-:W-:Y:S04]  /*2c70*/  @!P3 STG.E desc[UR8][R24.64], R21 ;  /* 0x000000151800b986 */ /* 0x000fe8000c101908 */
[----:B------:R1:W-:Y:S04]  /*2c80*/  @!P3 STG.E desc[UR8][R16.64], R19 ;  /* 0x000000131000b986 */ /* 0x0003e8000c101908 */
[----:B------:R-:W3:Y:S01]  /*2c90*/  @!P2 LDG.E R14, desc[UR8][R8.64] ;  /* 0x00000008080ea981 */ /* 0x000ee2000c1e1900 */
[----:B------:R-:W-:Y:S02]  /*2ca0*/  IMAD.MOV.U32 R15, RZ, RZ, RZ ;  /* 0x000000ffff0f7224 */ /* 0x000fe400078e00ff */
[----:B0-----:R-:W-:-:S02]  /*2cb0*/  @!P2 FMUL.FTZ R15, R18, R23 ;  /* 0x00000017120fa220 */ /* 0x001fc40000410000 */
[----:B------:R-:W0:Y:S02]  /*2cc0*/  @!P1 LDC R18, c[0x0][0xfdc] ;  /* 0x0003f700ff129b82 */ /* 0x000e240000000800 */
[----:B----4-:R-:W-:-:S06]  /*2cd0*/  @!P2 FFMA.FTZ R23, R6, R22, R15 ;  /* 0x000000160617a223 */ /* 0x010fcc000001000f */
[----:B-1----:R-:W1:Y:S08]  /*2ce0*/  @!P1 LDC R19, c[0x0][0xff0] ;  /* 0x0003fc00ff139b82 */ /* 0x002e700000000800 */
[----:B------:R-:W2:Y:S01]  /*2cf0*/  @!P1 LDC R21, c[0x0][0xfe8] ;  /* 0x0003fa00ff159b82 */ /* 0x000ea20000000800 */
[----:B---3--:R-:W-:Y:S01]  /*2d00*/  @!P2 FFMA.FTZ R27, -R23, R27, R14 ;  /* 0x0000001b171ba223 */ /* 0x008fe2000001010e */
[----:B------:R-:W-:-:S04]  /*2d10*/  @!P2 IMAD.WIDE R14, R7, 0x4, R10 ;  /* 0x00000004070ea825 */ /* 0x000fc800078e020a */
[----:B------:R-:W-:Y:S01]  /*2d20*/  @!P1 IMAD.WIDE R6, R5, 0x4, R12 ;  /* 0x0000000405069825 */ /* 0x000fe200078e020c */
[----:B------:R3:W-:Y:S04]  /*2d30*/  @!P2 STG.E desc[UR8][R8.64], R27 ;  /* 0x0000001b0800a986 */ /* 0x0007e8000c101908 */
[----:B------:R3:W-:Y:S04]  /*2d40*/  @!P2 STG.E desc[UR8][R14.64], R23 ;  /* 0x000000170e00a986 */ /* 0x0007e8000c101908 */
[----:B------:R-:W2:Y:S01]  /*2d50*/  @!P1 LDG.E R16, desc[UR8][R6.64] ;  /* 0x0000000806109981 */ /* 0x000ea2000c1e1900 */
[----:B------:R-:W-:-:S02]  /*2d60*/  HFMA2 R17, -RZ, RZ, 0, 0 ;  /* 0x00000000ff117431 */ /* 0x000fc400000001ff */
[----:B-1----:R-:W-:-:S04]  /*2d70*/  @!P1 FMUL.FTZ R17, R20, R19 ;  /* 0x0000001314119220 */ /* 0x002fc80000410000 */
[----:B0-----:R-:W-:Y:S01]  /*2d80*/  @!P1 FFMA.FTZ R19, R26, R18, R17 ;  /* 0x000000121a139223 */ /* 0x001fe20000010011 */
        /* <DEDUP_REMOVED lines=8> */
.L_x_101:
[----:B------:R-:W-:Y:S05]  /*2e10*/  BRA.U UP0, `(.L_x_103) ;  /* 0x0000000500247547 */ /* 0x000fea000b800000 */
[----:B------:R-:W-:-:S05]  /*2e20*/  UMOV UR4, URZ ;  /* 0x000000ff00047c82 */ /* 0x000fca0008000000 */
.L_x_104:
[----:B0--3--:R-:W-:-:S04]  /*2e30*/  IADD3 R15, PT, PT, R3, UR4, RZ ;  /* 0x00000004030f7c10 */ /* 0x009fc8000fffe0ff */
[----:B------:R-:W-:-:S13]  /*2e40*/  ISETP.GE.AND P0, PT, R15, R2, PT ;  /* 0x000000020f00720c */ /* 0x000fda0003f06270 */
[----:B------:R-:W-:Y:S01]  /*2e50*/  @!P0 IADD3 R5, P1, PT, R0, R15, RZ ;  /* 0x0000000f00058210 */ /* 0x000fe20007f3e0ff */
[----:B------:R-:W0:Y:S03]  /*2e60*/  @!P0 LDC R29, c[0x0][0xff0] ;  /* 0x0003fc00ff1d8b82 */ /* 0x000e260000000800 */
[----:B------:R-:W-:Y:S02]  /*2e70*/  @!P0 LEA.HI.X.SX32 R6, R15, R4, 0x1, P1 ;  /* 0x000000040f068211 */ /* 0x000fe400008f0eff */
[----:B------:R-:W-:Y:S02]  /*2e80*/  @!P0 LEA R8, P1, R5, UR10, 0x2 ;  /* 0x0000000a05088c11 */ /* 0x000fe4000f8210ff */
[----:B------:R-:W-:Y:S01]  /*2e90*/  IADD3 R25, PT, PT, R15, UR12, RZ ;  /* 0x0000000c0f197c10 */ /* 0x000fe2000fffe0ff */
[----:B------:R-:W1:Y:S01]  /*2ea0*/  @!P0 LDC R16, c[0x0][0xfe8] ;  /* 0x0003fa00ff108b82 */ /* 0x000e620000000800 */
[----:B------:R-:W-:Y:S01]  /*2eb0*/  @!P0 LEA.HI.X R9, R5, UR11, R6, 0x2, P1 ;  /* 0x0000000b05098c11 */ /* 0x000fe200088f1406 */
[----:B------:R-:W-:-:S04]  /*2ec0*/  @!P0 IMAD.WIDE R6, R15, 0x4, R12 ;  /* 0x000000040f068825 */ /* 0x000fc800078e020c */
[----:B------:R2:W0:Y:S04]  /*2ed0*/  @!P0 LDG.E R8, desc[UR8][R8.64] ;  /* 0x0000000808088981 */ /* 0x000428000c1e1900 */
[----:B------:R-:W1:Y:S01]  /*2ee0*/  @!P0 LDG.E R14, desc[UR8][R6.64] ;  /* 0x00000008060e8981 */ /* 0x000e62000c1e1900 */
[C---:B------:R-:W-:Y:S01]  /*2ef0*/  IADD3 R5, PT, PT, R25.reuse, UR12, RZ ;  /* 0x0000000c19057c10 */ /* 0x040fe2000fffe0ff */
[----:B------:R-:W-:Y:S01]  /*2f00*/  HFMA2 R27, -RZ, RZ, 0, 0 ;  /* 0x00000000ff1b7431 */ /* 0x000fe200000001ff */
[-C--:B------:R-:W-:Y:S02]  /*2f10*/  ISETP.GE.AND P3, PT, R25, R2.reuse, PT ;  /* 0x000000021900720c */ /* 0x080fe40003f66270 */
[C---:B------:R-:W-:Y:S02]  /*2f20*/  ISETP.GE.AND P2, PT, R5.reuse, R2, PT ;  /* 0x000000020500720c */ /* 0x040fe40003f46270 */
[----:B------:R-:W-:-:S04]  /*2f30*/  IADD3 R21, PT, PT, R5, UR12, RZ ;  /* 0x0000000c05157c10 */ /* 0x000fc8000fffe0ff */
[----:B------:R-:W-:-:S05]  /*2f40*/  ISETP.GE.AND P1, PT, R21, R2, PT ;  /* 0x000000021500720c */ /* 0x000fca0003f26270 */
[C---:B--2---:R-:W-:Y:S01]  /*2f50*/  @!P3 IADD3 R9, P4, PT, R0.reuse, R25, RZ ;  /* 0x000000190009b210 */ /* 0x044fe20007f9e0ff */
[----:B------:R-:W2:Y:S01]  /*2f60*/  @!P3 LDC R26, c[0x0][0xff0] ;  /* 0x0003fc00ff1abb82 */ /* 0x000ea20000000800 */
[----:B------:R-:W-:Y:S02]  /*2f70*/  @!P2 IADD3 R17, P5, PT, R0, R5, RZ ;  /* 0x000000050011a210 */ /* 0x000fe40007fbe0ff */
[-C--:B------:R-:W-:Y:S02]  /*2f80*/  @!P3 LEA.HI.X.SX32 R24, R25, R4.reuse, 0x1, P4 ;  /* 0x000000041918b211 */ /* 0x080fe400020f0eff */
[----:B------:R-:W-:Y:S02]  /*2f90*/  @!P3 LEA R22, P4, R9, UR10, 0x2 ;  /* 0x0000000a0916bc11 */ /* 0x000fe4000f8810ff */
[----:B------:R-:W-:Y:S02]  /*2fa0*/  @!P2 LEA.HI.X.SX32 R20, R5, R4, 0x1, P5 ;  /* 0x000000040514a211 */ /* 0x000fe400028f0eff */
[----:B------:R-:W-:-:S02]  /*2fb0*/  @!P2 LEA R18, P5, R17, UR10, 0x2 ;  /* 0x0000000a1112ac11 */ /* 0x000fc4000f8a10ff */
[----:B------:R-:W-:Y:S02]  /*2fc0*/  @!P3 LEA.HI.X R23, R9, UR11, R24, 0x2, P4 ;  /* 0x0000000b0917bc11 */ /* 0x000fe4000a0f1418 */
[----:B------:R-:W-:Y:S02]  /*2fd0*/  @!P1 IADD3 R9, P4, PT, R0, R21, RZ ;  /* 0x0000001500099210 */ /* 0x000fe40007f9e0ff */
[----:B------:R-:W-:Y:S01]  /*2fe0*/  @!P2 LEA.HI.X R19, R17, UR11, R20, 0x2, P5 ;  /* 0x0000000b1113ac11 */ /* 0x000fe2000a8f1414 */
[----:B------:R3:W2:Y:S01]  /*2ff0*/  @!P3 LDG.E R22, desc[UR8][R22.64] ;  /* 0x000000081616b981 */ /* 0x0006a2000c1e1900 */
[----:B------:R-:W-:-:S03]  /*3000*/  @!P1 LEA.HI.X.SX32 R20, R21, R4, 0x1, P4 ;  /* 0x0000000415149211 */ /* 0x000fc600020f0eff */
[----:B------:R4:W5:Y:S01]  /*3010*/  @!P2 LDG.E R18, desc[UR8][R18.64] ;  /* 0x000000081212a981 */ /* 0x000962000c1e1900 */
[----:B---3--:R-:W3:Y:S01]  /*3020*/  @!P3 LDC R23, c[0x0][0xfe8] ;  /* 0x0003fa00ff17bb82 */ /* 0x008ee20000000800 */
[----:B0-----:R-:W-:Y:S01]  /*3030*/  @!P0 FMUL.FTZ R27, R8, R29 ;  /* 0x0000001d081b8220 */ /* 0x001fe20000410000 */
[----:B------:R-:W-:-:S04]  /*3040*/  @!P1 LEA R8, P4, R9, UR10, 0x2 ;  /* 0x0000000a09089c11 */ /* 0x000fc8000f8810ff */
[----:B------:R-:W-:Y:S01]  /*3050*/  @!P1 LEA.HI.X R9, R9, UR11, R20, 0x2, P4 ;  /* 0x0000000b09099c11 */ /* 0x000fe2000a0f1414 */
[----:B-1----:R-:W-:Y:S01]  /*3060*/  @!P0 FFMA.FTZ R20, -R27, R16, R14 ;  /* 0x000000101b148223 */ /* 0x002fe2000001010e */
[----:B------:R-:W-:-:S03]  /*3070*/  @!P0 IMAD.WIDE R14, R15, 0x4, R10 ;  /* 0x000000040f0e8825 */ /* 0x000fc600078e020a */
[----:B------:R0:W5:Y:S01]  /*3080*/  @!P1 LDG.E R8, desc[UR8][R8.64] ;  /* 0x0000000808089981 */ /* 0x000162000c1e1900 */
[----:B------:R-:W-:-:S03]  /*3090*/  @!P3 IMAD.WIDE R16, R25, 0x4, R12 ;  /* 0x000000041910b825 */ /* 0x000fc600078e020c */
[----:B------:R1:W-:Y:S04]  /*30a0*/  @!P0 STG.E desc[UR8][R6.64], R20 ;  /* 0x0000001406008986 */ /* 0x0003e8000c101908 */
[----:B------:R3:W-:Y:S01]  /*30b0*/  @!P0 STG.E desc[UR8][R14.64], R27 ;  /* 0x0000001b0e008986 */ /* 0x0007e2000c101908 */
[----:B------:R-:W-:Y:S01]  /*30c0*/  MOV R29, RZ ;  /* 0x000000ff001d7202 */ /* 0x000fe20000000f00 */
[----:B----4-:R-:W-:Y:S01]  /*30d0*/  HFMA2 R19, -RZ, RZ, 0, 0 ;  /* 0x00000000ff137431 */ /* 0x010fe200000001ff */
[----:B0-----:R-:W0:Y:S01]  /*30e0*/  @!P1 LDC R9, c[0x0][0xff0] ;  /* 0x0003fc00ff099b82 */ /* 0x001e220000000800 */
[----:B------:R-:W4:Y:S07]  /*30f0*/  @!P3 LDG.E R24, desc[UR8][R16.64] ;  /* 0x000000081018b981 */ /* 0x000f2e000c1e1900 */
[----:B-1----:R-:W5:Y:S01]  /*3100*/  @!P2 LDC R7, c[0x0][0xff0] ;  /* 0x0003fc00ff07ab82 */ /* 0x002f620000000800 */
[----:B--2---:R-:W-:-:S07]  /*3110*/  @!P3 FMUL.FTZ R29, R22, R26 ;  /* 0x0000001a161db220 */ /* 0x004fce0000410000 */
[----:B---3--:R-:W1:Y:S01]  /*3120*/  @!P2 LDC R27, c[0x0][0xfe8] ;  /* 0x0003fa00ff1bab82 */ /* 0x008e620000000800 */
[----:B----4-:R-:W-:Y:S01]  /*3130*/  @!P3 FFMA.FTZ R26, -R29, R23, R24 ;  /* 0x000000171d1ab223 */ /* 0x010fe20000010118 */
[----:B------:R-:W-:-:S04]  /*3140*/  @!P3 IMAD.WIDE R24, R25, 0x4, R10 ;  /* 0x000000041918b825 */ /* 0x000fc800078e020a */
[C---:B------:R-:W-:Y:S01]  /*3150*/  @!P2 IMAD.WIDE R22, R5.reuse, 0x4, R12 ;  /* 0x000000040516a825 */ /* 0x040fe200078e020c */
[----:B------:R2:W-:Y:S04]  /*3160*/  @!P3 STG.E desc[UR8][R16.64], R26 ;  /* 0x0000001a1000b986 */ /* 0x0005e8000c101908 */
[----:B------:R3:W-:Y:S04]  /*3170*/  @!P3 STG.E desc[UR8][R24.64], R29 ;  /* 0x0000001d1800b986 */ /* 0x0007e8000c101908 */
[----:B------:R-:W1:Y:S01]  /*3180*/  @!P2 LDG.E R6, desc[UR8][R22.64] ;  /* 0x000000081606a981 */ /* 0x000e62000c1e1900 */
[----:B-----5:R-:W-:Y:S01]  /*3190*/  @!P2 FMUL.FTZ R19, R18, R7 ;  /* 0x000000071213a220 */ /* 0x020fe20000410000 */
[----:B------:R-:W-:Y:S01]  /*31a0*/  @!P2 IMAD.WIDE R14, R5, 0x4, R10 ;  /* 0x00000004050ea825 */ /* 0x000fe200078e020a */
[----:B--2---:R-:W2:Y:S03]  /*31b0*/  @!P1 LDC R17, c[0x0][0xfe8] ;  /* 0x0003fa00ff119b82 */ /* 0x004ea60000000800 */
[----:B-1----:R-:W-:Y:S01]  /*31c0*/  @!P2 FFMA.FTZ R27, -R19, R27, R6 ;  /* 0x0000001b131ba223 */ /* 0x002fe20000010106 */
[----:B------:R-:W-:-:S04]  /*31d0*/  @!P1 IMAD.WIDE R6, R21, 0x4, R12 ;  /* 0x0000000415069825 */ /* 0x000fc800078e020c */
[----:B------:R3:W-:Y:S04]  /*31e0*/  @!P2 STG.E desc[UR8][R22.64], R27 ;  /* 0x0000001b1600a986 */ /* 0x0007e8000c101908 */
[----:B------:R3:W-:Y:S04]  /*31f0*/  @!P2 STG.E desc[UR8][R14.64], R19 ;  /* 0x000000130e00a986 */ /* 0x0007e8000c101908 */
[----:B------:R-:W2:Y:S01]  /*3200*/  @!P1 LDG.E R16, desc[UR8][R6.64] ;  /* 0x0000000806109981 */ /* 0x000ea2000c1e1900 */
[----:B------:R-:W-:Y:S02]  /*3210*/  IMAD.MOV.U32 R5, RZ, RZ, RZ ;  /* 0x000000ffff057224 */ /* 0x000fe400078e00ff */
[----:B0-----:R-:W-:Y:S01]  /*3220*/  @!P1 FMUL.FTZ R5, R8, R9 ;  /* 0x0000000908059220 */ /* 0x001fe20000410000 */
[----:B------:R-:W-:Y:S01]  /*3230*/  @!P1 IMAD.WIDE R8, R21, 0x4, R10 ;  /* 0x0000000415089825 */ /* 0x000fe200078e020a */
[----:B------:R-:W-:-:S06]  /*3240*/  ULEA UR4, UR12, UR4, 0x2 ;  /* 0x000000040c047291 */ /* 0x000fcc000f8e10ff */
[----:B------:R-:W-:Y:S01]  /*3250*/  ISETP.LE.AND P0, PT, R2, UR4, PT ;  /* 0x0000000402007c0c */ /* 0x000fe2000bf03270 */
[----:B--2---:R-:W-:-:S05]  /*3260*/  @!P1 FFMA.FTZ R17, -R5, R17, R16 ;  /* 0x0000001105119223 */ /* 0x004fca0000010110 */
[----:B------:R3:W-:Y:S04]  /*3270*/  @!P1 STG.E desc[UR8][R6.64], R17 ;  /* 0x0000001106009986 */ /* 0x0007e8000c101908 */
[----:B------:R3:W-:Y:S03]  /*3280*/  @!P1 STG.E desc[UR8][R8.64], R5 ;  /* 0x0000000508009986 */ /* 0x0007e6000c101908 */
[----:B------:R-:W-:Y:S05]  /*3290*/  @!P0 BRA `(.L_x_104) ;  /* 0xfffffff800e48947 */ /* 0x000fea000383ffff */
[----:B------:R-:W-:Y:S05]  /*32a0*/  EXIT ;  /* 0x000000000000794d */ /* 0x000fea0003800000 */
.L_x_103:
[----:B------:R-:W-:-:S05]  /*32b0*/  UMOV UR4, URZ ;  /* 0x000000ff00047c82 */ /* 0x000fca0008000000 */
.L_x_105:
[----:B0-----:R-:W-:-:S04]  /*32c0*/  IADD3 R29, PT, PT, R3, UR4, RZ ;  /* 0x00000004031d7c10 */ /* 0x001fc8000fffe0ff */
[----:B------:R-:W-:-:S13]  /*32d0*/  ISETP.GE.AND P0, PT, R29, R2, PT ;  /* 0x000000021d00720c */ /* 0x000fda0003f06270 */
[----:B------:R-:W-:Y:S01]  /*32e0*/  @!P0 IADD3 R5, P1, PT, R0, R29, RZ ;  /* 0x0000001d00058210 */ /* 0x000fe20007f3e0ff */
[----:B------:R-:W-:Y:S01]  /*32f0*/  HFMA2 R26, -RZ, RZ, 0, 0 ;  /* 0x00000000ff1a7431 */ /* 0x000fe200000001ff */
[----:B------:R-:W0:Y:S02]  /*3300*/  @!P0 LDC R27, c[0x0][0xff0] ;  /* 0x0003fc00ff1b8b82 */ /* 0x000e240000000800 */
[----:B----4-:R-:W-:Y:S02]  /*3310*/  @!P0 LEA.HI.X.SX32 R6, R29, R4, 0x1, P1 ;  /* 0x000000041d068211 */ /* 0x010fe400008f0eff */
[----:B------:R-:W-:-:S04]  /*3320*/  @!P0 LEA R22, P1, R5, UR10, 0x2 ;  /* 0x0000000a05168c11 */ /* 0x000fc8000f8210ff */
[----:B------:R-:W-:-:S05]  /*3330*/  @!P0 LEA.HI.X R23, R5, UR11, R6, 0x2, P1 ;  /* 0x0000000b05178c11 */ /* 0x000fca00088f1406 */
[----:B------:R1:W0:Y:S01]  /*3340*/  @!P0 LDG.E R22, desc[UR8][R22.64] ;  /* 0x0000000816168981 */ /* 0x000222000c1e1900 */
[----:B------:R-:W-:-:S04]  /*3350*/  @!P0 IMAD.WIDE R16, R29, 0x4, R12 ;  /* 0x000000041d108825 */ /* 0x000fc800078e020c */
[C---:B------:R-:W-:Y:S01]  /*3360*/  @!P0 IMAD.WIDE R14, R29.reuse, 0x4, R12 ;  /* 0x000000041d0e8825 */ /* 0x040fe200078e020c */
[----:B------:R2:W3:Y:S04]  /*3370*/  @!P0 LDG.E R26, desc[UR8][R16.64] ;  /* 0x00000008101a8981 */ /* 0x0004e8000c1e1900 */
[----:B------:R-:W4:Y:S01]  /*3380*/  @!P0 LDG.E R24, desc[UR8][R14.64] ;  /* 0x000000080e188981 */ /* 0x000f22000c1e1900 */
[----:B------:R-:W-:Y:S02]  /*3390*/  IADD3 R9, PT, PT, R29, UR12, RZ ;  /* 0x0000000c1d097c10 */ /* 0x000fe4000fffe0ff */
[----:B------:R-:W-:Y:S02]  /*33a0*/  MOV R8, RZ ;  /* 0x000000ff00087202 */ /* 0x000fe40000000f00 */
[----:B------:R-:W-:-:S02]  /*33b0*/  IADD3 R7, PT, PT, R9, UR12, RZ ;  /* 0x0000000c09077c10 */ /* 0x000fc4000fffe0ff */
[-C--:B------:R-:W-:Y:S02]  /*33c0*/  ISETP.GE.AND P2, PT, R9, R2.reuse, PT ;  /* 0x000000020900720c */ /* 0x080fe40003f46270 */
[C---:B------:R-:W-:Y:S01]  /*33d0*/  ISETP.GE.AND P1, PT, R7.reuse, R2, PT ;  /* 0x000000020700720c */ /* 0x040fe20003f26270 */
[----:B------:R-:W-:Y:S01]  /*33e0*/  HFMA2 R6, -RZ, RZ, 0, 0 ;  /* 0x00000000ff067431 */ /* 0x000fe200000001ff */
[----:B------:R-:W-:Y:S02]  /*33f0*/  MOV R25, RZ ;  /* 0x000000ff00197202 */ /* 0x000fe40000000f00 */
[----:B------:R-:W-:-:S07]  /*3400*/  IADD3 R5, PT, PT, R7, UR12, RZ ;  /* 0x0000000c07057c10 */ /* 0x000fce000fffe0ff */
[----:B-1----:R-:W-:Y:S01]  /*3410*/  @!P2 IADD3 R23, P3, PT, R0, R9, RZ ;  /* 0x000000090017a210 */ /* 0x002fe20007f7e0ff */
[----:B------:R-:W-:-:S04]  /*3420*/  @!P2 IMAD.WIDE R20, R9, 0x4, R12 ;  /* 0x000000040914a825 */ /* 0x000fc800078e020c */
[----:B------:R-:W-:Y:S01]  /*3430*/  @!P1 IMAD.WIDE R18, R7, 0x4, R12 ;  /* 0x0000000407129825 */ /* 0x000fe200078e020c */
[----:B------:R-:W-:Y:S01]  /*3440*/  @!P2 LEA.HI.X.SX32 R28, R9, R4, 0x1, P3 ;  /* 0x00000004091ca211 */ /* 0x000fe200018f0eff */
[----:B------:R-:W5:Y:S01]  /*3450*/  @!P2 LDG.E R8, desc[UR8][R20.64] ;  /* 0x000000081408a981 */ /* 0x000f62000c1e1900 */
[----:B--2---:R-:W-:Y:S02]  /*3460*/  @!P2 LEA R16, P4, R23, UR10, 0x2 ;  /* 0x0000000a1710ac11 */ /* 0x004fe4000f8810ff */
[----:B------:R-:W-:Y:S01]  /*3470*/  ISETP.GE.AND P3, PT, R5, R2, PT ;  /* 0x000000020500720c */ /* 0x000fe20003f66270 */
[----:B------:R1:W2:Y:S01]  /*3480*/  @!P1 LDG.E R6, desc[UR8][R18.64] ;  /* 0x0000000812069981 */ /* 0x0002a2000c1e1900 */
[----:B------:R-:W-:Y:S02]  /*3490*/  @!P2 LEA.HI.X R17, R23, UR11, R28, 0x2, P4 ;  /* 0x0000000b1711ac11 */ /* 0x000fe4000a0f141c */
[----:B------:R-:W-:-:S03]  /*34a0*/  @!P1 IADD3 R23, P4, PT, R0, R7, RZ ;  /* 0x0000000700179210 */ /* 0x000fc60007f9e0ff */
[----:B------:R1:W5:Y:S02]  /*34b0*/  @!P2 LDG.E R28, desc[UR8][R16.64] ;  /* 0x00000008101ca981 */ /* 0x000364000c1e1900 */
[----:B-1----:R-:W4:Y:S04]  /*34c0*/  @!P0 LDC R19, c[0x0][0xfe8] ;  /* 0x0003fa00ff138b82 */ /* 0x002f280000000800 */
[----:B------:R-:W-:Y:S01]  /*34d0*/  @!P3 IADD3 R16, P5, PT, R0, R5, RZ ;  /* 0x000000050010b210 */ /* 0x000fe20007fbe0ff */
[----:B0-----:R-:W-:-:S03]  /*34e0*/  @!P0 FMUL.FTZ R25, R22, R27 ;  /* 0x0000001b16198220 */ /* 0x001fc60000410000 */
[----:B------:R-:W3:Y:S01]  /*34f0*/  @!P0 LDC R27, c[0x0][0xfdc] ;  /* 0x0003f700ff1b8b82 */ /* 0x000ee20000000800 */
[----:B------:R-:W-:Y:S02]  /*3500*/  @!P1 LEA.HI.X.SX32 R22, R7, R4, 0x1, P4 ;  /* 0x0000000407169211 */ /* 0x000fe400020f0eff */
[----:B------:R-:W-:-:S04]  /*3510*/  @!P1 LEA R20, P4, R23, UR10, 0x2 ;  /* 0x0000000a17149c11 */ /* 0x000fc8000f8810ff */
[----:B------:R-:W-:Y:S02]  /*3520*/  @!P1 LEA.HI.X R21, R23, UR11, R22, 0x2, P4 ;  /* 0x0000000b17159c11 */ /* 0x000fe4000a0f1416 */
[----:B------:R-:W-:Y:S02]  /*3530*/  @!P3 LEA.HI.X.SX32 R23, R5, R4, 0x1, P5 ;  /* 0x000000040517b211 */ /* 0x000fe400028f0eff */
[C---:B------:R-:W-:Y:S01]  /*3540*/  @!P3 LEA R22, P4, R16.reuse, UR10, 0x2 ;  /* 0x0000000a1016bc11 */ /* 0x040fe2000f8810ff */
[----:B------:R0:W2:Y:S03]  /*3550*/  @!P1 LDG.E R20, desc[UR8][R20.64] ;  /* 0x0000000814149981 */ /* 0x0000a6000c1e1900 */
[----:B------:R-:W-:-:S05]  /*3560*/  @!P3 LEA.HI.X R23, R16, UR11, R23, 0x2, P4 ;  /* 0x0000000b1017bc11 */ /* 0x000fca000a0f1417 */
[----:B------:R-:W2:Y:S01]  /*3570*/  @!P3 LDG.E R22, desc[UR8][R22.64] ;  /* 0x000000081616b981 */ /* 0x000ea2000c1e1900 */
[----:B0-----:R-:W-:Y:S02]  /*3580*/  IMAD.MOV.U32 R21, RZ, RZ, RZ ;  /* 0x000000ffff157224 */ /* 0x001fe400078e00ff */
[----:B---3--:R-:W-:Y:S01]  /*3590*/  @!P0 FFMA.FTZ R17, R26, R27, R25 ;  /* 0x0000001b1a118223 */ /* 0x008fe20000010019 */
[----:B------:R-:W-:-:S04]  /*35a0*/  @!P3 IMAD.WIDE R26, R5, 0x4, R12 ;  /* 0x00000004051ab825 */ /* 0x000fc800078e020c */
[----:B----4-:R-:W-:Y:S01]  /*35b0*/  @!P0 FFMA.FTZ R24, -R17, R19, R24 ;  /* 0x0000001311188223 */ /* 0x010fe20000010118 */
[----:B------:R-:W-:Y:S01]  /*35c0*/  @!P0 IMAD.WIDE R16, R29, 0x4, R10 ;  /* 0x000000041d108825 */ /* 0x000fe200078e020a */
[----:B------:R0:W3:Y:S03]  /*35d0*/  @!P3 LDG.E R21, desc[UR8][R26.64] ;  /* 0x000000081a15b981 */ /* 0x0000e6000c1e1900 */
[----:B------:R-:W-:Y:S01]  /*35e0*/  @!P2 IMAD.WIDE R18, R9, 0x4, R12 ;  /* 0x000000040912a825 */ /* 0x000fe200078e020c */
[----:B------:R1:W-:Y:S04]  /*35f0*/  @!P0 STG.E desc[UR8][R14.64], R24 ;  /* 0x000000180e008986 */ /* 0x0003e8000c101908 */
[----:B------:R4:W-:Y:S01]  /*3600*/  @!P0 STG.E desc[UR8][R16.64], R25 ;  /* 0x0000001910008986 */ /* 0x0009e2000c101908 */
[----:B0-----:R-:W5:Y:S03]  /*3610*/  @!P2 LDC R27, c[0x0][0xff0] ;  /* 0x0003fc00ff1bab82 */ /* 0x001f660000000800 */
[----:B------:R-:W2:Y:S05]  /*3620*/  @!P2 LDG.E R29, desc[UR8][R18.64] ;  /* 0x00000008121da981 */ /* 0x000eaa000c1e1900 */
[----:B------:R-:W0:Y:S08]  /*3630*/  @!P2 LDC R26, c[0x0][0xfdc] ;  /* 0x0003f700ff1aab82 */ /* 0x000e300000000800 */
[----:B-1----:R-:W2:Y:S01]  /*3640*/  @!P2 LDC R14, c[0x0][0xfe8] ;  /* 0x0003fa00ff0eab82 */ /* 0x002ea20000000800 */
[----:B------:R-:W-:-:S02]  /*3650*/  HFMA2 R23, -RZ, RZ, 0, 0 ;  /* 0x00000000ff177431 */ /* 0x000fc400000001ff */
[----:B-----5:R-:W-:-:S05]  /*3660*/  @!P2 FMUL.FTZ R23, R28, R27 ;  /* 0x0000001b1c17a220 */ /* 0x020fca0000410000 */
[----:B----4-:R-:W1:Y:S01]  /*3670*/  @!P1 LDC R17, c[0x0][0xff0] ;  /* 0x0003fc00ff119b82 */ /* 0x010e620000000800 */
[----:B0-----:R-:W-:Y:S01]  /*3680*/  @!P2 FFMA.FTZ R8, R8, R26, R23 ;  /* 0x0000001a0808a223 */ /* 0x001fe20000010017 */
[----:B------:R-:W-:-:S06]  /*3690*/  @!P2 IMAD.WIDE R26, R9, 0x4, R10 ;  /* 0x00000004091aa825 */ /* 0x000fcc00078e020a */
[----:B------:R-:W0:Y:S01]  /*36a0*/  @!P1 LDC R16, c[0x0][0xfe8] ;  /* 0x0003fa00ff109b82 */ /* 0x000e220000000800 */
[----:B--2---:R-:W-:Y:S01]  /*36b0*/  @!P2 FFMA.FTZ R29, -R8, R14, R29 ;  /* 0x0000000e081da223 */ /* 0x004fe2000001011d */
[----:B------:R-:W-:-:S06]  /*36c0*/  @!P1 IMAD.WIDE R8, R7, 0x4, R12 ;  /* 0x0000000407089825 */ /* 0x000fcc00078e020c */
[----:B------:R-:W2:Y:S01]  /*36d0*/  @!P1 LDC R14, c[0x0][0xfdc] ;  /* 0x0003f700ff0e9b82 */ /* 0x000ea20000000800 */
[----:B------:R4:W-:Y:S04]  /*36e0*/  @!P2 STG.E desc[UR8][R18.64], R29 ;  /* 0x0000001d1200a986 */ /* 0x0009e8000c101908 */
[----:B------:R5:W-:Y:S04]  /*36f0*/  @!P2 STG.E desc[UR8][R26.64], R23 ;  /* 0x000000171a00a986 */ /* 0x000be8000c101908 */
[----:B------:R-:W0:Y:S01]  /*3700*/  @!P1 LDG.E R15, desc[UR8][R8.64] ;  /* 0x00000008080f9981 */ /* 0x000e22000c1e1900 */
[----:B------:R-:W-:Y:S01]  /*3710*/  MOV R25, RZ ;  /* 0x000000ff00197202 */ /* 0x000fe20000000f00 */
[----:B-1----:R-:W-:-:S02]  /*3720*/  @!P1 FMUL.FTZ R25, R20, R17 ;  /* 0x0000001114199220 */ /* 0x002fc40000410000 */
[----:B------:R-:W1:Y:S08]  /*3730*/  @!P3 LDC R17, c[0x0][0xff0] ;  /* 0x0003fc00ff11bb82 */ /* 0x000e700000000800 */
[----:B----4-:R-:W3:Y:S01]  /*3740*/  @!P3 LDC R19, c[0x0][0xfdc] ;  /* 0x0003f700ff13bb82 */ /* 0x010ee20000000800 */
[----:B--2---:R-:W-:-:S07]  /*3750*/  @!P1 FFMA.FTZ R6, R6, R14, R25 ;  /* 0x0000000e06069223 */ /* 0x004fce0000010019 */
[----:B-----5:R-:W2:Y:S01]  /*3760*/  @!P3 LDC R23, c[0x0][0xfe8] ;  /* 0x0003fa00ff17bb82 */ /* 0x020ea20000000800 */
[----:B0-----:R-:W-:Y:S01]  /*3770*/  @!P1 FFMA.FTZ R20, -R6, R16, R15 ;  /* 0x0000001006149223 */ /* 0x001fe2000001010f */
[----:B------:R-:W-:-:S04]  /*3780*/  @!P1 IMAD.WIDE R14, R7, 0x4, R10 ;  /* 0x00000004070e9825 */ /* 0x000fc800078e020a */
[----:B------:R-:W-:Y:S01]  /*3790*/  @!P3 IMAD.WIDE R6, R5, 0x4, R12 ;  /* 0x000000040506b825 */ /* 0x000fe200078e020c */
[----:B------:R4:W-:Y:S04]  /*37a0*/  @!P1 STG.E desc[UR8][R8.64], R20 ;  /* 0x0000001408009986 */ /* 0x0009e8000c101908 */
[----:B------:R4:W-:Y:S04]  /*37b0*/  @!P1 STG.E desc[UR8][R14.64], R25 ;  /* 0x000000190e009986 */ /* 0x0009e8000c101908 */
[----:B------:R-:W2:Y:S01]  /*37c0*/  @!P3 LDG.E R16, desc[UR8][R6.64] ;  /* 0x000000080610b981 */ /* 0x000ea2000c1e1900 */
[----:B------:R-:W-:-:S02]  /*37d0*/  HFMA2 R18, -RZ, RZ, 0, 0 ;  /* 0x00000000ff127431 */ /* 0x000fc400000001ff */
[----:B-1----:R-:W-:-:S04]  /*37e0*/  @!P3 FMUL.FTZ R18, R22, R17 ;  /* 0x000000111612b220 */ /* 0x002fc80000410000 */
[----:B---3--:R-:W-:Y:S01]  /*37f0*/  @!P3 FFMA.FTZ R21, R21, R19, R18 ;  /* 0x000000131515b223 */ /* 0x008fe20000010012 */
        /* <DEDUP_REMOVED lines=8> */
.L_x_78:
[----:B------:R-:W0:Y:S01]  /*3880*/  S2R R16, SR_TID.X ;  /* 0x0000000000107919 */ /* 0x000e220000002100 */
[----:B------:R-:W-:Y:S01]  /*3890*/  SHF.R.S32.HI R3, RZ, 0x1f, R0 ;  /* 0x0000001fff037819 */ /* 0x000fe20000011400 */
[----:B------:R-:W-:Y:S06]  /*38a0*/  BRA.U !UP1, `(.L_x_106) ;  /* 0x0000000509547547 */ /* 0x000fec000b800000 */
[----:B------:R-:W-:-:S05]  /*38b0*/  UMOV UR4, URZ ;  /* 0x000000ff00047c82 */ /* 0x000fca0008000000 */
.L_x_107:
[----:B0-----:R-:W-:-:S04]  /*38c0*/  IADD3 R21, PT, PT, R16, UR4, RZ ;  /* 0x0000000410157c10 */ /* 0x001fc8000fffe0ff */
[----:B------:R-:W-:-:S13]  /*38d0*/  ISETP.GE.AND P0, PT, R21, R2, PT ;  /* 0x000000021500720c */ /* 0x000fda0003f06270 */
[----:B--2---:R-:W-:Y:S01]  /*38e0*/  @!P0 IADD3 R4, P1, PT, R0, R21, RZ ;  /* 0x0000001500048210 */ /* 0x004fe20007f3e0ff */
[----:B------:R-:W-:Y:S01]  /*38f0*/  HFMA2 R24, -RZ, RZ, 0, 0 ;  /* 0x00000000ff187431 */ /* 0x000fe200000001ff */
[----:B------:R-:W0:Y:S02]  /*3900*/  @!P0 LDC R19, c[0x0][0xff0] ;  /* 0x0003fc00ff138b82 */ /* 0x000e240000000800 */
[----:B------:R-:W-:Y:S02]  /*3910*/  @!P0 LEA.HI.X.SX32 R5, R21, R3, 0x1, P1 ;  /* 0x0000000315058211 */ /* 0x000fe400008f0eff */
[----:B------:R-:W-:-:S04]  /*3920*/  @!P0 LEA R8, P1, R4, UR10, 0x2 ;  /* 0x0000000a04088c11 */ /* 0x000fc8000f8210ff */
[----:B------:R-:W-:Y:S01]  /*3930*/  @!P0 LEA.HI.X R9, R4, UR11, R5, 0x2, P1 ;  /* 0x0000000b04098c11 */ /* 0x000fe200088f1405 */
[----:B------:R-:W1:Y:S04]  /*3940*/  @!P0 LDC R26, c[0x0][0xfdc] ;  /* 0x0003f700ff1a8b82 */ /* 0x000e680000000800 */
[----:B------:R-:W0:Y:S01]  /*3950*/  @!P0 LDG.E R8, desc[UR8][R8.64] ;  /* 0x0000000808088981 */ /* 0x000e22000c1e1900 */
[----:B------:R-:W-:-:S03]  /*3960*/  @!P0 IMAD.WIDE R6, R21, 0x4, R12 ;  /* 0x0000000415068825 */ /* 0x000fc600078e020c */
[----:B------:R-:W2:Y:S01]  /*3970*/  @!P0 LDC R25, c[0x0][0xfe8] ;  /* 0x0003fa00ff198b82 */ /* 0x000ea20000000800 */
[C---:B------:R-:W-:Y:S01]  /*3980*/  @!P0 IMAD.WIDE R4, R21.reuse, 0x4, R12 ;  /* 0x0000000415048825 */ /* 0x040fe200078e020c */
[----:B------:R3:W1:Y:S04]  /*3990*/  @!P0 LDG.E R24, desc[UR8][R6.64] ;  /* 0x0000000806188981 */ /* 0x000668000c1e1900 */
[----:B------:R-:W2:Y:S01]  /*39a0*/  @!P0 LDG.E R20, desc[UR8][R4.64] ;  /* 0x0000000804148981 */ /* 0x000ea2000c1e1900 */
[----:B------:R-:W-:Y:S02]  /*39b0*/  IADD3 R21, PT, PT, R21, UR12, RZ ;  /* 0x0000000c15157c10 */ /* 0x000fe4000fffe0ff */
[----:B------:R-:W-:Y:S02]  /*39c0*/  MOV R22, RZ ;  /* 0x000000ff00167202 */ /* 0x000fe40000000f00 */
[----:B------:R-:W-:-:S02]  /*39d0*/  ISETP.GE.AND P3, PT, R21, R2, PT ;  /* 0x000000021500720c */ /* 0x000fc40003f66270 */
[----:B------:R-:W-:-:S04]  /*39e0*/  IADD3 R23, PT, PT, R21, UR12, RZ ;  /* 0x0000000c15177c10 */ /* 0x000fc8000fffe0ff */
[C---:B------:R-:W-:Y:S01]  /*39f0*/  ISETP.GE.AND P2, PT, R23.reuse, R2, PT ;  /* 0x000000021700720c */ /* 0x040fe20003f46270 */
[----:B------:R-:W-:-:S06]  /*3a00*/  VIADD R17, R23, UR12 ;  /* 0x0000000c17117c36 */ /* 0x000fcc0008000000 */
[C---:B---3--:R-:W-:Y:S01]  /*3a10*/  @!P3 IADD3 R7, P4, PT, R0.reuse, R21, RZ ;  /* 0x000000150007b210 */ /* 0x048fe20007f9e0ff */
[----:B------:R-:W-:Y:S01]  /*3a20*/  HFMA2 R27, -RZ, RZ, 0, 0 ;  /* 0x00000000ff1b7431 */ /* 0x000fe200000001ff */
[----:B------:R-:W-:Y:S01]  /*3a30*/  MOV R18, RZ ;  /* 0x000000ff00127202 */ /* 0x000fe20000000f00 */
[C-C-:B------:R-:W-:Y:S01]  /*3a40*/  @!P3 IMAD.WIDE R14, R21.reuse, 0x4, R12.reuse ;  /* 0x00000004150eb825 */ /* 0x140fe200078e020c */
[----:B------:R-:W-:Y:S02]  /*3a50*/  @!P3 LEA.HI.X.SX32 R28, R21, R3, 0x1, P4 ;  /* 0x00000003151cb211 */ /* 0x000fe400020f0eff */
[----:B------:R-:W-:Y:S02]  /*3a60*/  @!P3 LEA R6, P4, R7, UR10, 0x2 ;  /* 0x0000000a0706bc11 */ /* 0x000fe4000f8810ff */
[----:B------:R-:W-:Y:S01]  /*3a70*/  ISETP.GE.AND P1, PT, R17, R2, PT ;  /* 0x000000021100720c */ /* 0x000fe20003f26270 */
[----:B------:R-:W-:Y:S01]  /*3a80*/  @!P2 IMAD.WIDE R10, R23, 0x4, R12 ;  /* 0x00000004170aa825 */ /* 0x000fe200078e020c */
[----:B------:R-:W-:Y:S01]  /*3a90*/  @!P3 LEA.HI.X R7, R7, UR11, R28, 0x2, P4 ;  /* 0x0000000b0707bc11 */ /* 0x000fe2000a0f141c */
[----:B------:R3:W4:Y:S01]  /*3aa0*/  @!P3 LDG.E R22, desc[UR8][R14.64] ;  /* 0x000000080e16b981 */ /* 0x000722000c1e1900 */
[----:B------:R-:W-:-:S03]  /*3ab0*/  @!P2 IADD3 R9, P4, PT, R0, R23, RZ ;  /* 0x000000170009a210 */ /* 0x000fc60007f9e0ff */
[----:B------:R5:W4:Y:S01]  /*3ac0*/  @!P2 LDG.E R18, desc[UR8][R10.64] ;  /* 0x000000080a12a981 */ /* 0x000b22000c1e1900 */
[----:B------:R-:W-:-:S03]  /*3ad0*/  @!P2 LEA.HI.X.SX32 R28, R23, R3, 0x1, P4 ;  /* 0x00000003171ca211 */ /* 0x000fc600020f0eff */
[----:B------:R-:W4:Y:S02]  /*3ae0*/  @!P3 LDG.E R6, desc[UR8][R6.64] ;  /* 0x000000080606b981 */ /* 0x000f24000c1e1900 */
[----:B---3--:R-:W-:-:S04]  /*3af0*/  @!P1 IMAD.WIDE R14, R17, 0x4, R12 ;  /* 0x00000004110e9825 */ /* 0x008fc800078e020c */
[----:B0-----:R-:W-:Y:S01]  /*3b00*/  @!P0 FMUL.FTZ R27, R8, R19 ;  /* 0x00000013081b8220 */ /* 0x001fe20000410000 */
[----:B------:R-:W-:Y:S01]  /*3b10*/  @!P2 LEA R8, P4, R9, UR10, 0x2 ;  /* 0x0000000a0908ac11 */ /* 0x000fe2000f8810ff */
[----:B------:R-:W-:-:S03]  /*3b20*/  HFMA2 R19, -RZ, RZ, 0, 0 ;  /* 0x00000000ff137431 */ /* 0x000fc600000001ff */
[----:B------:R-:W-:Y:S02]  /*3b30*/  @!P2 LEA.HI.X R9, R9, UR11, R28, 0x2, P4 ;  /* 0x0000000b0909ac11 */ /* 0x000fe4000a0f141c */
[----:B------:R-:W-:Y:S01]  /*3b40*/  @!P1 IADD3 R28, P4, PT, R0, R17, RZ ;  /* 0x00000011001c9210 */ /* 0x000fe20007f9e0ff */
[----:B-1----:R-:W-:Y:S01]  /*3b50*/  @!P0 FFMA.FTZ R27, R24, R26, R27 ;  /* 0x0000001a181b8223 */ /* 0x002fe2000001001b */
[----:B------:R0:W3:Y:S01]  /*3b60*/  @!P1 LDG.E R19, desc[UR8][R14.64] ;  /* 0x000000080e139981 */ /* 0x0000e2000c1e1900 */
[----:B------:R-:W1:Y:S01]  /*3b70*/  @!P3 LDC R24, c[0x0][0xfdc] ;  /* 0x0003f700ff18bb82 */ /* 0x000e620000000800 */
[----:B-----5:R-:W-:Y:S02]  /*3b80*/  @!P1 LEA.HI.X.SX32 R11, R17, R3, 0x1, P4 ;  /* 0x00000003110b9211 */ /* 0x020fe400020f0eff */
[C---:B------:R-:W-:Y:S01]  /*3b90*/  @!P1 LEA R10, P4, R28.reuse, UR10, 0x2 ;  /* 0x0000000a1c0a9c11 */ /* 0x040fe2000f8810ff */
[----:B--2---:R-:W-:Y:S01]  /*3ba0*/  @!P0 FFMA.FTZ R25, -R27, R25, R20 ;  /* 0x000000191b198223 */ /* 0x004fe20000010114 */
[----:B------:R-:W-:Y:S01]  /*3bb0*/  @!P3 IMAD.WIDE R20, R21, 0x4, R12 ;  /* 0x000000041514b825 */ /* 0x000fe200078e020c */
[----:B------:R2:W5:Y:S01]  /*3bc0*/  @!P2 LDG.E R8, desc[UR8][R8.64] ;  /* 0x000000080808a981 */ /* 0x000562000c1e1900 */
[----:B------:R-:W-:Y:S01]  /*3bd0*/  @!P1 LEA.HI.X R11, R28, UR11, R11, 0x2, P4 ;  /* 0x0000000b1c0b9c11 */ /* 0x000fe2000a0f140b */
[----:B------:R-:W3:Y:S04]  /*3be0*/  @!P3 LDC R26, c[0x0][0xfe8] ;  /* 0x0003fa00ff1abb82 */ /* 0x000ee80000000800 */
[----:B------:R2:W5:Y:S04]  /*3bf0*/  @!P1 LDG.E R10, desc[UR8][R10.64] ;  /* 0x000000080a0a9981 */ /* 0x000568000c1e1900 */
[----:B------:R3:W-:Y:S01]  /*3c00*/  @!P0 STG.E desc[UR8][R4.64], R25 ;  /* 0x0000001904008986 */ /* 0x0007e2000c101908 */
[----:B0-----:R-:W4:Y:S03]  /*3c10*/  @!P3 LDC R15, c[0x0][0xff0] ;  /* 0x0003fc00ff0fbb82 */ /* 0x001f260000000800 */
[----:B------:R-:W3:Y:S01]  /*3c20*/  @!P3 LDG.E R14, desc[UR8][R20.64] ;  /* 0x00000008140eb981 */ /* 0x000ee2000c1e1900 */
[----:B------:R-:W-:-:S04]  /*3c30*/  MOV R7, RZ ;  /* 0x000000ff00077202 */ /* 0x000fc80000000f00 */
[----:B--2---:R-:W5:Y:S08]  /*3c40*/  @!P2 LDC R9, c[0x0][0xff0] ;  /* 0x0003fc00ff09ab82 */ /* 0x004f700000000800 */
[----:B------:R-:W0:Y:S01]  /*3c50*/  @!P2 LDC R11, c[0x0][0xfdc] ;  /* 0x0003f700ff0bab82 */ /* 0x000e220000000800 */
[----:B----4-:R-:W-:-:S04]  /*3c60*/  @!P3 FMUL.FTZ R7, R6, R15 ;  /* 0x0000000f0607b220 */ /* 0x010fc80000410000 */
[----:B-1----:R-:W-:-:S04]  /*3c70*/  @!P3 FFMA.FTZ R7, R22, R24, R7 ;  /* 0x000000181607b223 */ /* 0x002fc80000010007 */
[----:B---3--:R-:W-:Y:S01]  /*3c80*/  @!P3 FFMA.FTZ R15, -R7, R26, R14 ;  /* 0x0000001a070fb223 */ /* 0x008fe2000001010e */
[----:B------:R-:W-:Y:S01]  /*3c90*/  @!P2 IMAD.WIDE R6, R23, 0x4, R12 ;  /* 0x000000041706a825 */ /* 0x000fe200078e020c */
[----:B------:R-:W1:Y:S03]  /*3ca0*/  @!P2 LDC R14, c[0x0][0xfe8] ;  /* 0x0003fa00ff0eab82 */ /* 0x000e660000000800 */
[----:B------:R2:W-:Y:S04]  /*3cb0*/  @!P3 STG.E desc[UR8][R20.64], R15 ;  /* 0x0000000f1400b986 */ /* 0x0005e8000c101908 */
[----:B------:R-:W1:Y:S01]  /*3cc0*/  @!P2 LDG.E R4, desc[UR8][R6.64] ;  /* 0x000000080604a981 */ /* 0x000e62000c1e1900 */
[----:B------:R-:W-:-:S02]  /*3cd0*/  HFMA2 R5, -RZ, RZ, 0, 0 ;  /* 0x00000000ff057431 */ /* 0x000fc400000001ff */
[----:B-----5:R-:W-:-:S04]  /*3ce0*/  @!P2 FMUL.FTZ R5, R8, R9 ;  /* 0x000000090805a220 */ /* 0x020fc80000410000 */
[----:B0-----:R-:W-:Y:S01]  /*3cf0*/  @!P2 FFMA.FTZ R5, R18, R11, R5 ;  /* 0x0000000b1205a223 */ /* 0x001fe20000010005 */
[----:B--2---:R-:W0:Y:S03]  /*3d00*/  @!P1 LDC R15, c[0x0][0xff0] ;  /* 0x0003fc00ff0f9b82 */ /* 0x004e260000000800 */
[----:B-1----:R-:W-:Y:S01]  /*3d10*/  @!P2 FFMA.FTZ R9, -R5, R14, R4 ;  /* 0x0000000e0509a223 */ /* 0x002fe20000010104 */
[----:B------:R-:W-:-:S04]  /*3d20*/  @!P1 IMAD.WIDE R4, R17, 0x4, R12 ;  /* 0x0000000411049825 */ /* 0x000fc800078e020c */
[----:B------:R-:W1:Y:S01]  /*3d30*/  @!P1 LDC R14, c[0x0][0xfdc] ;  /* 0x0003f700ff0e9b82 */ /* 0x000e620000000800 */
[----:B------:R2:W-:Y:S04]  /*3d40*/  @!P2 STG.E desc[UR8][R6.64], R9 ;  /* 0x000000090600a986 */ /* 0x0005e8000c101908 */
[----:B------:R-:W3:Y:S03]  /*3d50*/  @!P1 LDG.E R11, desc[UR8][R4.64] ;  /* 0x00000008040b9981 */ /* 0x000ee6000c1e1900 */
[----:B------:R-:W3:Y:S01]  /*3d60*/  @!P1 LDC R17, c[0x0][0xfe8] ;  /* 0x0003fa00ff119b82 */ /* 0x000ee20000000800 */
[----:B------:R-:W-:Y:S01]  /*3d70*/  MOV R8, RZ ;  /* 0x000000ff00087202 */ /* 0x000fe20000000f00 */
[----:B0-----:R-:W-:Y:S01]  /*3d80*/  @!P1 FMUL.FTZ R8, R10, R15 ;  /* 0x0000000f0a089220 */ /* 0x001fe20000410000 */
[----:B------:R-:W-:-:S03]  /*3d90*/  ULEA UR4, UR12, UR4, 0x2 ;  /* 0x000000040c047291 */ /* 0x000fc6000f8e10ff */
[----:B-1----:R-:W-:-:S03]  /*3da0*/  @!P1 FFMA.FTZ R8, R19, R14, R8 ;  /* 0x0000000e13089223 */ /* 0x002fc60000010008 */
[----:B------:R-:W-:Y:S01]  /*3db0*/  ISETP.LE.AND P0, PT, R2, UR4, PT ;  /* 0x0000000402007c0c */ /* 0x000fe2000bf03270 */
[----:B---3--:R-:W-:-:S05]  /*3dc0*/  @!P1 FFMA.FTZ R11, -R8, R17, R11 ;  /* 0x00000011080b9223 */ /* 0x008fca000001010b */
[----:B------:R2:W-:Y:S07]  /*3dd0*/  @!P1 STG.E desc[UR8][R4.64], R11 ;  /* 0x0000000b04009986 */ /* 0x0005ee000c101908 */
[----:B------:R-:W-:Y:S05]  /*3de0*/  @!P0 BRA `(.L_x_107) ;  /* 0xfffffff800b48947 */ /* 0x000fea000383ffff */
[----:B------:R-:W-:Y:S05]  /*3df0*/  EXIT ;  /* 0x000000000000794d */ /* 0x000fea0003800000 */
.L_x_106:
[----:B------:R-:W-:Y:S05]  /*3e00*/  BRA.U UP0, `(.L_x_108) ;  /* 0x0000000500047547 */ /* 0x000fea000b800000 */
[----:B------:R-:W-:-:S05]  /*3e10*/  UMOV UR4, URZ ;  /* 0x000000ff00047c82 */ /* 0x000fca0008000000 */
.L_x_109:
[----:B0-----:R-:W-:-:S04]  /*3e20*/  IADD3 R15, PT, PT, R16, UR4, RZ ;  /* 0x00000004100f7c10 */ /* 0x001fc8000fffe0ff */
[----:B------:R-:W-:-:S13]  /*3e30*/  ISETP.GE.AND P0, PT, R15, R2, PT ;  /* 0x000000020f00720c */ /* 0x000fda0003f06270 */
[----:B-1----:R-:W-:Y:S01]  /*3e40*/  @!P0 IADD3 R4, P1, PT, R0, R15, RZ ;  /* 0x0000000f00048210 */ /* 0x002fe20007f3e0ff */
[----:B------:R-:W0:Y:S03]  /*3e50*/  @!P0 LDC R20, c[0x0][0xff0] ;  /* 0x0003fc00ff148b82 */ /* 0x000e260000000800 */
[----:B------:R-:W-:Y:S02]  /*3e60*/  @!P0 LEA.HI.X.SX32 R5, R15, R3, 0x1, P1 ;  /* 0x000000030f058211 */ /* 0x000fe400008f0eff */
[----:B------:R-:W-:-:S03]  /*3e70*/  @!P0 LEA R6, P1, R4, UR10, 0x2 ;  /* 0x0000000a04068c11 */ /* 0x000fc6000f8210ff */
[----:B------:R-:W1:Y:S01]  /*3e80*/  @!P0 LDC R22, c[0x0][0xfe8] ;  /* 0x0003fa00ff168b82 */ /* 0x000e620000000800 */
[----:B------:R-:W-:Y:S01]  /*3e90*/  @!P0 LEA.HI.X R7, R4, UR11, R5, 0x2, P1 ;  /* 0x0000000b04078c11 */ /* 0x000fe200088f1405 */
[----:B------:R-:W-:-:S05]  /*3ea0*/  @!P0 IMAD.WIDE R4, R15, 0x4, R12 ;  /* 0x000000040f048825 */ /* 0x000fca00078e020c */
[----:B------:R2:W0:Y:S04]  /*3eb0*/  @!P0 LDG.E R7, desc[UR8][R6.64] ;  /* 0x0000000806078981 */ /* 0x000428000c1e1900 */
[----:B------:R-:W1:Y:S01]  /*3ec0*/  @!P0 LDG.E R14, desc[UR8][R4.64] ;  /* 0x00000008040e8981 */ /* 0x000e62000c1e1900 */
[----:B------:R-:W-:Y:S01]  /*3ed0*/  IADD3 R15, PT, PT, R15, UR12, RZ ;  /* 0x0000000c0f0f7c10 */ /* 0x000fe2000fffe0ff */
[----:B------:R-:W-:-:S03]  /*3ee0*/  HFMA2 R21, -RZ, RZ, 0, 0 ;  /* 0x00000000ff157431 */ /* 0x000fc600000001ff */
[C---:B------:R-:W-:Y:S01]  /*3ef0*/  ISETP.GE.AND P3, PT, R15.reuse, R2, PT ;  /* 0x000000020f00720c */ /* 0x040fe20003f66270 */
[----:B------:R-:W-:-:S05]  /*3f00*/  VIADD R19, R15, UR12 ;  /* 0x0000000c0f137c36 */ /* 0x000fca0008000000 */
[C---:B------:R-:W-:Y:S02]  /*3f10*/  ISETP.GE.AND P2, PT, R19.reuse, R2, PT ;  /* 0x000000021300720c */ /* 0x040fe40003f46270 */
[----:B------:R-:W-:-:S04]  /*3f20*/  IADD3 R17, PT, PT, R19, UR12, RZ ;  /* 0x0000000c13117c10 */ /* 0x000fc8000fffe0ff */
[----:B------:R-:W-:Y:S01]  /*3f30*/  ISETP.GE.AND P1, PT, R17, R2, PT ;  /* 0x000000021100720c */ /* 0x000fe20003f26270 */
[----:B------:R-:W3:Y:S01]  /*3f40*/  @!P3 LDC R25, c[0x0][0xff0] ;  /* 0x0003fc00ff19bb82 */ /* 0x000ee20000000800 */
[----:B------:R-:W-:-:S04]  /*3f50*/  @!P3 IADD3 R8, P4, PT, R0, R15, RZ ;  /* 0x0000000f0008b210 */ /* 0x000fc80007f9e0ff */
[----:B------:R-:W-:Y:S02]  /*3f60*/  @!P3 LEA.HI.X.SX32 R9, R15, R3, 0x1, P4 ;  /* 0x000000030f09b211 */ /* 0x000fe400020f0eff */
[----:B------:R-:W-:Y:S02]  /*3f70*/  @!P3 LEA R10, P4, R8, UR10, 0x2 ;  /* 0x0000000a080abc11 */ /* 0x000fe4000f8810ff */
[----:B--2---:R-:W-:Y:S02]  /*3f80*/  @!P2 IADD3 R6, P5, PT, R0, R19, RZ ;  /* 0x000000130006a210 */ /* 0x004fe40007fbe0ff */
[----:B------:R-:W-:Y:S02]  /*3f90*/  @!P3 LEA.HI.X R11, R8, UR11, R9, 0x2, P4 ;  /* 0x0000000b080bbc11 */ /* 0x000fe4000a0f1409 */
[----:B------:R-:W-:Y:S02]  /*3fa0*/  @!P2 LEA.HI.X.SX32 R9, R19, R3, 0x1, P5 ;  /* 0x000000031309a211 */ /* 0x000fe400028f0eff */
[----:B------:R-:W-:Y:S01]  /*3fb0*/  @!P2 LEA R8, P4, R6, UR10, 0x2 ;  /* 0x0000000a0608ac11 */ /* 0x000fe2000f8810ff */
[----:B------:R-:W3:Y:S01]  /*3fc0*/  @!P3 LDG.E R10, desc[UR8][R10.64] ;  /* 0x000000080a0ab981 */ /* 0x000ee2000c1e1900 */
[----:B------:R-:W-:-:S02]  /*3fd0*/  @!P1 IADD3 R18, P5, PT, R0, R17, RZ ;  /* 0x0000001100129210 */ /* 0x000fc40007fbe0ff */
[----:B------:R-:W-:Y:S02]  /*3fe0*/  @!P2 LEA.HI.X R9, R6, UR11, R9, 0x2, P4 ;  /* 0x0000000b0609ac11 */ /* 0x000fe4000a0f1409 */
[----:B------:R-:W-:Y:S02]  /*3ff0*/  @!P1 LEA.HI.X.SX32 R23, R17, R3, 0x1, P5 ;  /* 0x0000000311179211 */ /* 0x000fe400028f0eff */
[C---:B------:R-:W-:Y:S01]  /*4000*/  @!P1 LEA R6, P4, R18.reuse, UR10, 0x2 ;  /* 0x0000000a12069c11 */ /* 0x040fe2000f8810ff */
[----:B------:R-:W2:Y:S01]  /*4010*/  @!P2 LDG.E R8, desc[UR8][R8.64] ;  /* 0x000000080808a981 */ /* 0x000ea2000c1e1900 */
[----:B0-----:R-:W-:Y:S02]  /*4020*/  @!P0 FMUL.FTZ R21, R7, R20 ;  /* 0x0000001407158220 */ /* 0x001fe40000410000 */
[----:B------:R-:W-:Y:S01]  /*4030*/  @!P1 LEA.HI.X R7, R18, UR11, R23, 0x2, P4 ;  /* 0x0000000b12079c11 */ /* 0x000fe2000a0f1417 */
[----:B------:R-:W0:Y:S01]  /*4040*/  @!P3 LDC R20, c[0x0][0xfe8] ;  /* 0x0003fa00ff14bb82 */ /* 0x000e220000000800 */
[----:B-1----:R-:W-:Y:S01]  /*4050*/  @!P0 FFMA.FTZ R21, -R21, R22, R14 ;  /* 0x0000001615158223 */ /* 0x002fe2000001010e */
[----:B------:R-:W-:-:S02]  /*4060*/  @!P3 IMAD.WIDE R14, R15, 0x4, R12 ;  /* 0x000000040f0eb825 */ /* 0x000fc400078e020c */
[----:B------:R1:W4:Y:S04]  /*4070*/  @!P1 LDG.E R6, desc[UR8][R6.64] ;  /* 0x0000000806069981 */ /* 0x000328000c1e1900 */
[----:B------:R5:W-:Y:S04]  /*4080*/  @!P0 STG.E desc[UR8][R4.64], R21 ;  /* 0x0000001504008986 */ /* 0x000be8000c101908 */
[----:B------:R-:W0:Y:S01]  /*4090*/  @!P3 LDG.E R23, desc[UR8][R14.64] ;  /* 0x000000080e17b981 */ /* 0x000e22000c1e1900 */
[----:B------:R-:W-:Y:S01]  /*40a0*/  MOV R18, RZ ;  /* 0x000000ff00127202 */ /* 0x000fe20000000f00 */
[----:B-1----:R-:W2:Y:S08]  /*40b0*/  @!P2 LDC R7, c[0x0][0xff0] ;  /* 0x0003fc00ff07ab82 */ /* 0x002eb00000000800 */
[----:B-----5:R-:W1:Y:S01]  /*40c0*/  @!P2 LDC R5, c[0x0][0xfe8] ;  /* 0x0003fa00ff05ab82 */ /* 0x020e620000000800 */
[----:B---3--:R-:W-:Y:S01]  /*40d0*/  @!P3 FMUL.FTZ R18, R10, R25 ;  /* 0x000000190a12b220 */ /* 0x008fe20000410000 */
[----:B------:R-:W-:-:S04]  /*40e0*/  @!P2 IMAD.WIDE R10, R19, 0x4, R12 ;  /* 0x00000004130aa825 */ /* 0x000fc800078e020c */
[----:B0-----:R-:W-:-:S05]  /*40f0*/  @!P3 FFMA.FTZ R23, -R18, R20, R23 ;  /* 0x000000141217b223 */ /* 0x001fca0000010117 */
[----:B------:R0:W-:Y:S04]  /*4100*/  @!P3 STG.E desc[UR8][R14.64], R23 ;  /* 0x000000170e00b986 */ /* 0x0001e8000c101908 */
[----:B------:R-:W1:Y:S01]  /*4110*/  @!P2 LDG.E R9, desc[UR8][R10.64] ;  /* 0x000000080a09a981 */ /* 0x000e62000c1e1900 */
[----:B------:R-:W-:Y:S02]  /*4120*/  HFMA2 R4, -RZ, RZ, 0, 0 ;  /* 0x00000000ff047431 */ /* 0x000fe400000001ff */
[----:B--2---:R-:W-:Y:S01]  /*4130*/  @!P2 FMUL.FTZ R4, R8, R7 ;  /* 0x000000070804a220 */ /* 0x004fe20000410000 */
[----:B0-----:R-:W0:Y:S03]  /*4140*/  @!P1 LDC R14, c[0x0][0xfe8] ;  /* 0x0003fa00ff0e9b82 */ /* 0x001e260000000800 */
[----:B-1----:R-:W-:Y:S01]  /*4150*/  @!P2 FFMA.FTZ R9, -R4, R5, R9 ;  /* 0x000000050409a223 */ /* 0x002fe20000010109 */
[----:B------:R-:W-:-:S04]  /*4160*/  @!P1 IMAD.WIDE R4, R17, 0x4, R12 ;  /* 0x0000000411049825 */ /* 0x000fc800078e020c */
[----:B------:R-:W4:Y:S01]  /*4170*/  @!P1 LDC R17, c[0x0][0xff0] ;  /* 0x0003fc00ff119b82 */ /* 0x000f220000000800 */
[----:B------:R1:W-:Y:S04]  /*4180*/  @!P2 STG.E desc[UR8][R10.64], R9 ;  /* 0x000000090a00a986 */ /* 0x0003e8000c101908 */
[----:B------:R-:W0:Y:S01]  /*4190*/  @!P1 LDG.E R8, desc[UR8][R4.64] ;  /* 0x0000000804089981 */ /* 0x000e22000c1e1900 */
[----:B------:R-:W-:Y:S01]  /*41a0*/  MOV R7, RZ ;  /* 0x000000ff00077202 */ /* 0x000fe20000000f00 */
[----:B------:R-:W-:Y:S01]  /*41b0*/  ULEA UR4, UR12, UR4, 0x2 ;  /* 0x000000040c047291 */ /* 0x000fe2000f8e10ff */
[----:B----4-:R-:W-:-:S05]  /*41c0*/  @!P1 FMUL.FTZ R7, R6, R17 ;  /* 0x0000001106079220 */ /* 0x010fca0000410000 */
[----:B------:R-:W-:Y:S01]  /*41d0*/  ISETP.LE.AND P0, PT, R2, UR4, PT ;  /* 0x0000000402007c0c */ /* 0x000fe2000bf03270 */
[----:B0-----:R-:W-:-:S05]  /*41e0*/  @!P1 FFMA.FTZ R7, -R7, R14, R8 ;  /* 0x0000000e07079223 */ /* 0x001fca0000010108 */
[----:B------:R1:W-:Y:S07]  /*41f0*/  @!P1 STG.E desc[UR8][R4.64], R7 ;  /* 0x0000000704009986 */ /* 0x0003ee000c101908 */
[----:B------:R-:W-:Y:S05]  /*4200*/  @!P0 BRA `(.L_x_109) ;  /* 0xfffffffc00048947 */ /* 0x000fea000383ffff */
[----:B------:R-:W-:Y:S05]  /*4210*/  EXIT ;  /* 0x000000000000794d */ /* 0x000fea0003800000 */
.L_x_108:
[----:B------:R-:W-:-:S05]  /*4220*/  UMOV UR4, URZ ;  /* 0x000000ff00047c82 */ /* 0x000fca0008000000 */
.L_x_110:
        /* <DEDUP_REMOVED lines=17> */
[C---:B------:R-:W-:Y:S01]  /*4340*/  ISETP.GE.AND P3, PT, R21.reuse, R2, PT ;  /* 0x000000021500720c */ /* 0x040fe20003f66270 */
[----:B------:R-:W-:-:S05]  /*4350*/  VIADD R23, R21, UR12 ;  /* 0x0000000c15177c36 */ /* 0x000fca0008000000 */
[C---:B------:R-:W-:Y:S02]  /*4360*/  ISETP.GE.AND P2, PT, R23.reuse, R2, PT ;  /* 0x000000021700720c */ /* 0x040fe40003f46270 */
[----:B------:R-:W-:-:S05]  /*4370*/  IADD3 R17, PT, PT, R23, UR12, RZ ;  /* 0x0000000c17117c10 */ /* 0x000fca000fffe0ff */
        /* <DEDUP_REMOVED lines=63> */
.L_x_111:
        /* <DEDUP_REMOVED lines=9> */
.L_x_148:


//--------------------- .text._Z25multi_tensor_apply_kernelI18TensorListMetadataILi3EE10SGDFunctorILi3EN3c104HalfES4_EJffffbbbfEEvlPViT_T0_DpT1_ --------------------------
	.section	.text._Z25multi_tensor_apply_kernelI18TensorListMetadataILi3EE10SGDFunctorILi3EN3c104HalfES4_EJffffbbbfEEvlPViT_T0_DpT1_,"ax",@progbits
	.align	128
        .global         _Z25multi_tensor_apply_kernelI18TensorListMetadataILi3EE10SGDFunctorILi3EN3c104HalfES4_EJffffbbbfEEvlPViT_T0_DpT1_
        .type           _Z25multi_tensor_apply_kernelI18TensorListMetadataILi3EE10SGDFunctorILi3EN3c104HalfES4_EJffffbbbfEEvlPViT_T0_DpT1_,@function
        .size           _Z25multi_tensor_apply_kernelI18TensorListMetadataILi3EE10SGDFunctorILi3EN3c104HalfES4_EJffffbbbfEEvlPViT_T0_DpT1_,(.L_x_149 - _Z25multi_tensor_apply_kernelI18TensorListMetadataILi3EE10SGDFunctorILi3EN3c104HalfES4_EJffffbbbfEEvlPViT_T0_DpT1_)
        .other          _Z25multi_tensor_apply_kernelI18TensorListMetadataILi3EE10SGDFunctorILi3EN3c104HalfES4_EJffffbbbfEEvlPViT_T0_DpT1_,@"STO_CUDA_ENTRY STV_DEFAULT"
_Z25multi_tensor_apply_kernelI18TensorListMetadataILi3EE10SGDFunctorILi3EN3c104HalfES4_EJffffbbbfEEvlPViT_T0_DpT1_:
.text._Z25multi_tensor_apply_kernelI18TensorListMetadataILi3EE10SGDFunctorILi3EN3c104HalfES4_EJffffbbbfEEvlPViT_T0_DpT1_:
        /* <DEDUP_REMOVED lines=56> */
.L_x_123:
[----:B01-3--:R-:W3:Y:S01]  /*0380*/  S2R R17, SR_TID.X ;  /* 0x0000000000117919 */ /* 0x00bee20000002100 */
[----:B------:R-:W-:Y:S02]  /*0390*/  SHF.R.S32.HI R18, RZ, 0x1f, R0 ;  /* 0x0000001fff127819 */ /* 0x000fe40000011400 */
[----:B---3--:R-:W-:-:S04]  /*03a0*/  IADD3 R17, PT, PT, R17, UR4, RZ ;  /* 0x0000000411117c10 */ /* 0x008fc8000fffe0ff */
[C---:B------:R-:W-:Y:S02]  /*03b0*/  ISETP.GE.AND P0, PT, R17.reuse, R2, PT ;  /* 0x000000021100720c */ /* 0x040fe40003f06270 */
[----:B------:R-:W-:-:S04]  /*03c0*/  IADD3 R23, PT, PT, R17, UR12, RZ ;  /* 0x0000000c11177c10 */ /* 0x000fc8000fffe0ff */
[C---:B------:R-:W-:Y:S02]  /*03d0*/  ISETP.GE.AND P1, PT, R23.reuse, R2, PT ;  /* 0x000000021700720c */ /* 0x040fe40003f26270 */
[----:B--2-4-:R-:W-:-:S05]  /*03e0*/  IADD3 R3, PT, PT, R23, UR12, RZ ;  /* 0x0000000c17037c10 */ /* 0x014fca000fffe0ff */
[----:B------:R-:W-:-:S04]  /*03f0*/  @!P0 IADD3 R5, P2, PT, R0, R17, RZ ;  /* 0x0000001100058210 */ /* 0x000fc80007f5e0ff */
[-C--:B------:R-:W-:Y:S02]  /*0400*/  @!P0 LEA.HI.X.SX32 R6, R17, R18.reuse, 0x1, P2 ;  /* 0x0000001211068211 */ /* 0x080fe400010f0eff */
[C---:B------:R-:W-:Y:S02]  /*0410*/  @!P0 LEA R14, P2, R5.reuse, UR10, 0x1 ;  /* 0x0000000a050e8c11 */ /* 0x040fe4000f8408ff */
[----:B------:R-:W-:Y:S02]  /*0420*/  @!P1 IADD3 R4, P3, PT, R0, R23, RZ ;  /* 0x0000001700049210 */ /* 0x000fe40007f7e0ff */
[----:B------:R-:W-:Y:S02]  /*0430*/  @!P0 LEA.HI.X R15, R5, UR11, R6, 0x1, P2 ;  /* 0x0000000b050f8c11 */ /* 0x000fe400090f0c06 */
[----:B------:R-:W-:Y:S02]  /*0440*/  @!P1 LEA.HI.X.SX32 R5, R23, R18, 0x1, P3 ;  /* 0x0000001217059211 */ /* 0x000fe400018f0eff */
[----:B------:R-:W-:Y:S01]  /*0450*/  @!P1 LEA R6, P3, R4, UR10, 0x1 ;  /* 0x0000000a04069c11 */ /* 0x000fe2000f8608ff */
[----:B------:R3:W4:Y:S01]  /*0460*/  @!P0 LDG.E.U16 R19, desc[UR8][R14.64] ;  /* 0x000000080e138981 */ /* 0x000722000c1e1500 */
[----:B------:R-:W-:-:S02]  /*0470*/  ISETP.GE.AND P2, PT, R3, R2, PT ;  /* 0x000000020300720c */ /* 0x000fc40003f46270 */
[----:B------:R-:W-:Y:S02]  /*0480*/  @!P1 LEA.HI.X R7, R4, UR11, R5, 0x1, P3 ;  /* 0x0000000b04079c11 */ /* 0x000fe400098f0c05 */
[----:B------:R-:W-:-:S03]  /*0490*/  IADD3 R5, PT, PT, R3, UR12, RZ ;  /* 0x0000000c03057c10 */ /* 0x000fc6000fffe0ff */
[----:B------:R-:W5:Y:S01]  /*04a0*/  @!P1 LDG.E.U16 R6, desc[UR8][R6.64] ;  /* 0x0000000806069981 */ /* 0x000f62000c1e1500 */
[----:B------:R-:W-:-:S05]  /*04b0*/  ISETP.GE.AND P3, PT, R5, R2, PT ;  /* 0x000000020500720c */ /* 0x000fca0003f66270 */
[----:B------:R-:W-:-:S04]  /*04c0*/  @!P2 IADD3 R4, P4, PT, R0, R3, RZ ;  /* 0x000000030004a210 */ /* 0x000fc80007f9e0ff */
[-C--:B------:R-:W-:Y:S02]  /*04d0*/  @!P2 LEA.HI.X.SX32 R9, R3, R18.reuse, 0x1, P4 ;  /* 0x000000120309a211 */ /* 0x080fe400020f0eff */
[----:B------:R-:W-:Y:S02]  /*04e0*/  @!P2 LEA R8, P4, R4, UR10, 0x1 ;  /* 0x0000000a0408ac11 */ /* 0x000fe4000f8808ff */
[----:B------:R-:W-:Y:S02]  /*04f0*/  @!P3 IADD3 R16, P5, PT, R0, R5, RZ ;  /* 0x000000050010b210 */ /* 0x000fe40007fbe0ff */
[----:B------:R-:W-:Y:S02]  /*0500*/  @!P2 LEA.HI.X R9, R4, UR11, R9, 0x1, P4 ;  /* 0x0000000b0409ac11 */ /* 0x000fe4000a0f0c09 */
[----:B------:R-:W-:Y:S02]  /*0510*/  @!P3 LEA.HI.X.SX32 R21, R5, R18, 0x1, P5 ;  /* 0x000000120515b211 */ /* 0x000fe400028f0eff */
[C---:B---3--:R-:W-:Y:S01]  /*0520*/  @!P3 LEA R14, P4, R16.reuse, UR10, 0x1 ;  /* 0x0000000a100ebc11 */ /* 0x048fe2000f8808ff */
[----:B------:R3:W2:Y:S03]  /*0530*/  @!P2 LDG.E.U16 R4, desc[UR8][R8.64] ;  /* 0x000000080804a981 */ /* 0x0006a6000c1e1500 */
[----:B------:R-:W-:Y:S01]  /*0540*/  @!P3 LEA.HI.X R15, R16, UR11, R21, 0x1, P4 ;  /* 0x0000000b100fbc11 */ /* 0x000fe2000a0f0c15 */
[----:B------:R-:W-:-:S04]  /*0550*/  @!P0 IMAD.WIDE R28, R17, 0x2, R10 ;  /* 0x00000002111c8825 */ /* 0x000fc800078e020a */
[----:B------:R0:W2:Y:S01]  /*0560*/  @!P3 LDG.E.U16 R16, desc[UR8][R14.64] ;  /* 0x000000080e10b981 */ /* 0x0000a2000c1e1500 */
[----:B---3--:R-:W-:-:S03]  /*0570*/  @!P1 IMAD.WIDE R8, R23, 0x2, R10 ;  /* 0x0000000217089825 */ /* 0x008fc600078e020a */
[----:B------:R3:W2:Y:S01]  /*0580*/  @!P0 LDG.E.U16 R26, desc[UR8][R28.64] ;  /* 0x000000081c1a8981 */ /* 0x0006a2000c1e1500 */
[----:B------:R-:W-:-:S03]  /*0590*/  @!P1 IMAD.WIDE R24, R23, 0x2, R12 ;  /* 0x0000000217189825 */ /* 0x000fc600078e020c */
[----:B------:R-:W2:Y:S01]  /*05a0*/  @!P1 LDG.E.U16 R8, desc[UR8][R8.64] ;  /* 0x0000000808089981 */ /* 0x000ea2000c1e1500 */
[----:B------:R-:W-:-:S03]  /*05b0*/  @!P2 IMAD.WIDE R20, R3, 0x2, R12 ;  /* 0x000000020314a825 */ /* 0x000fc600078e020c */
[----:B------:R1:W2:Y:S01]  /*05c0*/  @!P1 LDG.E.U16 R7, desc[UR8][R24.64] ;  /* 0x0000000818079981 */ /* 0x0002a2000c1e1500 */
[----:B0-----:R-:W-:-:S03]  /*05d0*/  @!P0 IMAD.WIDE R14, R17, 0x2, R12 ;  /* 0x00000002110e8825 */ /* 0x001fc600078e020c */
[----:B------:R0:W2:Y:S01]  /*05e0*/  @!P2 LDG.E.U16 R9, desc[UR8][R20.64] ;  /* 0x000000081409a981 */ /* 0x0000a2000c1e1500 */
[----:B---3--:R-:W-:-:S03]  /*05f0*/  @!P2 IMAD.WIDE R28, R3, 0x2, R10 ;  /* 0x00000002031ca825 */ /* 0x008fc600078e020a */
[----:B------:R-:W3:Y:S01]  /*0600*/  @!P0 LDG.E.U16 R27, desc[UR8][R14.64] ;  /* 0x000000080e1b8981 */ /* 0x000ee2000c1e1500 */
[----:B-1----:R-:W-:-:S04]  /*0610*/  @!P3 IMAD.WIDE R24, R5, 0x2, R12 ;  /* 0x000000020518b825 */ /* 0x002fc800078e020c */
[----:B0-----:R-:W-:Y:S01]  /*0620*/  @!P3 IMAD.WIDE R20, R5, 0x2, R10 ;  /* 0x000000020514b825 */ /* 0x001fe200078e020a */
[----:B------:R0:W3:Y:S04]  /*0630*/  @!P2 LDG.E.U16 R14, desc[UR8][R28.64] ;  /* 0x000000081c0ea981 */ /* 0x0000e8000c1e1500 */
[----:B------:R1:W3:Y:S04]  /*0640*/  @!P3 LDG.E.U16 R15, desc[UR8][R24.64] ;  /* 0x00000008180fb981 */ /* 0x0002e8000c1e1500 */
[----:B------:R1:W3:Y:S01]  /*0650*/  @!P3 LDG.E.U16 R18, desc[UR8][R20.64] ;  /* 0x000000081412b981 */ /* 0x0002e2000c1e1500 */
[----:B0-----:R-:W0:Y:S08]  /*0660*/  @!P1 LDC R29, c[0x0][0xff0] ;  /* 0x0003fc00ff1d9b82 */ /* 0x001e300000000800 */
[----:B-1----:R-:W1:Y:S08]  /*0670*/  @!P0 LDC R25, c[0x0][0xff0] ;  /* 0x0003fc00ff198b82 */ /* 0x002e700000000800 */
[----:B------:R-:W2:Y:S01]  /*0680*/  @!P2 LDC R21, c[0x0][0xff0] ;  /* 0x0003fc00ff15ab82 */ /* 0x000ea20000000800 */
[----:B------:R-:W-:Y:S01]  /*0690*/  ULEA UR4, UR12, UR4, 0x2 ;  /* 0x000000040c047291 */ /* 0x000fe2000f8e10ff */
[----:B------:R-:W-:Y:S05]  /*06a0*/  BSSY.RECONVERGENT B0, `(.L_x_115) ;  /* 0x000010d000007945 */ /* 0x000fea0003800200 */
[----:B------:R-:W-:Y:S01]  /*06b0*/  ISETP.LE.AND P4, PT, R2, UR4, PT ;  /* 0x0000000402007c0c */ /* 0x000fe2000bf83270 */
[----:B----4-:R-:W-:-:S02]  /*06c0*/  @!P0 HADD2.F32 R22, -RZ, R19.H0_H0 ;  /* 0x20000013ff168230 */ /* 0x010fc40000004100 */
[----:B------:R-:W-:-:S03]  /*06d0*/  HFMA2 R19, -RZ, RZ, 0, 0 ;  /* 0x00000000ff137431 */ /* 0x000fc600000001ff */
[----:B-1----:R-:W-:Y:S02]  /*06e0*/  @!P0 FMUL.FTZ R19, R22, R25 ;  /* 0x0000001916138220 */ /* 0x002fe40000410000 */
[----:B------:R-:W1:Y:S01]  /*06f0*/  @!P3 LDC R25, c[0x0][0xff0] ;  /* 0x0003fc00ff19bb82 */ /* 0x000e620000000800 */
[----:B-----5:R-:W-:Y:S01]  /*0700*/  @!P1 HADD2.F32 R6, -RZ, R6.H0_H0 ;  /* 0x20000006ff069230 */ /* 0x020fe20000004100 */
[----:B------:R-:W-:-:S04]  /*0710*/  MOV R22, RZ ;  /* 0x000000ff00167202 */ /* 0x000fc80000000f00 */
[----:B0-----:R-:W-:Y:S01]  /*0720*/  @!P1 FMUL.FTZ R22, R6, R29 ;  /* 0x0000001d06169220 */ /* 0x001fe20000410000 */
[----:B--2---:R-:W-:Y:S02]  /*0730*/  @!P2 HADD2.F32 R6, -RZ, R4.H0_H0 ;  /* 0x20000004ff06a230 */ /* 0x004fe40000004100 */
[----:B------:R-:W-:-:S03]  /*0740*/  HFMA2 R4, -RZ, RZ, 0, 0 ;  /* 0x00000000ff047431 */ /* 0x000fc600000001ff */
[----:B------:R-:W-:Y:S01]  /*0750*/  @!P2 FMUL.FTZ R4, R6, R21 ;  /* 0x000000150604a220 */ /* 0x000fe20000410000 */
[----:B------:R-:W-:Y:S01]  /*0760*/  @!P3 HADD2.F32 R16, -RZ, R16.H0_H0 ;  /* 0x20000010ff10b230 */ /* 0x000fe20000004100 */
[----:B------:R-:W-:Y:S02]  /*0770*/  MOV R6, RZ ;  /* 0x000000ff00067202 */ /* 0x000fe40000000f00 */
[----:B------:R-:W-:Y:S02]  /*0780*/  CS2R R20, SRZ ;  /* 0x0000000000147805 */ /* 0x000fe4000001ff00 */
[----:B-1----:R-:W-:Y:S01]  /*0790*/  @!P3 FMUL.FTZ R6, R16, R25 ;  /* 0x000000191006b220 */ /* 0x002fe20000410000 */
[----:B------:R-:W-:Y:S01]  /*07a0*/  CS2R R24, SRZ ;  /* 0x0000000000187805 */ /* 0x000fe2000001ff00 */
[----:B------:R-:W-:Y:S02]  /*07b0*/  HFMA2 R16, -RZ, RZ, 0, 0 ;  /* 0x00000000ff107431 */ /* 0x000fe400000001ff */
[----:B------:R-:W-:-:S02]  /*07c0*/  @!P1 HADD2.F32 R21, -RZ, R8.H0_H0 ;  /* 0x20000008ff159230 */ /* 0x000fc40000004100 */
[----:B------:R-:W-:Y:S01]  /*07d0*/  @!P1 HADD2.F32 R25, -RZ, R7.H0_H0 ;  /* 0x20000007ff199230 */ /* 0x000fe20000004100 */
[----:B------:R-:W-:Y:S01]  /*07e0*/  MOV R7, RZ ;  /* 0x000000ff00077202 */ /* 0x000fe20000000f00 */
[----:B------:R-:W-:Y:S02]  /*07f0*/  @!P0 HADD2.F32 R16, -RZ, R26.H0_H0 ;  /* 0x2000001aff108230 */ /* 0x000fe40000004100 */
[----:B------:R-:W-:Y:S01]  /*0800*/  @!P2 HADD2.F32 R7, -RZ, R9.H0_H0 ;  /* 0x20000009ff07a230 */ /* 0x000fe20000004100 */
[----:B------:R-:W-:Y:S01]  /*0810*/  CS2R R8, SRZ ;  /* 0x0000000000087805 */ /* 0x000fe2000001ff00 */
[----:B---3--:R-:W-:Y:S02]  /*0820*/  @!P0 HADD2.F32 R24, -RZ, R27.H0_H0 ;  /* 0x2000001bff188230 */ /* 0x008fe40000004100 */
[----:B------:R-:W-:Y:S02]  /*0830*/  @!P2 HADD2.F32 R8, -RZ, R14.H0_H0 ;  /* 0x2000000eff08a230 */ /* 0x000fe40000004100 */
[----:B------:R-:W-:-:S02]  /*0840*/  @!P3 HADD2.F32 R9, -RZ, R15.H0_H0 ;  /* 0x2000000fff09b230 */ /* 0x000fc40000004100 */
[----:B------:R-:W-:Y:S01]  /*0850*/  @!P3 HADD2.F32 R20, -RZ, R18.H0_H0 ;  /* 0x20000012ff14b230 */ /* 0x000fe20000004100 */
[----:B------:R-:W-:Y:S06]  /*0860*/  BRA.U !UP1, `(.L_x_116) ;  /* 0x0000000509607547 */ /* 0x000fec000b800000 */
[----:B------:R-:W0:Y:S08]  /*0870*/  @!P0 LDC R27, c[0x0][0xfdc] ;  /* 0x0003f700ff1b8b82 */ /* 0x000e300000000800 */
[----:B------:R-:W1:Y:S01]  /*0880*/  @!P0 LDC R15, c[0x0][0xfe0] ;  /* 0x0003f800ff0f8b82 */ /* 0x000e620000000800 */
[----:B------:R-:W-:Y:S02]  /*0890*/  PLOP3.LUT P6, PT, PT, PT, UP0, 0x80, 0x8 ;  /* 0x000000000008781c */ /* 0x000fe40003fcf008 */
[----:B------:R-:W-:-:S05]  /*08a0*/  PLOP3.LUT P5, PT, PT, PT, PT, 0x8, 0x80 ;  /* 0x000000000080781c */ /* 0x000fca0003fae170 */
[----:B------:R-:W2:Y:S01]  /*08b0*/  @!P1 LDC R28, c[0x0][0xfe0] ;  /* 0x0003f800ff1c9b82 */ /* 0x000ea20000000800 */
[----:B0-----:R-:W-:-:S04]  /*08c0*/  @!P0 FFMA.FTZ R29, R24, R27, R19 ;  /* 0x0000001b181d8223 */ /* 0x001fc80000010013 */
[----:B------:R-:W-:-:S04]  /*08d0*/  @!P0 FMUL.FTZ R19, R29, UR5 ;  /* 0x000000051d138c20 */ /* 0x000fc80008410000 */
[----:B-1----:R-:W-:Y:S01]  /*08e0*/  @!P0 FFMA.FTZ R16, R16, R15, R19 ;  /* 0x0000000f10108223 */ /* 0x002fe20000010013 */
[----:B------:R-:W-:-:S05]  /*08f0*/  @!P0 IMAD.WIDE R18, R17, 0x2, R12 ;  /* 0x0000000211128825 */ /* 0x000fca00078e020c */
[----:B------:R-:W3:Y:S01]  /*0900*/  @!P0 LDG.E.U16 R14, desc[UR8][R18.64] ;  /* 0x00000008120e8981 */ /* 0x000ee2000c1e1500 */
[----:B------:R-:W-:Y:S01]  /*0910*/  @!P0 PLOP3.LUT P5, PT, P6, PT, PT, 0x80, 0x8 ;  /* 0x000000000008881c */ /* 0x000fe200037af070 */
[----:B------:R-:W-:Y:S01]  /*0920*/  @!P0 FFMA.FTZ R15, R16, R15, R29 ;  /* 0x0000000f100f8223 */ /* 0x000fe2000001001d */
[----:B------:R-:W-:Y:S01]  /*0930*/  @!P0 F2FP.F16.F32.PACK_AB R16, RZ, R16 ;  /* 0x00000010ff10823e */ /* 0x000fe200000000ff */
[----:B------:R-:W0:Y:S03]  /*0940*/  @!P1 LDC R29, c[0x0][0xfe8] ;  /* 0x0003fa00ff1d9b82 */ /* 0x000e260000000800 */
[----:B------:R-:W-:-:S07]  /*0950*/  PRMT R26, R16, 0x7610, R26 ;  /* 0x00007610101a7816 */ /* 0x000fce000000001a */
[----:B------:R-:W-:Y:S02]  /*0960*/  @P5 FFMA.FTZ R15, R24, R27, R15 ;  /* 0x0000001b180f5223 */ /* 0x000fe4000001000f */
[----:B------:R-:W1:Y:S08]  /*0970*/  @!P0 LDC R24, c[0x0][0xfe8] ;  /* 0x0003fa00ff188b82 */ /* 0x000e700000000800 */
[----:B------:R-:W4:Y:S01]  /*0980*/  @!P1 LDC R27, c[0x0][0xfdc] ;  /* 0x0003f700ff1b9b82 */ /* 0x000f220000000800 */
[----:B-1----:R-:W-:-:S05]  /*0990*/  @!P0 FMUL.FTZ R15, R15, -R24 ;  /* 0x800000180f0f8220 */ /* 0x002fca0000410000 */
[----:B------:R-:W-:-:S05]  /*09a0*/  @!P0 F2FP.F16.F32.PACK_AB R15, RZ, R15 ;  /* 0x0000000fff0f823e */ /* 0x000fca00000000ff */
[----:B------:R-:W-:Y:S02]  /*09b0*/  @!P0 HADD2.F32 R15, -RZ, R15.H0_H0 ;  /* 0x2000000fff0f8230 */ /* 0x000fe40000004100 */
[----:B---3--:R-:W-:-:S05]  /*09c0*/  @!P0 HADD2.F32 R14, -RZ, R14.H0_H0 ;  /* 0x2000000eff0e8230 */ /* 0x008fca0000004100 */
[----:B------:R-:W-:-:S05]  /*09d0*/  @!P0 FADD.FTZ R15, R14, R15 ;  /* 0x0000000f0e0f8221 */ /* 0x000fca0000010000 */
[----:B------:R-:W-:Y:S01]  /*09e0*/  @!P0 F2FP.F16.F32.PACK_AB R24, RZ, R15 ;  /* 0x0000000fff18823e */ /* 0x000fe200000000ff */
[----:B------:R-:W-:-:S04]  /*09f0*/  @!P0 IMAD.WIDE R14, R17, 0x2, R10 ;  /* 0x00000002110e8825 */ /* 0x000fc800078e020a */
[----:B------:R-:W-:Y:S01]  /*0a00*/  @!P1 IMAD.WIDE R16, R23, 0x2, R12 ;  /* 0x0000000217109825 */ /* 0x000fe200078e020c */
[----:B------:R1:W-:Y:S04]  /*0a10*/  @!P0 STG.E.U16 desc[UR8][R18.64], R24 ;  /* 0x0000001812008986 */ /* 0x0003e8000c101508 */
[----:B------:R3:W-:Y:S04]  /*0a20*/  @!P0 STG.E.U16 desc[UR8][R14.64], R26 ;  /* 0x0000001a0e008986 */ /* 0x0007e8000c101508 */
[----:B-1----:R-:W5:Y:S01]  /*0a30*/  @!P1 LDG.E.U16 R24, desc[UR8][R16.64] ;  /* 0x0000000810189981 */ /* 0x002f62000c1e1500 */
[----:B------:R-:W-:Y:S01]  /*0a40*/  PLOP3.LUT P5, PT, PT, PT, UP0, 0x80, 0x8 ;  /* 0x000000000008781c */ /* 0x000fe20003faf008 */
[----:B----4-:R-:W-:Y:S01]  /*0a50*/  @!P1 FFMA.FTZ R22, R25, R27, R22 ;  /* 0x0000001b19169223 */ /* 0x010fe20000010016 */
[----:B------:R-:W-:Y:S01]  /*0a60*/  PLOP3.LUT P0, PT, PT, PT, PT, 0x8, 0x80 ;  /* 0x000000000080781c */ /* 0x000fe20003f0e170 */
[----:B------:R-:W-:Y:S01]  /*0a70*/  BSSY.RECONVERGENT B1, `(.L_x_117) ;  /* 0x0000023000017945 */ /* 0x000fe20003800200 */
[----:B------:R-:W-:Y:S01]  /*0a80*/  @!P1 PLOP3.LUT P0, PT, P5, PT, PT, 0x80, 0x8 ;  /* 0x000000000008981c */ /* 0x000fe20002f0f070 */
[----:B---3--:R-:W-:-:S04]  /*0a90*/  @!P1 FMUL.FTZ R26, R22, UR5 ;  /* 0x00000005161a9c20 */ /* 0x008fc80008410000 */
[----:B--2---:R-:W-:-:S04]  /*0aa0*/  @!P1 FFMA.FTZ R21, R21, R28, R26 ;  /* 0x0000001c15159223 */ /* 0x004fc8000001001a */
[----:B------:R-:W-:Y:S01]  /*0ab0*/  @!P1 FFMA.FTZ R22, R21, R28, R22 ;  /* 0x0000001c15169223 */ /* 0x000fe20000010016 */
[----:B------:R-:W-:-:S03]  /*0ac0*/  @!P1 F2FP.F16.F32.PACK_AB R21, RZ, R21 ;  /* 0x00000015ff15923e */ /* 0x000fc600000000ff */
[----:B------:R-:W-:-:S04]  /*0ad0*/  @P0 FFMA.FTZ R22, R25, R27, R22 ;  /* 0x0000001b19160223 */ /* 0x000fc80000010016 */
[----:B0-----:R-:W-:-:S05]  /*0ae0*/  @!P1 FMUL.FTZ R22, R22, -R29 ;  /* 0x8000001d16169220 */ /* 0x001fca0000410000 */
[----:B------:R-:W-:-:S05]  /*0af0*/  @!P1 F2FP.F16.F32.PACK_AB R22, RZ, R22 ;  /* 0x00000016ff16923e */ /* 0x000fca00000000ff */
[----:B------:R-:W-:Y:S02]  /*0b00*/  @!P1 HADD2.F32 R15, -RZ, R22.H0_H0 ;  /* 0x20000016ff0f9230 */ /* 0x000fe40000004100 */
[----:B-----5:R-:W-:-:S05]  /*0b10*/  @!P1 HADD2.F32 R24, -RZ, R24.H0_H0 ;  /* 0x20000018ff189230 */ /* 0x020fca0000004100 */
[----:B------:R-:W-:-:S05]  /*0b20*/  @!P1 FADD.FTZ R15, R24, R15 ;  /* 0x0000000f180f9221 */ /* 0x000fca0000010000 */
[----:B------:R-:W-:Y:S01]  /*0b30*/  @!P1 F2FP.F16.F32.PACK_AB R18, RZ, R15 ;  /* 0x0000000fff12923e */ /* 0x000fe200000000ff */
[----:B------:R-:W-:-:S04]  /*0b40*/  @!P1 IMAD.WIDE R14, R23, 0x2, R10 ;  /* 0x00000002170e9825 */ /* 0x000fc800078e020a */
[----:B------:R0:W-:Y:S04]  /*0b50*/  @!P1 STG.E.U16 desc[UR8][R16.64], R18 ;  /* 0x0000001210009986 */ /* 0x0001e8000c101508 */
[----:B------:R0:W-:Y:S01]  /*0b60*/  @!P1 STG.E.U16 desc[UR8][R14.64], R21 ;  /* 0x000000150e009986 */ /* 0x0001e2000c101508 */
[----:B------:R-:W-:Y:S05]  /*0b70*/  @P2 BRA `(.L_x_118) ;  /* 0x0000000000482947 */ /* 0x000fea0003800000 */
[----:B0-----:R-:W-:-:S05]  /*0b80*/  IMAD.WIDE R14, R3, 0x2, R12 ;  /* 0x00000002030e7825 */ /* 0x001fca00078e020c */
[----:B------:R-:W2:Y:S01]  /*0b90*/  LDG.E.U16 R16, desc[UR8][R14.64] ;  /* 0x000000080e107981 */ /* 0x000ea2000c1e1500 */
[----:B------:R-:W-:Y:S01]  /*0ba0*/  FFMA.FTZ R4, R7, UR6, R4 ;  /* 0x0000000607047c23 */ /* 0x000fe20008010004 */
[----:B------:R-:W-:-:S03]  /*0bb0*/  PLOP3.LUT P0, PT, PT, PT, UP0, 0x80, 0x8 ;  /* 0x000000000008781c */ /* 0x000fc60003f0f008 */
[----:B------:R-:W-:-:S04]  /*0bc0*/  FMUL.FTZ R17, R4, UR5 ;  /* 0x0000000504117c20 */ /* 0x000fc80008410000 */
[----:B------:R-:W-:-:S04]  /*0bd0*/  FFMA.FTZ R17, R8, UR7, R17 ;  /* 0x0000000708117c23 */ /* 0x000fc80008010011 */
[----:B------:R-:W-:-:S04]  /*0be0*/  FFMA.FTZ R4, R17, UR7, R4 ;  /* 0x0000000711047c23 */ /* 0x000fc80008010004 */
[----:B------:R-:W-:-:S04]  /*0bf0*/  @P0 FFMA.FTZ R4, R7, UR6, R4 ;  /* 0x0000000607040c23 */ /* 0x000fc80008010004 */
[----:B------:R-:W-:-:S05]  /*0c00*/  FMUL.FTZ R4, R4, -UR13 ;  /* 0x8000000d04047c20 */ /* 0x000fca0008410000 */
[----:B------:R-:W-:-:S04]  /*0c10*/  F2FP.F16.F32.PACK_AB R4, R17, R4 ;  /* 0x000000041104723e */ /* 0x000fc800000000ff */
[----:B------:R-:W-:Y:S01]  /*0c20*/  PRMT R8, R4, 0x7632, R8 ;  /* 0x0000763204087816 */ /* 0x000fe20000000008 */
[----:B------:R-:W-:Y:S02]  /*0c30*/  HADD2.F32 R7, -RZ, R4.H0_H0 ;  /* 0x20000004ff077230 */ /* 0x000fe40000004100 */
[----:B--2---:R-:W-:-:S05]  /*0c40*/  HADD2.F32 R16, -RZ, R16.H0_H0 ;  /* 0x20000010ff107230 */ /* 0x004fca0000004100 */
[----:B------:R-:W-:Y:S01]  /*0c50*/  FADD.FTZ R7, R16, R7 ;  /* 0x0000000710077221 */ /* 0x000fe20000010000 */
[----:B------:R-:W-:-:S04]  /*0c60*/  IMAD.WIDE R16, R3, 0x2, R10 ;  /* 0x0000000203107825 */ /* 0x000fc800078e020a */
[----:B------:R-:W-:-:S05]  /*0c70*/  F2FP.F16.F32.PACK_AB R7, RZ, R7 ;  /* 0x00000007ff07723e */ /* 0x000fca00000000ff */
[----:B------:R1:W-:Y:S04]  /*0c80*/  STG.E.U16 desc[UR8][R14.64], R7 ;  /* 0x000000070e007986 */ /* 0x0003e8000c101508 */
[----:B------:R1:W-:Y:S02]  /*0c90*/  STG.E.U16 desc[UR8][R16.64], R8 ;  /* 0x0000000810007986 */ /* 0x0003e4000c101508 */
.L_x_118:
[----:B------:R-:W-:Y:S05]  /*0ca0*/  BSYNC.RECONVERGENT B1 ;  /* 0x0000000000017941 */ /* 0x000fea0003800200 */
.L_x_117:
[----:B------:R-:W-:Y:S05]  /*0cb0*/  @P3 BRA `(.L_x_119) ;  /* 0x0000000800ac3947 */ /* 0x000fea0003800000 */
[----:B01----:R-:W-:-:S05]  /*0cc0*/  IMAD.WIDE R14, R5, 0x2, R12 ;  /* 0x00000002050e7825 */ /* 0x003fca00078e020c */
        /* <DEDUP_REMOVED lines=8> */
[----:B------:R-:W-:-:S05]  /*0d50*/  F2FP.F16.F32.PACK_AB R6, R3, R6 ;  /* 0x000000060306723e */ /* 0x000fca00000000ff */
[----:B------:R-:W-:Y:S01]  /*0d60*/  HADD2.F32 R3, -RZ, R6.H0_H0 ;  /* 0x20000006ff037230 */ /* 0x000fe20000004100 */
[----:B------:R-:W-:Y:S01]  /*0d70*/  PRMT R6, R6, 0x7632, R6 ;  /* 0x0000763206067816 */ /* 0x000fe20000000006 */
[----:B--2---:R-:W-:-:S05]  /*0d80*/  HADD2.F32 R4, -RZ, R4.H0_H0 ;  /* 0x20000004ff047230 */ /* 0x004fca0000004100 */
[----:B------:R-:W-:Y:S01]  /*0d90*/  FADD.FTZ R3, R4, R3 ;  /* 0x0000000304037221 */ /* 0x000fe20000010000 */
[----:B------:R-:W-:-:S04]  /*0da0*/  IMAD.WIDE R4, R5, 0x2, R10 ;  /* 0x0000000205047825 */ /* 0x000fc800078e020a */
[----:B------:R-:W-:-:S05]  /*0db0*/  F2FP.F16.F32.PACK_AB R3, RZ, R3 ;  /* 0x00000003ff03723e */ /* 0x000fca00000000ff */
[----:B------:R2:W-:Y:S04]  /*0dc0*/  STG.E.U16 desc[UR8][R14.64], R3 ;  /* 0x000000030e007986 */ /* 0x0005e8000c101508 */
[----:B------:R2:W-:Y:S01]  /*0dd0*/  STG.E.U16 desc[UR8][R4.64], R6 ;  /* 0x0000000604007986 */ /* 0x0005e2000c101508 */
[----:B------:R-:W-:Y:S05]  /*0de0*/  BRA `(.L_x_119) ;  /* 0x0000000800607947 */ /* 0x000fea0003800000 */
.L_x_116:
[----:B------:R-:W-:Y:S05]  /*0df0*/  BRA.U !UP0, `(.L_x_120) ;  /* 0x0000000508347547 */ /* 0x000fea000b800000 */
[----:B------:R-:W-:Y:S01]  /*0e00*/  @!P0 IMAD.WIDE R14, R17, 0x2, R12 ;  /* 0x00000002110e8825 */ /* 0x000fe200078e020c */
[----:B------:R-:W0:Y:S04]  /*0e10*/  @!P0 LDC R26, c[0x0][0xfe0] ;  /* 0x0003f800ff1a8b82 */ /* 0x000e280000000800 */
[----:B------:R-:W2:Y:S01]  /*0e20*/  @!P0 LDG.E.U16 R18, desc[UR8][R14.64] ;  /* 0x000000080e128981 */ /* 0x000ea2000c1e1500 */
[----:B------:R-:W-:-:S03]  /*0e30*/  @!P0 FMUL.FTZ R27, R19, UR5 ;  /* 0x00000005131b8c20 */ /* 0x000fc60008410000 */
[----:B------:R-:W1:Y:S08]  /*0e40*/  @!P1 LDC R28, c[0x0][0xfdc] ;  /* 0x0003f700ff1c9b82 */ /* 0x000e700000000800 */
[----:B------:R-:W3:Y:S01]  /*0e50*/  @!P1 LDC R29, c[0x0][0xfe8] ;  /* 0x0003fa00ff1d9b82 */ /* 0x000ee20000000800 */
[----:B0-----:R-:W-:-:S07]  /*0e60*/  @!P0 FFMA.FTZ R16, R16, R26, R27 ;  /* 0x0000001a10108223 */ /* 0x001fce000001001b */
[----:B------:R-:W0:Y:S01]  /*0e70*/  @!P1 LDC R27, c[0x0][0xfe0] ;  /* 0x0003f800ff1b9b82 */ /* 0x000e220000000800 */
[----:B------:R-:W-:-:S07]  /*0e80*/  @!P0 FFMA.FTZ R19, R16, R26, R19 ;  /* 0x0000001a10138223 */ /* 0x000fce0000010013 */
[----:B------:R-:W4:Y:S02]  /*0e90*/  @!P0 LDC R26, c[0x0][0xfdc] ;  /* 0x0003f700ff1a8b82 */ /* 0x000f240000000800 */
[----:B----4-:R-:W-:-:S06]  /*0ea0*/  @!P0 FFMA.FTZ R19, R24, R26, R19 ;  /* 0x0000001a18138223 */ /* 0x010fcc0000010013 */
[----:B------:R-:W4:Y:S02]  /*0eb0*/  @!P0 LDC R24, c[0x0][0xfe8] ;  /* 0x0003fa00ff188b82 */ /* 0x000f240000000800 */
[----:B----4-:R-:W-:-:S05]  /*0ec0*/  @!P0 FMUL.FTZ R19, R19, -R24 ;  /* 0x8000001813138220 */ /* 0x010fca0000410000 */
[----:B------:R-:W-:-:S05]  /*0ed0*/  @!P0 F2FP.F16.F32.PACK_AB R19, RZ, R19 ;  /* 0x00000013ff13823e */ /* 0x000fca00000000ff */
[----:B------:R-:W-:Y:S02]  /*0ee0*/  @!P0 HADD2.F32 R19, -RZ, R19.H0_H0 ;  /* 0x20000013ff138230 */ /* 0x000fe40000004100 */
[----:B--2---:R-:W-:-:S05]  /*0ef0*/  @!P0 HADD2.F32 R18, -RZ, R18.H0_H0 ;  /* 0x20000012ff128230 */ /* 0x004fca0000004100 */
[----:B------:R-:W-:Y:S01]  /*0f00*/  @!P0 FADD.FTZ R18, R18, R19 ;  /* 0x0000001312128221 */ /* 0x000fe20000010000 */
[----:B------:R-:W-:Y:S01]  /*0f10*/  @!P0 F2FP.F16.F32.PACK_AB R19, RZ, R16 ;  /* 0x00000010ff13823e */ /* 0x000fe200000000ff */
[----:B------:R-:W-:-:S03]  /*0f20*/  @!P0 IMAD.WIDE R16, R17, 0x2, R10 ;  /* 0x0000000211108825 */ /* 0x000fc600078e020a */
[----:B------:R-:W-:Y:S02]  /*0f30*/  @!P0 F2FP.F16.F32.PACK_AB R18, RZ, R18 ;  /* 0x00000012ff12823e */ /* 0x000fe400000000ff */
[----:B------:R-:W-:Y:S02]  /*0f40*/  PRMT R26, R19, 0x7610, R26 ;  /* 0x00007610131a7816 */ /* 0x000fe4000000001a */
[----:B------:R-:W-:Y:S01]  /*0f50*/  PRMT R24, R18, 0x7610, R24 ;  /* 0x0000761012187816 */ /* 0x000fe20000000018 */
[----:B------:R-:W-:-:S04]  /*0f60*/  @!P1 IMAD.WIDE R18, R23, 0x2, R12 ;  /* 0x0000000217129825 */ /* 0x000fc800078e020c */
[----:B------:R2:W-:Y:S04]  /*0f70*/  @!P0 STG.E.U16 desc[UR8][R14.64], R24 ;  /* 0x000000180e008986 */ /* 0x0005e8000c101508 */
[----:B------:R4:W-:Y:S04]  /*0f80*/  @!P0 STG.E.U16 desc[UR8][R16.64], R26 ;  /* 0x0000001a10008986 */ /* 0x0009e8000c101508 */
[----:B--2---:R-:W2:Y:S01]  /*0f90*/  @!P1 LDG.E.U16 R24, desc[UR8][R18.64] ;  /* 0x0000000812189981 */ /* 0x004ea2000c1e1500 */
[----:B------:R-:W-:Y:S01]  /*0fa0*/  BSSY.RECONVERGENT B1, `(.L_x_121) ;  /* 0x0000020000017945 */ /* 0x000fe20003800200 */
[----:B----4-:R-:W-:-:S04]  /*0fb0*/  @!P1 FMUL.FTZ R26, R22, UR5 ;  /* 0x00000005161a9c20 */ /* 0x010fc80008410000 */
[----:B0-----:R-:W-:-:S04]  /*0fc0*/  @!P1 FFMA.FTZ R21, R21, R27, R26 ;  /* 0x0000001b15159223 */ /* 0x001fc8000001001a */
[----:B------:R-:W-:Y:S01]  /*0fd0*/  @!P1 FFMA.FTZ R22, R21, R27, R22 ;  /* 0x0000001b15169223 */ /* 0x000fe20000010016 */
[----:B------:R-:W-:-:S03]  /*0fe0*/  @!P1 F2FP.F16.F32.PACK_AB R21, RZ, R21 ;  /* 0x00000015ff15923e */ /* 0x000fc600000000ff */
[----:B-1----:R-:W-:-:S04]  /*0ff0*/  @!P1 FFMA.FTZ R22, R25, R28, R22 ;  /* 0x0000001c19169223 */ /* 0x002fc80000010016 */
[----:B---3--:R-:W-:-:S05]  /*1000*/  @!P1 FMUL.FTZ R22, R22, -R29 ;  /* 0x8000001d16169220 */ /* 0x008fca0000410000 */
[----:B------:R-:W-:-:S05]  /*1010*/  @!P1 F2FP.F16.F32.PACK_AB R22, RZ, R22 ;  /* 0x00000016ff16923e */ /* 0x000fca00000000ff */
[----:B------:R-:W-:Y:S02]  /*1020*/  @!P1 HADD2.F32 R15, -RZ, R22.H0_H0 ;  /* 0x20000016ff0f9230 */ /* 0x000fe40000004100 */
[----:B--2---:R-:W-:-:S05]  /*1030*/  @!P1 HADD2.F32 R24, -RZ, R24.H0_H0 ;  /* 0x20000018ff189230 */ /* 0x004fca0000004100 */
        /* <DEDUP_REMOVED lines=8> */
[----:B------:R-:W-:-:S04]  /*10c0*/  FMUL.FTZ R17, R4, UR5 ;  /* 0x0000000504117c20 */ /* 0x000fc80008410000 */
[----:B------:R-:W-:-:S04]  /*10d0*/  FFMA.FTZ R17, R8, UR7, R17 ;  /* 0x0000000708117c23 */ /* 0x000fc80008010011 */
[----:B------:R-:W-:-:S04]  /*10e0*/  FFMA.FTZ R4, R17, UR7, R4 ;  /* 0x0000000711047c23 */ /* 0x000fc80008010004 */
[----:B------:R-:W-:-:S04]  /*10f0*/  FFMA.FTZ R4, R7, UR6, R4 ;  /* 0x0000000607047c23 */ /* 0x000fc80008010004 */
        /* <DEDUP_REMOVED lines=10> */
.L_x_122:
[----:B------:R-:W-:Y:S05]  /*11a0*/  BSYNC.RECONVERGENT B1 ;  /* 0x0000000000017941 */ /* 0x000fea0003800200 */
.L_x_121:
[----:B------:R-:W-:Y:S05]  /*11b0*/  @P3 BRA `(.L_x_119) ;  /* 0x00000004006c3947 */ /* 0x000fea0003800000 */
[----:B01----:R-:W-:-:S05]  /*11c0*/  IMAD.WIDE R14, R5, 0x2, R12 ;  /* 0x00000002050e7825 */ /* 0x003fca00078e020c */
[----:B------:R-:W2:Y:S01]  /*11d0*/  LDG.E.U16 R4, desc[UR8][R14.64] ;  /* 0x000000080e047981 */ /* 0x000ea2000c1e1500 */
[----:B------:R-:W-:-:S04]  /*11e0*/  FMUL.FTZ R3, R6, UR5 ;  /* 0x0000000506037c20 */ /* 0x000fc80008410000 */
[----:B------:R-:W-:-:S04]  /*11f0*/  FFMA.FTZ R3, R20, UR7, R3 ;  /* 0x0000000714037c23 */ /* 0x000fc80008010003 */
[----:B------:R-:W-:-:S04]  /*1200*/  FFMA.FTZ R6, R3, UR7, R6 ;  /* 0x0000000703067c23 */ /* 0x000fc80008010006 */
[----:B------:R-:W-:-:S04]  /*1210*/  FFMA.FTZ R6, R9, UR6, R6 ;  /* 0x0000000609067c23 */ /* 0x000fc80008010006 */
        /* <DEDUP_REMOVED lines=11> */
.L_x_120:
[----:B------:R-:W-:Y:S01]  /*12d0*/  @!P0 IMAD.WIDE R14, R17, 0x2, R12 ;  /* 0x00000002110e8825 */ /* 0x000fe200078e020c */
[----:B------:R-:W0:Y:S04]  /*12e0*/  @!P0 LDC R18, c[0x0][0xfe0] ;  /* 0x0003f800ff128b82 */ /* 0x000e280000000800 */
[----:B------:R-:W2:Y:S01]  /*12f0*/  @!P0 LDG.E.U16 R9, desc[UR8][R14.64] ;  /* 0x000000080e098981 */ /* 0x000ea2000c1e1500 */
[----:B------:R-:W-:-:S03]  /*1300*/  @!P0 FMUL.FTZ R7, R19, UR5 ;  /* 0x0000000513078c20 */ /* 0x000fc60008410000 */
[----:B------:R-:W1:Y:S08]  /*1310*/  @!P0 LDC R24, c[0x0][0xfe8] ;  /* 0x0003fa00ff188b82 */ /* 0x000e700000000800 */
[----:B------:R-:W3:Y:S01]  /*1320*/  @!P1 LDC R26, c[0x0][0xfe8] ;  /* 0x0003fa00ff1a9b82 */ /* 0x000ee20000000800 */
[----:B0-----:R-:W-:-:S04]  /*1330*/  @!P0 FFMA.FTZ R16, R16, R18, R7 ;  /* 0x0000001210108223 */ /* 0x001fc80000010007 */
[----:B------:R-:W-:Y:S01]  /*1340*/  @!P0 FFMA.FTZ R7, R16, R18, R19 ;  /* 0x0000001210078223 */ /* 0x000fe20000010013 */
[----:B------:R-:W-:-:S03]  /*1350*/  @!P0 F2FP.F16.F32.PACK_AB R16, RZ, R16 ;  /* 0x00000010ff10823e */ /* 0x000fc600000000ff */
[----:B-1----:R-:W-:Y:S01]  /*1360*/  @!P0 FMUL.FTZ R7, R7, -R24 ;  /* 0x8000001807078220 */ /* 0x002fe20000410000 */
[----:B------:R-:W-:-:S04]  /*1370*/  PRMT R27, R16, 0x7610, R27 ;  /* 0x00007610101b7816 */ /* 0x000fc8000000001b */
[----:B------:R-:W-:-:S05]  /*1380*/  @!P0 F2FP.F16.F32.PACK_AB R7, RZ, R7 ;  /* 0x00000007ff07823e */ /* 0x000fca00000000ff */
[----:B------:R-:W-:Y:S02]  /*1390*/  @!P0 HADD2.F32 R18, -RZ, R7.H0_H0 ;  /* 0x20000007ff128230 */ /* 0x000fe40000004100 */
[----:B------:R-:W0:Y:S01]  /*13a0*/  @!P1 LDC R7, c[0x0][0xfe0] ;  /* 0x0003f800ff079b82 */ /* 0x000e220000000800 */
[----:B--2---:R-:W-:-:S05]  /*13b0*/  @!P0 HADD2.F32 R9, -RZ, R9.H0_H0 ;  /* 0x20000009ff098230 */ /* 0x004fca0000004100 */
[----:B------:R-:W-:Y:S01]  /*13c0*/  @!P0 FADD.FTZ R9, R9, R18 ;  /* 0x0000001209098221 */ /* 0x000fe20000010000 */
[----:B------:R-:W-:-:S04]  /*13d0*/  @!P0 IMAD.WIDE R18, R17, 0x2, R10 ;  /* 0x0000000211128825 */ /* 0x000fc800078e020a */
[----:B------:R-:W-:Y:S01]  /*13e0*/  @!P0 F2FP.F16.F32.PACK_AB R9, RZ, R9 ;  /* 0x00000009ff09823e */ /* 0x000fe200000000ff */
[----:B------:R-:W-:-:S03]  /*13f0*/  @!P1 IMAD.WIDE R16, R23, 0x2, R12 ;  /* 0x0000000217109825 */ /* 0x000fc600078e020c */
[----:B------:R-:W-:-:S05]  /*1400*/  PRMT R25, R9, 0x7610, R25 ;  /* 0x0000761009197816 */ /* 0x000fca0000000019 */
[----:B------:R1:W-:Y:S04]  /*1410*/  @!P0 STG.E.U16 desc[UR8][R14.64], R25 ;  /* 0x000000190e008986 */ /* 0x0003e8000c101508 */
[----:B------:R2:W-:Y:S04]  /*1420*/  @!P0 STG.E.U16 desc[UR8][R18.64], R27 ;  /* 0x0000001b12008986 */ /* 0x0005e8000c101508 */
[----:B------:R-:W4:Y:S01]  /*1430*/  @!P1 LDG.E.U16 R9, desc[UR8][R16.64] ;  /* 0x0000000810099981 */ /* 0x000f22000c1e1500 */
[----:B------:R-:W-:Y:S01]  /*1440*/  @!P1 FMUL.FTZ R24, R22, UR5 ;  /* 0x0000000516189c20 */ /* 0x000fe20008410000 */
[----:B-1----:R-:W-:-:S04]  /*1450*/  @!P2 IMAD.WIDE R14, R3, 0x2, R12 ;  /* 0x00000002030ea825 */ /* 0x002fc800078e020c */
[----:B0-----:R-:W-:Y:S01]  /*1460*/  @!P1 FFMA.FTZ R21, R21, R7, R24 ;  /* 0x0000000715159223 */ /* 0x001fe20000010018 */
[----:B--2---:R-:W-:-:S04]  /*1470*/  @!P1 IMAD.WIDE R18, R23, 0x2, R10 ;  /* 0x0000000217129825 */ /* 0x004fc800078e020a */
[----:B------:R-:W-:Y:S01]  /*1480*/  @!P1 FFMA.FTZ R7, R21, R7, R22 ;  /* 0x0000000715079223 */ /* 0x000fe20000010016 */
[----:B------:R-:W-:Y:S01]  /*1490*/  @!P1 F2FP.F16.F32.PACK_AB R21, RZ, R21 ;  /* 0x00000015ff15923e */ /* 0x000fe200000000ff */
[----:B------:R-:W0:Y:S02]  /*14a0*/  @!P2 LDC R23, c[0x0][0xfe8] ;  /* 0x0003fa00ff17ab82 */ /* 0x000e240000000800 */
[----:B---3--:R-:W-:Y:S01]  /*14b0*/  @!P1 FMUL.FTZ R7, R7, -R26 ;  /* 0x8000001a07079220 */ /* 0x008fe20000410000 */
[----:B------:R-:W-:-:S04]  /*14c0*/  PRMT R24, R21, 0x7610, R24 ;  /* 0x0000761015187816 */ /* 0x000fc80000000018 */
[----:B------:R-:W-:Y:S01]  /*14d0*/  @!P1 F2FP.F16.F32.PACK_AB R7, RZ, R7 ;  /* 0x00000007ff07923e */ /* 0x000fe200000000ff */
[----:B------:R-:W1:Y:S04]  /*14e0*/  @!P2 LDC R21, c[0x0][0xfe0] ;  /* 0x0003f800ff15ab82 */ /* 0x000e680000000800 */
[----:B------:R-:W-:Y:S02]  /*14f0*/  @!P1 HADD2.F32 R22, -RZ, R7.H0_H0 ;  /* 0x20000007ff169230 */ /* 0x000fe40000004100 */
[----:B----4-:R-:W-:-:S05]  /*1500*/  @!P1 HADD2.F32 R9, -RZ, R9.H0_H0 ;  /* 0x20000009ff099230 */ /* 0x010fca0000004100 */
[----:B------:R-:W-:-:S05]  /*1510*/  @!P1 FADD.FTZ R9, R9, R22 ;  /* 0x0000001609099221 */ /* 0x000fca0000010000 */
[----:B------:R-:W-:-:S04]  /*1520*/  @!P1 F2FP.F16.F32.PACK_AB R9, RZ, R9 ;  /* 0x00000009ff09923e */ /* 0x000fc800000000ff */
[----:B------:R-:W-:-:S05]  /*1530*/  PRMT R22, R9, 0x7610, R22 ;  /* 0x0000761009167816 */ /* 0x000fca0000000016 */
[----:B------:R2:W-:Y:S04]  /*1540*/  @!P1 STG.E.U16 desc[UR8][R16.64], R22 ;  /* 0x0000001610009986 */ /* 0x0005e8000c101508 */
[----:B------:R3:W-:Y:S04]  /*1550*/  @!P1 STG.E.U16 desc[UR8][R18.64], R24 ;  /* 0x0000001812009986 */ /* 0x0007e8000c101508 */
[----:B------:R-:W4:Y:S01]  /*1560*/  @!P2 LDG.E.U16 R7, desc[UR8][R14.64] ;  /* 0x000000080e07a981 */ /* 0x000f22000c1e1500 */
[----:B------:R-:W-:Y:S01]  /*1570*/  @!P2 FMUL.FTZ R9, R4, UR5 ;  /* 0x000000050409ac20 */ /* 0x000fe20008410000 */
[----:B--2---:R-:W-:-:S04]  /*1580*/  @!P2 IMAD.WIDE R16, R3, 0x2, R10 ;  /* 0x000000020310a825 */ /* 0x004fc800078e020a */
[-C--:B-1----:R-:W-:Y:S01]  /*1590*/  @!P2 FFMA.FTZ R9, R8, R21.reuse, R9 ;  /* 0x000000150809a223 */ /* 0x082fe20000010009 */
[----:B---3--:R-:W1:Y:S03]  /*15a0*/  @!P3 LDC R18, c[0x0][0xfe8] ;  /* 0x0003fa00ff12bb82 */ /* 0x008e660000000800 */
[----:B------:R-:W-:Y:S01]  /*15b0*/  @!P2 FFMA.FTZ R4, R9, R21, R4 ;  /* 0x000000150904a223 */ /* 0x000fe20000010004 */
[----:B------:R-:W-:-:S03]  /*15c0*/  @!P2 F2FP.F16.F32.PACK_AB R9, RZ, R9 ;  /* 0x00000009ff09a23e */ /* 0x000fc600000000ff */
[----:B0-----:R-:W-:Y:S01]  /*15d0*/  @!P2 FMUL.FTZ R4, R4, -R23 ;  /* 0x800000170404a220 */ /* 0x001fe20000410000 */
[----:B------:R-:W-:Y:S01]  /*15e0*/  PRMT R22, R9, 0x7610, R22 ;  /* 0x0000761009167816 */ /* 0x000fe20000000016 */
[----:B------:R-:W-:-:S03]  /*15f0*/  @!P3 IMAD.WIDE R8, R5, 0x2, R12 ;  /* 0x000000020508b825 */ /* 0x000fc600078e020c */
[----:B------:R-:W-:-:S05]  /*1600*/  @!P2 F2FP.F16.F32.PACK_AB R4, RZ, R4 ;  /* 0x00000004ff04a23e */ /* 0x000fca00000000ff */
[----:B------:R-:W-:Y:S02]  /*1610*/  @!P2 HADD2.F32 R4, -RZ, R4.H0_H0 ;  /* 0x20000004ff04a230 */ /* 0x000fe40000004100 */
[----:B----4-:R-:W-:-:S05]  /*1620*/  @!P2 HADD2.F32 R7, -RZ, R7.H0_H0 ;  /* 0x20000007ff07a230 */ /* 0x010fca0000004100 */
[----:B------:R-:W-:Y:S02]  /*1630*/  @!P2 FADD.FTZ R4, R7, R4 ;  /* 0x000000040704a221 */ /* 0x000fe40000010000 */
[----:B------:R-:W0:Y:S03]  /*1640*/  @!P3 LDC R7, c[0x0][0xfe0] ;  /* 0x0003f800ff07bb82 */ /* 0x000e260000000800 */
[----:B------:R-:W-:-:S04]  /*1650*/  @!P2 F2FP.F16.F32.PACK_AB R4, RZ, R4 ;  /* 0x00000004ff04a23e */ /* 0x000fc800000000ff */
[----:B------:R-:W-:-:S05]  /*1660*/  PRMT R21, R4, 0x7610, R21 ;  /* 0x0000761004157816 */ /* 0x000fca0000000015 */
[----:B------:R3:W-:Y:S04]  /*1670*/  @!P2 STG.E.U16 desc[UR8][R14.64], R21 ;  /* 0x000000150e00a986 */ /* 0x0007e8000c101508 */
[----:B------:R3:W-:Y:S04]  /*1680*/  @!P2 STG.E.U16 desc[UR8][R16.64], R22 ;  /* 0x000000161000a986 */ /* 0x0007e8000c101508 */
[----:B------:R-:W2:Y:S01]  /*1690*/  @!P3 LDG.E.U16 R4, desc[UR8][R8.64] ;  /* 0x000000080804b981 */ /* 0x000ea2000c1e1500 */
[----:B------:R-:W-:-:S04]  /*16a0*/  @!P3 FMUL.FTZ R3, R6, UR5 ;  /* 0x000000050603bc20 */ /* 0x000fc80008410000 */
[----:B0-----:R-:W-:-:S04]  /*16b0*/  @!P3 FFMA.FTZ R19, R20, R7, R3 ;  /* 0x000000071413b223 */ /* 0x001fc80000010003 */
[----:B------:R-:W-:Y:S01]  /*16c0*/  @!P3 FFMA.FTZ R3, R19, R7, R6 ;  /* 0x000000071303b223 */ /* 0x000fe20000010006 */
[----:B------:R-:W-:-:S03]  /*16d0*/  @!P3 F2FP.F16.F32.PACK_AB R19, RZ, R19 ;  /* 0x00000013ff13b23e */ /* 0x000fc600000000ff */
[----:B-1----:R-:W-:-:S05]  /*16e0*/  @!P3 FMUL.FTZ R3, R3, -R18 ;  /* 0x800000120303b220 */ /* 0x002fca0000410000 */
[----:B------:R-:W-:-:S05]  /*16f0*/  @!P3 F2FP.F16.F32.PACK_AB R3, RZ, R3 ;  /* 0x00000003ff03b23e */ /* 0x000fca00000000ff */
[----:B------:R-:W-:Y:S02]  /*1700*/  @!P3 HADD2.F32 R3, -RZ, R3.H0_H0 ;  /* 0x20000003ff03b230 */ /* 0x000fe40000004100 */
[----:B--2---:R-:W-:-:S05]  /*1710*/  @!P3 HADD2.F32 R4, -RZ, R4.H0_H0 ;  /* 0x20000004ff04b230 */ /* 0x004fca0000004100 */
[----:B------:R-:W-:Y:S01]  /*1720*/  @!P3 FADD.FTZ R3, R4, R3 ;  /* 0x000000030403b221 */ /* 0x000fe20000010000 */
[----:B------:R-:W-:-:S04]  /*1730*/  @!P3 IMAD.WIDE R4, R5, 0x2, R10 ;  /* 0x000000020504b825 */ /* 0x000fc800078e020a */
[----:B------:R-:W-:-:S05]  /*1740*/  @!P3 F2FP.F16.F32.PACK_AB R3, RZ, R3 ;  /* 0x00000003ff03b23e */ /* 0x000fca00000000ff */
[----:B------:R3:W-:Y:S04]  /*1750*/  @!P3 STG.E.U16 desc[UR8][R8.64], R3 ;  /* 0x000000030800b986 */ /* 0x0007e8000c101508 */
[----:B------:R3:W-:Y:S02]  /*1760*/  @!P3 STG.E.U16 desc[UR8][R4.64], R19 ;  /* 0x000000130400b986 */ /* 0x0007e4000c101508 */
.L_x_119:
[----:B------:R-:W-:Y:S05]  /*1770*/  BSYNC.RECONVERGENT B0 ;  /* 0x0000000000007941 */ /* 0x000fea0003800200 */
.L_x_115:
[----:B------:R-:W-:Y:S05]  /*1780*/  @!P4 BRA `(.L_x_123) ;  /* 0xffffffe800fcc947 */ /* 0x000fea000383ffff */
[----:B------:R-:W-:Y:S05]  /*1790*/  EXIT ;  /* 0x000000000000794d */ /* 0x000fea0003800000 */
.L_x_114:
[----:B------:R-:W0:Y:S01]  /*17a0*/  LDCU UR7, c[0x0][0xfe0] ;  /* 0x0001fc00ff0777ac */ /* 0x000e220008000800 */
[----:B------:R-:W1:Y:S01]  /*17b0*/  LDCU UR13, c[0x0][0xfdc] ;  /* 0x0001fb80ff0d77ac */ /* 0x000e620008000800 */
[----:B------:R-:W2:Y:S01]  /*17c0*/  LDCU UR6, c[0x0][0xfe8] ;  /* 0x0001fd00ff0677ac */ /* 0x000ea20008000800 */
[----:B------:R-:W-:-:S05]  /*17d0*/  UMOV UR4, URZ ;  /* 0x000000ff00047c82 */ /* 0x000fca0008000000 */
.L_x_132:
[----:B---3--:R-:W3:Y:S01]  /*17e0*/  S2R R27, SR_TID.X ;  /* 0x00000000001b7919 */ /* 0x008ee20000002100 */
[----:B0-----:R-:W-:Y:S02]  /*17f0*/  SHF.R.S32.HI R18, RZ, 0x1f, R0 ;  /* 0x0000001fff127819 */ /* 0x001fe40000011400 */
[----:B---3--:R-:W-:-:S04]  /*1800*/  IADD3 R27, PT, PT, R27, UR4, RZ ;  /* 0x000000041b1b7c10 */ /* 0x008fc8000fffe0ff */
[C---:B------:R-:W-:Y:S02]  /*1810*/  ISETP.GE.AND P0, PT, R27.reuse, R2, PT ;  /* 0x000000021b00720c */ /* 0x040fe40003f06270 */
[----:B------:R-:W-:-:S04]  /*1820*/  IADD3 R23, PT, PT, R27, UR12, RZ ;  /* 0x0000000c1b177c10 */ /* 0x000fc8000fffe0ff */
[C---:B------:R-:W-:Y:S02]  /*1830*/  ISETP.GE.AND P1, PT, R23.reuse, R2, PT ;  /* 0x000000021700720c */ /* 0x040fe40003f26270 */
[----:B--2-4-:R-:W-:-:S05]  /*1840*/  IADD3 R3, PT, PT, R23, UR12, RZ ;  /* 0x0000000c17037c10 */ /* 0x014fca000fffe0ff */
[----:B------:R-:W-:-:S04]  /*1850*/  @!P0 IADD3 R5, P2, PT, R0, R27, RZ ;  /* 0x0000001b00058210 */ /* 0x000fc80007f5e0ff */
[-C--:B------:R-:W-:Y:S02]  /*1860*/  @!P0 LEA.HI.X.SX32 R6, R27, R18.reuse, 0x1, P2 ;  /* 0x000000121b068211 */ /* 0x080fe400010f0eff */
[C---:B-1----:R-:W-:Y:S02]  /*1870*/  @!P0 LEA R14, P2, R5.reuse, UR10, 0x1 ;  /* 0x0000000a050e8c11 */ /* 0x042fe4000f8408ff */
        /* <DEDUP_REMOVED lines=20> */
[C---:B------:R-:W-:Y:S01]  /*19c0*/  @!P1 IMAD.WIDE R20, R23.reuse, 0x2, R12 ;  /* 0x0000000217149825 */ /* 0x040fe200078e020c */
[----:B------:R0:W2:Y:S03]  /*19d0*/  @!P3 LDG.E.U16 R16, desc[UR8][R14.64] ;  /* 0x000000080e10b981 */ /* 0x0000a6000c1e1500 */
[----:B---3--:R-:W-:Y:S01]  /*19e0*/  @!P1 IMAD.WIDE R8, R23, 0x2, R10 ;  /* 0x0000000217089825 */ /* 0x008fe200078e020a */
[----:B------:R3:W2:Y:S03]  /*19f0*/  @!P0 LDG.E.U16 R26, desc[UR8][R18.64] ;  /* 0x00000008121a8981 */ /* 0x0006a6000c1e1500 */
[C---:B------:R-:W-:Y:S01]  /*1a00*/  @!P2 IMAD.WIDE R24, R3.reuse, 0x2, R12 ;  /* 0x000000020318a825 */ /* 0x040fe200078e020c */
[----:B------:R1:W2:Y:S03]  /*1a10*/  @!P1 LDG.E.U16 R7, desc[UR8][R20.64] ;  /* 0x0000000814079981 */ /* 0x0002a6000c1e1500 */
[----:B0-----:R-:W-:Y:S01]  /*1a20*/  @!P2 IMAD.WIDE R14, R3, 0x2, R10 ;  /* 0x00000002030ea825 */ /* 0x001fe200078e020a */
[----:B------:R-:W2:Y:S03]  /*1a30*/  @!P1 LDG.E.U16 R8, desc[UR8][R8.64] ;  /* 0x0000000808089981 */ /* 0x000ea6000c1e1500 */
[----:B------:R-:W-:-:S02]  /*1a40*/  @!P0 IMAD.WIDE R28, R27, 0x2, R12 ;  /* 0x000000021b1c8825 */ /* 0x000fc400078e020c */
[----:B------:R-:W2:Y:S02]  /*1a50*/  @!P2 LDG.E.U16 R14, desc[UR8][R14.64] ;  /* 0x000000080e0ea981 */ /* 0x000ea4000c1e1500 */
[C---:B---3--:R-:W-:Y:S02]  /*1a60*/  @!P3 IMAD.WIDE R18, R5.reuse, 0x2, R10 ;  /* 0x000000020512b825 */ /* 0x048fe400078e020a */
[----:B------:R0:W3:Y:S02]  /*1a70*/  @!P0 LDG.E.U16 R28, desc[UR8][R28.64] ;  /* 0x000000081c1c8981 */ /* 0x0000e4000c1e1500 */
[----:B-1----:R-:W-:Y:S02]  /*1a80*/  @!P3 IMAD.WIDE R20, R5, 0x2, R12 ;  /* 0x000000020514b825 */ /* 0x002fe400078e020c */
[----:B------:R-:W3:Y:S04]  /*1a90*/  @!P2 LDG.E.U16 R9, desc[UR8][R24.64] ;  /* 0x000000081809a981 */ /* 0x000ee8000c1e1500 */
[----:B------:R1:W3:Y:S01]  /*1aa0*/  @!P3 LDG.E.U16 R15, desc[UR8][R20.64] ;  /* 0x00000008140fb981 */ /* 0x0002e2000c1e1500 */
[----:B0-----:R-:W0:Y:S03]  /*1ab0*/  @!P0 LDC R29, c[0x0][0xff0] ;  /* 0x0003fc00ff1d8b82 */ /* 0x001e260000000800 */
[----:B------:R1:W3:Y:S05]  /*1ac0*/  @!P3 LDG.E.U16 R18, desc[UR8][R18.64] ;  /* 0x000000081212b981 */ /* 0x0002ea000c1e1500 */
[----:B-1----:R-:W1:Y:S08]  /*1ad0*/  @!P3 LDC R21, c[0x0][0xff0] ;  /* 0x0003fc00ff15bb82 */ /* 0x002e700000000800 */
[----:B------:R-:W1:Y:S01]  /*1ae0*/  @!P1 LDC R19, c[0x0][0xff0] ;  /* 0x0003fc00ff139b82 */ /* 0x000e620000000800 */
[----:B------:R-:W-:Y:S01]  /*1af0*/  CS2R R24, SRZ ;  /* 0x0000000000187805 */ /* 0x000fe2000001ff00 */
[----:B------:R-:W-:Y:S01]  /*1b00*/  ULEA UR4, UR12, UR4, 0x2 ;  /* 0x000000040c047291 */ /* 0x000fe2000f8e10ff */
[----:B------:R-:W-:Y:S05]  /*1b10*/  BSSY.RECONVERGENT B0, `(.L_x_124) ;  /* 0x0000100000007945 */ /* 0x000fea0003800200 */
[----:B------:R-:W-:Y:S01]  /*1b20*/  ISETP.LE.AND P4, PT, R2, UR4, PT ;  /* 0x0000000402007c0c */ /* 0x000fe2000bf83270 */
[----:B----4-:R-:W-:-:S02]  /*1b30*/  @!P0 HADD2.F32 R22, -RZ, R17.H0_H0 ;  /* 0x20000011ff168230 */ /* 0x010fc40000004100 */
[----:B------:R-:W-:-:S03]  /*1b40*/  HFMA2 R17, -RZ, RZ, 0, 0 ;  /* 0x00000000ff117431 */ /* 0x000fc600000001ff */
[----:B0-----:R-:W-:Y:S02]  /*1b50*/  @!P0 FMUL.FTZ R17, R22, R29 ;  /* 0x0000001d16118220 */ /* 0x001fe40000410000 */
[----:B------:R-:W0:Y:S01]  /*1b60*/  @!P2 LDC R29, c[0x0][0xff0] ;  /* 0x0003fc00ff1dab82 */ /* 0x000e220000000800 */
[----:B-----5:R-:W-:-:S05]  /*1b70*/  @!P1 HADD2.F32 R6, -RZ, R6.H0_H0 ;  /* 0x20000006ff069230 */ /* 0x020fca0000004100 */
[----:B-1----:R-:W-:Y:S01]  /*1b80*/  @!P1 FMUL.FTZ R25, R6, R19 ;  /* 0x0000001306199220 */ /* 0x002fe20000410000 */
[----:B------:R-:W-:Y:S02]  /*1b90*/  HFMA2 R22, -RZ, RZ, 0, 0 ;  /* 0x00000000ff167431 */ /* 0x000fe400000001ff */
[----:B--2---:R-:W-:Y:S01]  /*1ba0*/  @!P2 HADD2.F32 R6, -RZ, R4.H0_H0 ;  /* 0x20000004ff06a230 */ /* 0x004fe20000004100 */
[----:B------:R-:W-:-:S04]  /*1bb0*/  MOV R4, RZ ;  /* 0x000000ff00047202 */ /* 0x000fc80000000f00 */
[----:B0-----:R-:W-:Y:S01]  /*1bc0*/  @!P2 FMUL.FTZ R4, R6, R29 ;  /* 0x0000001d0604a220 */ /* 0x001fe20000410000 */
[----:B------:R-:W-:Y:S02]  /*1bd0*/  @!P3 HADD2.F32 R16, -RZ, R16.H0_H0 ;  /* 0x20000010ff10b230 */ /* 0x000fe40000004100 */
[----:B------:R-:W-:-:S03]  /*1be0*/  HFMA2 R6, -RZ, RZ, 0, 0 ;  /* 0x00000000ff067431 */ /* 0x000fc600000001ff */
[----:B------:R-:W-:Y:S01]  /*1bf0*/  @!P3 FMUL.FTZ R6, R16, R21 ;  /* 0x000000151006b220 */ /* 0x000fe20000410000 */
[----:B------:R-:W-:Y:S01]  /*1c00*/  CS2R R20, SRZ ;  /* 0x0000000000147805 */ /* 0x000fe2000001ff00 */
[----:B------:R-:W-:Y:S01]  /*1c10*/  @!P1 HADD2.F32 R22, -RZ, R7.H0_H0 ;  /* 0x20000007ff169230 */ /* 0x000fe20000004100 */
[----:B------:R-:W-:Y:S02]  /*1c20*/  MOV R7, RZ ;  /* 0x000000ff00077202 */ /* 0x000fe40000000f00 */
[----:B------:R-:W-:Y:S01]  /*1c30*/  MOV R16, RZ ;  /* 0x000000ff00107202 */ /* 0x000fe20000000f00 */
[----:B------:R-:W-:Y:S02]  /*1c40*/  @!P1 HADD2.F32 R21, -RZ, R8.H0_H0 ;  /* 0x20000008ff159230 */ /* 0x000fe40000004100 */
[----:B------:R-:W-:Y:S02]  /*1c50*/  @!P0 HADD2.F32 R16, -RZ, R26.H0_H0 ;  /* 0x2000001aff108230 */ /* 0x000fe40000004100 */
[----:B---3--:R-:W-:-:S02]  /*1c60*/  @!P0 HADD2.F32 R24, -RZ, R28.H0_H0 ;  /* 0x2000001cff188230 */ /* 0x008fc40000004100 */
[----:B------:R-:W-:Y:S01]  /*1c70*/  @!P2 HADD2.F32 R7, -RZ, R9.H0_H0 ;  /* 0x20000009ff07a230 */ /* 0x000fe20000004100 */
[----:B------:R-:W-:Y:S01]  /*1c80*/  CS2R R8, SRZ ;  /* 0x0000000000087805 */ /* 0x000fe2000001ff00 */
[----:B------:R-:W-:Y:S02]  /*1c90*/  @!P2 HADD2.F32 R8, -RZ, R14.H0_H0 ;  /* 0x2000000eff08a230 */ /* 0x000fe40000004100 */
[----:B------:R-:W-:Y:S02]  /*1ca0*/  @!P3 HADD2.F32 R9, -RZ, R15.H0_H0 ;  /* 0x2000000fff09b230 */ /* 0x000fe40000004100 */
[----:B------:R-:W-:Y:S01]  /*1cb0*/  @!P3 HADD2.F32 R20, -RZ, R18.H0_H0 ;  /* 0x20000012ff14b230 */ /* 0x000fe20000004100 */
[----:B------:R-:W-:Y:S06]  /*1cc0*/  BRA.U !UP1, `(.L_x_125) ;  /* 0x0000000509507547 */ /* 0x000fec000b800000 */
[----:B------:R-:W-:Y:S01]  /*1cd0*/  @!P0 IMAD.WIDE R18, R27, 0x2, R12 ;  /* 0x000000021b128825 */ /* 0x000fe200078e020c */
[----:B------:R-:W0:Y:S04]  /*1ce0*/  @!P0 LDC R26, c[0x0][0xfdc] ;  /* 0x0003f700ff1a8b82 */ /* 0x000e280000000800 */
[----:B------:R-:W2:Y:S01]  /*1cf0*/  @!P0 LDG.E.U16 R14, desc[UR8][R18.64] ;  /* 0x00000008120e8981 */ /* 0x000ea2000c1e1500 */
[----:B------:R-:W-:-:S03]  /*1d00*/  PLOP3.LUT P5, PT, PT, PT, UP0, 0x80, 0x8 ;  /* 0x000000000008781c */ /* 0x000fc60003faf008 */
[----:B------:R-:W1:Y:S08]  /*1d10*/  @!P0 LDC R28, c[0x0][0xfe0] ;  /* 0x0003f800ff1c8b82 */ /* 0x000e700000000800 */
[----:B------:R-:W3:Y:S01]  /*1d20*/  @!P1 LDC R29, c[0x0][0xfe8] ;  /* 0x0003fa00ff1d9b82 */ /* 0x000ee20000000800 */
[----:B0-----:R-:W-:-:S04]  /*1d30*/  @!P0 FFMA.FTZ R17, R24, R26, R17 ;  /* 0x0000001a18118223 */ /* 0x001fc80000010011 */
[----:B------:R-:W-:-:S03]  /*1d40*/  @!P0 FMUL.FTZ R15, R17, UR5 ;  /* 0x00000005110f8c20 */ /* 0x000fc60008410000 */
[----:B------:R-:W0:Y:S01]  /*1d50*/  @!P0 LDC R17, c[0x0][0xfe8] ;  /* 0x0003fa00ff118b82 */ /* 0x000e220000000800 */
[----:B-1----:R-:W-:-:S04]  /*1d60*/  @!P0 FFMA.FTZ R15, R16, R28, R15 ;  /* 0x0000001c100f8223 */ /* 0x002fc8000001000f */
[----:B------:R-:W-:Y:S01]  /*1d70*/  @!P0 FFMA.FTZ R24, R24, R26, R15 ;  /* 0x0000001a18188223 */ /* 0x000fe2000001000f */
[-C--:B------:R-:W-:Y:S02]  /*1d80*/  @!P0 F2FP.F16.F32.PACK_AB R16, RZ, R15.reuse ;  /* 0x0000000fff10823e */ /* 0x080fe400000000ff */
[----:B------:R-:W1:Y:S02]  /*1d90*/  @!P1 LDC R28, c[0x0][0xfe0] ;  /* 0x0003f800ff1c9b82 */ /* 0x000e640000000800 */
[----:B------:R-:W-:Y:S02]  /*1da0*/  @!P0 FSEL R24, R24, R15, P5 ;  /* 0x0000000f18188208 */ /* 0x000fe40002800000 */
[----:B------:R-:W-:-:S03]  /*1db0*/  PRMT R26, R16, 0x7610, R26 ;  /* 0x00007610101a7816 */ /* 0x000fc6000000001a */
[----:B0-----:R-:W-:-:S05]  /*1dc0*/  @!P0 FMUL.FTZ R24, R24, -R17 ;  /* 0x8000001118188220 */ /* 0x001fca0000410000 */
[----:B------:R-:W-:-:S05]  /*1dd0*/  @!P0 F2FP.F16.F32.PACK_AB R24, RZ, R24 ;  /* 0x00000018ff18823e */ /* 0x000fca00000000ff */
[----:B------:R-:W-:Y:S02]  /*1de0*/  @!P0 HADD2.F32 R24, -RZ, R24.H0_H0 ;  /* 0x20000018ff188230 */ /* 0x000fe40000004100 */
[----:B--2---:R-:W-:Y:S02]  /*1df0*/  @!P0 HADD2.F32 R17, -RZ, R14.H0_H0 ;  /* 0x2000000eff118230 */ /* 0x004fe40000004100 */
[----:B------:R-:W-:Y:S02]  /*1e00*/  @!P0 IMAD.WIDE R14, R27, 0x2, R10 ;  /* 0x000000021b0e8825 */ /* 0x000fe400078e020a */
[----:B------:R-:W0:Y:S02]  /*1e10*/  @!P1 LDC R27, c[0x0][0xfdc] ;  /* 0x0003f700ff1b9b82 */ /* 0x000e240000000800 */
[----:B------:R-:W-:Y:S01]  /*1e20*/  @!P0 FADD.FTZ R24, R17, R24 ;  /* 0x0000001811188221 */ /* 0x000fe20000010000 */
[----:B------:R-:W-:-:S04]  /*1e30*/  @!P1 IMAD.WIDE R16, R23, 0x2, R12 ;  /* 0x0000000217109825 */ /* 0x000fc800078e020c */
[----:B------:R-:W-:-:S05]  /*1e40*/  @!P0 F2FP.F16.F32.PACK_AB R24, RZ, R24 ;  /* 0x00000018ff18823e */ /* 0x000fca00000000ff */
[----:B------:R2:W-:Y:S04]  /*1e50*/  @!P0 STG.E.U16 desc[UR8][R18.64], R24 ;  /* 0x0000001812008986 */ /* 0x0005e8000c101508 */
[----:B------:R4:W-:Y:S04]  /*1e60*/  @!P0 STG.E.U16 desc[UR8][R14.64], R26 ;  /* 0x0000001a0e008986 */ /* 0x0009e8000c101508 */
[----:B--2---:R-:W2:Y:S01]  /*1e70*/  @!P1 LDG.E.U16 R24, desc[UR8][R16.64] ;  /* 0x0000000810189981 */ /* 0x004ea2000c1e1500 */
[----:B0-----:R-:W-:Y:S01]  /*1e80*/  @!P1 FFMA.FTZ R25, R22, R27, R25 ;  /* 0x0000001b16199223 */ /* 0x001fe20000010019 */
[----:B------:R-:W-:Y:S01]  /*1e90*/  PLOP3.LUT P0, PT, PT, PT, UP0, 0x80, 0x8 ;  /* 0x000000000008781c */ /* 0x000fe20003f0f008 */
[----:B------:R-:W-:Y:S02]  /*1ea0*/  BSSY.RECONVERGENT B1, `(.L_x_126) ;  /* 0x0000022000017945 */ /* 0x000fe40003800200 */
[----:B----4-:R-:W-:-:S04]  /*1eb0*/  @!P1 FMUL.FTZ R26, R25, UR5 ;  /* 0x00000005191a9c20 */ /* 0x010fc80008410000 */
[----:B-1----:R-:W-:-:S04]  /*1ec0*/  @!P1 FFMA.FTZ R21, R21, R28, R26 ;  /* 0x0000001c15159223 */ /* 0x002fc8000001001a */
[----:B------:R-:W-:-:S05]  /*1ed0*/  @!P1 FFMA.FTZ R22, R22, R27, R21 ;  /* 0x0000001b16169223 */ /* 0x000fca0000010015 */
[-C--:B------:R-:W-:Y:S02]  /*1ee0*/  @!P1 FSEL R22, R22, R21.reuse, P0 ;  /* 0x0000001516169208 */ /* 0x080fe40000000000 */
[----:B------:R-:W-:-:S03]  /*1ef0*/  @!P1 F2FP.F16.F32.PACK_AB R21, RZ, R21 ;  /* 0x00000015ff15923e */ /* 0x000fc600000000ff */
        /* <DEDUP_REMOVED lines=16> */
[----:B------:R-:W-:-:S05]  /*2000*/  FFMA.FTZ R7, R7, UR13, R8 ;  /* 0x0000000d07077c23 */ /* 0x000fca0008010008 */
[----:B------:R-:W-:-:S05]  /*2010*/  FSEL R7, R7, R8, P0 ;  /* 0x0000000807077208 */ /* 0x000fca0000000000 */
[----:B------:R-:W-:-:S05]  /*2020*/  FMUL.FTZ R7, R7, -UR6 ;  /* 0x8000000607077c20 */ /* 0x000fca0008410000 */
[----:B------:R-:W-:-:S04]  /*2030*/  F2FP.F16.F32.PACK_AB R7, R8, R7 ;  /* 0x000000070807723e */ /* 0x000fc800000000ff */
[----:B------:R-:W-:Y:S01]  /*2040*/  PRMT R8, R7, 0x7632, R8 ;  /* 0x0000763207087816 */ /* 0x000fe20000000008 */
[----:B------:R-:W-:Y:S02]  /*2050*/  HADD2.F32 R17, -RZ, R7.H0_H0 ;  /* 0x20000007ff117230 */ /* 0x000fe40000004100 */
[----:B--2---:R-:W-:-:S05]  /*2060*/  HADD2.F32 R16, -RZ, R16.H0_H0 ;  /* 0x20000010ff107230 */ /* 0x004fca0000004100 */
[----:B------:R-:W-:-:S05]  /*2070*/  FADD.FTZ R16, R16, R17 ;  /* 0x0000001110107221 */ /* 0x000fca0000010000 */
[----:B------:R-:W-:Y:S01]  /*2080*/  F2FP.F16.F32.PACK_AB R4, RZ, R16 ;  /* 0x00000010ff04723e */ /* 0x000fe200000000ff */
[----:B------:R-:W-:-:S04]  /*2090*/  IMAD.WIDE R16, R3, 0x2, R10 ;  /* 0x0000000203107825 */ /* 0x000fc800078e020a */
[----:B------:R1:W-:Y:S04]  /*20a0*/  STG.E.U16 desc[UR8][R14.64], R4 ;  /* 0x000000040e007986 */ /* 0x0003e8000c101508 */
[----:B------:R1:W-:Y:S02]  /*20b0*/  STG.E.U16 desc[UR8][R16.64], R8 ;  /* 0x0000000810007986 */ /* 0x0003e4000c101508 */
.L_x_127:
[----:B------:R-:W-:Y:S05]  /*20c0*/  BSYNC.RECONVERGENT B1 ;  /* 0x0000000000017941 */ /* 0x000fea0003800200 */
.L_x_126:
[----:B------:R-:W-:Y:S05]  /*20d0*/  @P3 BRA `(.L_x_128) ;  /* 0x00000008008c3947 */ /* 0x000fea0003800000 */
[----:B01----:R-:W-:-:S05]  /*20e0*/  IMAD.WIDE R14, R5, 0x2, R12 ;  /* 0x00000002050e7825 */ /* 0x003fca00078e020c */
        /* <DEDUP_REMOVED lines=16> */
[----:B------:R2:W-:Y:S01]  /*21f0*/  STG.E.U16 desc[UR8][R4.64], R6 ;  /* 0x0000000604007986 */ /* 0x0005e2000c101508 */
[----:B------:R-:W-:Y:S05]  /*2200*/  BRA `(.L_x_128) ;  /* 0x0000000800407947 */ /* 0x000fea0003800000 */
.L_x_125:
        /* <DEDUP_REMOVED lines=8> */
[----:B------:R-:W0:Y:S08]  /*2290*/  @!P0 LDC R16, c[0x0][0xfdc] ;  /* 0x0003f700ff108b82 */ /* 0x000e300000000800 */
[----:B------:R-:W4:Y:S01]  /*22a0*/  @!P0 LDC R19, c[0x0][0xfe8] ;  /* 0x0003fa00ff138b82 */ /* 0x000f220000000800 */
[----:B0-----:R-:W-:-:S04]  /*22b0*/  @!P0 FFMA.FTZ R24, R24, R16, R17 ;  /* 0x0000001018188223 */ /* 0x001fc80000010011 */
[----:B----4-:R-:W-:-:S05]  /*22c0*/  @!P0 FMUL.FTZ R24, R24, -R19 ;  /* 0x8000001318188220 */ /* 0x010fca0000410000 */
[----:B------:R-:W-:-:S05]  /*22d0*/  @!P0 F2FP.F16.F32.PACK_AB R24, RZ, R24 ;  /* 0x00000018ff18823e */ /* 0x000fca00000000ff */
[----:B------:R-:W-:Y:S02]  /*22e0*/  @!P0 HADD2.F32 R19, -RZ, R24.H0_H0 ;  /* 0x20000018ff138230 */ /* 0x000fe40000004100 */
[----:B--2---:R-:W-:-:S05]  /*22f0*/  @!P0 HADD2.F32 R18, -RZ, R18.H0_H0 ;  /* 0x20000012ff128230 */ /* 0x004fca0000004100 */
[----:B------:R-:W-:Y:S01]  /*2300*/  @!P0 FADD.FTZ R18, R18, R19 ;  /* 0x0000001312128221 */ /* 0x000fe20000010000 */
[----:B------:R-:W-:Y:S01]  /*2310*/  @!P0 F2FP.F16.F32.PACK_AB R19, RZ, R17 ;  /* 0x00000011ff13823e */ /* 0x000fe200000000ff */
[----:B------:R-:W-:Y:S02]  /*2320*/  @!P0 IMAD.WIDE R16, R27, 0x2, R10 ;  /* 0x000000021b108825 */ /* 0x000fe400078e020a */
[----:B------:R-:W0:Y:S01]  /*2330*/  @!P1 LDC R27, c[0x0][0xfe0] ;  /* 0x0003f800ff1b9b82 */ /* 0x000e220000000800 */
        /* <DEDUP_REMOVED lines=10> */
[----:B-1----:R-:W-:Y:S01]  /*23e0*/  @!P1 FFMA.FTZ R22, R22, R28, R21 ;  /* 0x0000001c16169223 */ /* 0x002fe20000010015 */
        /* <DEDUP_REMOVED lines=26> */
.L_x_131:
[----:B------:R-:W-:Y:S05]  /*2590*/  BSYNC.RECONVERGENT B1 ;  /* 0x0000000000017941 */ /* 0x000fea0003800200 */
.L_x_130:
[----:B------:R-:W-:Y:S05]  /*25a0*/  @P3 BRA `(.L_x_128) ;  /* 0x0000000400583947 */ /* 0x000fea0003800000 */
[----:B01----:R-:W-:-:S05]  /*25b0*/  IMAD.WIDE R14, R5, 0x2, R12 ;  /* 0x00000002050e7825 */ /* 0x003fca00078e020c */
        /* <DEDUP_REMOVED lines=15> */
.L_x_129:
[----:B------:R-:W-:Y:S01]  /*26b0*/  @!P0 IMAD.WIDE R14, R27, 0x2, R12 ;  /* 0x000000021b0e8825 */ /* 0x000fe200078e020c */
[----:B------:R-:W0:Y:S04]  /*26c0*/  @!P0 LDC R7, c[0x0][0xfe0] ;  /* 0x0003f800ff078b82 */ /* 0x000e280000000800 */
[----:B------:R-:W2:Y:S01]  /*26d0*/  @!P0 LDG.E.U16 R9, desc[UR8][R14.64] ;  /* 0x000000080e098981 */ /* 0x000ea2000c1e1500 */
[----:B------:R-:W-:-:S03]  /*26e0*/  @!P0 FMUL.FTZ R17, R17, UR5 ;  /* 0x0000000511118c20 */ /* 0x000fc60008410000 */
[----:B------:R-:W1:Y:S08]  /*26f0*/  @!P0 LDC R18, c[0x0][0xfe8] ;  /* 0x0003fa00ff128b82 */ /* 0x000e700000000800 */
[----:B------:R-:W3:Y:S01]  /*2700*/  @!P1 LDC R24, c[0x0][0xfe8] ;  /* 0x0003fa00ff189b82 */ /* 0x000ee20000000800 */
[----:B0-----:R-:W-:-:S04]  /*2710*/  @!P0 FFMA.FTZ R17, R16, R7, R17 ;  /* 0x0000000710118223 */ /* 0x001fc80000010011 */
[----:B-1----:R-:W-:Y:S01]  /*2720*/  @!P0 FMUL.FTZ R7, R17, -R18 ;  /* 0x8000001211078220 */ /* 0x002fe20000410000 */
[----:B------:R-:W-:Y:S01]  /*2730*/  @!P0 F2FP.F16.F32.PACK_AB R17, RZ, R17 ;  /* 0x00000011ff11823e */ /* 0x000fe200000000ff */
[----:B------:R-:W-:-:S03]  /*2740*/  @!P0 IMAD.WIDE R18, R27, 0x2, R10 ;  /* 0x000000021b128825 */ /* 0x000fc600078e020a */
[----:B------:R-:W-:Y:S02]  /*2750*/  @!P0 F2FP.F16.F32.PACK_AB R7, RZ, R7 ;  /* 0x00000007ff07823e */ /* 0x000fe400000000ff */
[----:B------:R-:W-:-:S03]  /*2760*/  PRMT R27, R17, 0x7610, R27 ;  /* 0x00007610111b7816 */ /* 0x000fc6000000001b */
[----:B------:R-:W-:Y:S02]  /*2770*/  @!P0 HADD2.F32 R16, -RZ, R7.H0_H0 ;  /* 0x20000007ff108230 */ /* 0x000fe40000004100 */
[----:B------:R-:W0:Y:S01]  /*2780*/  @!P1 LDC R7, c[0x0][0xfe0] ;  /* 0x0003f800ff079b82 */ /* 0x000e220000000800 */
[----:B--2---:R-:W-:-:S05]  /*2790*/  @!P0 HADD2.F32 R9, -RZ, R9.H0_H0 ;  /* 0x20000009ff098230 */ /* 0x004fca0000004100 */
[----:B------:R-:W-:Y:S01]  /*27a0*/  @!P0 FADD.FTZ R9, R9, R16 ;  /* 0x0000001009098221 */ /* 0x000fe20000010000 */
[----:B------:R-:W-:-:S04]  /*27b0*/  @!P1 IMAD.WIDE R16, R23, 0x2, R12 ;  /* 0x0000000217109825 */ /* 0x000fc800078e020c */
[----:B------:R-:W-:-:S04]  /*27c0*/  @!P0 F2FP.F16.F32.PACK_AB R9, RZ, R9 ;  /* 0x00000009ff09823e */ /* 0x000fc800000000ff */
        /* <DEDUP_REMOVED lines=8> */
[----:B---3--:R-:W-:Y:S01]  /*2850*/  @!P1 FMUL.FTZ R7, R21, -R24 ;  /* 0x8000001815079220 */ /* 0x008fe20000410000 */
[----:B------:R-:W-:-:S04]  /*2860*/  @!P1 F2FP.F16.F32.PACK_AB R21, RZ, R21 ;  /* 0x00000015ff15923e */ /* 0x000fc800000000ff */
[----:B------:R-:W-:Y:S02]  /*2870*/  @!P1 F2FP.F16.F32.PACK_AB R7, RZ, R7 ;  /* 0x00000007ff07923e */ /* 0x000fe400000000ff */
[----:B------:R-:W-:Y:S02]  /*2880*/  PRMT R24, R21, 0x7610, R24 ;  /* 0x0000761015187816 */ /* 0x000fe40000000018 */
[----:B------:R-:W0:Y:S01]  /*2890*/  @!P2 LDC R21, c[0x0][0xfe0] ;  /* 0x0003f800ff15ab82 */ /* 0x000e220000000800 */
[----:B------:R-:W-:Y:S02]  /*28a0*/  @!P1 HADD2.F32 R22, -RZ, R7.H0_H0 ;  /* 0x20000007ff169230 */ /* 0x000fe40000004100 */
[----:B----4-:R-:W-:-:S05]  /*28b0*/  @!P1 HADD2.F32 R9, -RZ, R9.H0_H0 ;  /* 0x20000009ff099230 */ /* 0x010fca0000004100 */
[----:B------:R-:W-:Y:S02]  /*28c0*/  @!P1 FADD.FTZ R9, R9, R22 ;  /* 0x0000001609099221 */ /* 0x000fe40000010000 */
[----:B------:R-:W1:Y:S03]  /*28d0*/  @!P2 LDC R22, c[0x0][0xfe8] ;  /* 0x0003fa00ff16ab82 */ /* 0x000e660000000800 */
[----:B------:R-:W-:-:S04]  /*28e0*/  @!P1 F2FP.F16.F32.PACK_AB R9, RZ, R9 ;  /* 0x00000009ff09923e */ /* 0x000fc800000000ff */
[----:B------:R-:W-:-:S05]  /*28f0*/  PRMT R23, R9, 0x7610, R23 ;  /* 0x0000761009177816 */ /* 0x000fca0000000017 */
[----:B------:R2:W-:Y:S04]  /*2900*/  @!P1 STG.E.U16 desc[UR8][R16.64], R23 ;  /* 0x0000001710009986 */ /* 0x0005e8000c101508 */
[----:B------:R3:W-:Y:S04]  /*2910*/  @!P1 STG.E.U16 desc[UR8][R18.64], R24 ;  /* 0x0000001812009986 */ /* 0x0007e8000c101508 */
[----:B------:R-:W4:Y:S01]  /*2920*/  @!P2 LDG.E.U16 R7, desc[UR8][R14.64] ;  /* 0x000000080e07a981 */ /* 0x000f22000c1e1500 */
[----:B------:R-:W-:Y:S01]  /*2930*/  @!P2 FMUL.FTZ R9, R4, UR5 ;  /* 0x000000050409ac20 */ /* 0x000fe20008410000 */
[----:B--2---:R-:W-:-:S04]  /*2940*/  @!P2 IMAD.WIDE R16, R3, 0x2, R10 ;  /* 0x000000020310a825 */ /* 0x004fc800078e020a */
[----:B0-----:R-:W-:Y:S01]  /*2950*/  @!P2 FFMA.FTZ R9, R8, R21, R9 ;  /* 0x000000150809a223 */ /* 0x001fe20000010009 */
[----:B---3--:R-:W0:Y:S03]  /*2960*/  @!P3 LDC R18, c[0x0][0xfe8] ;  /* 0x0003fa00ff12bb82 */ /* 0x008e260000000800 */
[----:B-1----:R-:W-:Y:S01]  /*2970*/  @!P2 FMUL.FTZ R4, R9, -R22 ;  /* 0x800000160904a220 */ /* 0x002fe20000410000 */
[----:B------:R-:W-:-:S04]  /*2980*/  @!P2 F2FP.F16.F32.PACK_AB R9, RZ, R9 ;  /* 0x00000009ff09a23e */ /* 0x000fc800000000ff */
[----:B------:R-:W-:Y:S02]  /*2990*/  @!P2 F2FP.F16.F32.PACK_AB R4, RZ, R4 ;  /* 0x00000004ff04a23e */ /* 0x000fe400000000ff */
[----:B------:R-:W-:Y:S01]  /*29a0*/  PRMT R21, R9, 0x7610, R21 ;  /* 0x0000761009157816 */ /* 0x000fe20000000015 */
[----:B------:R-:W-:-:S04]  /*29b0*/  @!P3 IMAD.WIDE R8, R5, 0x2, R12 ;  /* 0x000000020508b825 */ /* 0x000fc800078e020c */
        /* <DEDUP_REMOVED lines=8> */
[----:B------:R-:W2:Y:S01]  /*2a40*/  @!P3 LDG.E.U16 R4, desc[UR8][R8.64] ;  /* 0x000000080804b981 */ /* 0x000ea2000c1e1500 */
[----:B------:R-:W-:-:S04]  /*2a50*/  @!P3 FMUL.FTZ R3, R6, UR5 ;  /* 0x000000050603bc20 */ /* 0x000fc80008410000 */
[----:B-1----:R-:W-:-:S04]  /*2a60*/  @!P3 FFMA.FTZ R7, R20, R7, R3 ;  /* 0x000000071407b223 */ /* 0x002fc80000010003 */
[----:B0-----:R-:W-:Y:S01]  /*2a70*/  @!P3 FMUL.FTZ R3, R7, -R18 ;  /* 0x800000120703b220 */ /* 0x001fe20000410000 */
[----:B------:R-:W-:-:S04]  /*2a80*/  @!P3 F2FP.F16.F32.PACK_AB R7, RZ, R7 ;  /* 0x00000007ff07b23e */ /* 0x000fc800000000ff */
        /* <DEDUP_REMOVED lines=8> */
.L_x_128:
[----:B------:R-:W-:Y:S05]  /*2b10*/  BSYNC.RECONVERGENT B0 ;  /* 0x0000000000007941 */ /* 0x000fea0003800200 */
.L_x_124:
[----:B------:R-:W-:Y:S05]  /*2b20*/  @!P4 BRA `(.L_x_132) ;  /* 0xffffffec002cc947 */ /* 0x000fea000383ffff */
[----:B------:R-:W-:Y:S05]  /*2b30*/  EXIT ;  /* 0x000000000000794d */ /* 0x000fea0003800000 */
.L_x_113:
[----:B------:R-:W0:Y:S02]  /*2b40*/  LDCU.U8 UR4, c[0x0][0xfec] ;  /* 0x0001fd80ff0477ac */ /* 0x000e240008000000 */
[----:B0-----:R-:W-:-:S04]  /*2b50*/  UPRMT UR4, UR4, 0x8880, URZ ;  /* 0x0000888004047896 */ /* 0x001fc800080000ff */
[----:B------:R-:W-:-:S09]  /*2b60*/  UISETP.NE.AND UP2, UPT, UR4, URZ, UPT ;  /* 0x000000ff0400728c */ /* 0x000fd2000bf45270 */
[----:B------:R-:W-:Y:S05]  /*2b70*/  BRA.U !UP2, `(.L_x_133) ;  /* 0x000000090aa47547 */ /* 0x000fea000b800000 */
[----:B------:R-:W-:-:S05]  /*2b80*/  UMOV UR4, URZ ;  /* 0x000000ff00047c82 */ /* 0x000fca0008000000 */
.L_x_134:
[----:B0-----:R-:W0:Y:S01]  /*2b90*/  S2R R21, SR_TID.X ;  /* 0x0000000000157919 */ /* 0x001e220000002100 */
[----:B------:R-:W-:Y:S02]  /*2ba0*/  SHF.R.S32.HI R22, RZ, 0x1f, R0 ;  /* 0x0000001fff167819 */ /* 0x000fe40000011400 */
[----:B0-----:R-:W-:-:S04]  /*2bb0*/  IADD3 R21, PT, PT, R21, UR4, RZ ;  /* 0x0000000415157c10 */ /* 0x001fc8000fffe0ff */
[----:B------:R-:W-:-:S13]  /*2bc0*/  ISETP.GE.AND P0, PT, R21, R2, PT ;  /* 0x000000021500720c */ /* 0x000fda0003f06270 */
[----:B------:R-:W-:Y:S01]  /*2bd0*/  @!P0 IADD3 R3, P1, PT, R0, R21, RZ ;  /* 0x0000001500038210 */ /* 0x000fe20007f3e0ff */
[C---:B------:R-:W-:Y:S01]  /*2be0*/  @!P0 IMAD.WIDE R6, R21.reuse, 0x2, R12 ;  /* 0x0000000215068825 */ /* 0x040fe200078e020c */
[----:B------:R-:W0:Y:S02]  /*2bf0*/  @!P0 LDC R9, c[0x0][0xff0] ;  /* 0x0003fc00ff098b82 */ /* 0x000e240000000800 */
[----:B------:R-:W-:Y:S02]  /*2c00*/  @!P0 LEA.HI.X.SX32 R4, R21, R22, 0x1, P1 ;  /* 0x0000001615048211 */ /* 0x000fe400008f0eff */
[C---:B------:R-:W-:Y:S01]  /*2c10*/  @!P0 LEA R14, P1, R3.reuse, UR10, 0x1 ;  /* 0x0000000a030e8c11 */ /* 0x040fe2000f8208ff */
[----:B------:R-:W2:Y:S03]  /*2c20*/  @!P0 LDG.E.U16 R6, desc[UR8][R6.64] ;  /* 0x0000000806068981 */ /* 0x000ea6000c1e1500 */
[----:B------:R-:W-:Y:S01]  /*2c30*/  @!P0 LEA.HI.X R15, R3, UR11, R4, 0x1, P1 ;  /* 0x0000000b030f8c11 */ /* 0x000fe200088f0c04 */
[----:B------:R-:W1:Y:S04]  /*2c40*/  @!P0 LDC R16, c[0x0][0xfdc] ;  /* 0x0003f700ff108b82 */ /* 0x000e680000000800 */
[----:B------:R3:W4:Y:S01]  /*2c50*/  @!P0 LDG.E.U16 R14, desc[UR8][R14.64] ;  /* 0x000000080e0e8981 */ /* 0x000722000c1e1500 */
[----:B------:R-:W-:-:S03]  /*2c60*/  @!P0 IMAD.WIDE R4, R21, 0x2, R12 ;  /* 0x0000000215048825 */ /* 0x000fc600078e020c */
[----:B------:R-:W5:Y:S02]  /*2c70*/  @!P0 LDC R17, c[0x0][0xfe0] ;  /* 0x0003f800ff118b82 */ /* 0x000f640000000800 */
[----:B------:R-:W5:Y:S01]  /*2c80*/  @!P0 LDG.E.U16 R8, desc[UR8][R4.64] ;  /* 0x0000000804088981 */ /* 0x000f62000c1e1500 */
[----:B------:R-:W-:Y:S02]  /*2c90*/  PLOP3.LUT P2, PT, PT, PT, UP1, 0x80, 0x8 ;  /* 0x000000000008781c */ /* 0x000fe40003f4f018 */
[----:B------:R-:W-:Y:S02]  /*2ca0*/  PLOP3.LUT P1, PT, PT, PT, PT, 0x8, 0x80 ;  /* 0x000000000080781c */ /* 0x000fe40003f2e170 */
[----:B------:R-:W-:Y:S01]  /*2cb0*/  @!P0 PLOP3.LUT P1, PT, P2, PT, PT, 0x80, 0x8 ;  /* 0x000000000008881c */ /* 0x000fe2000172f070 */
[----:B---3--:R-:W3:Y:S01]  /*2cc0*/  @!P0 LDC R15, c[0x0][0xfe8] ;  /* 0x0003fa00ff0f8b82 */ /* 0x008ee20000000800 */
[----:B------:R-:W-:Y:S02]  /*2cd0*/  PLOP3.LUT P2, PT, PT, PT, UP0, 0x80, 0x8 ;  /* 0x000000000008781c */ /* 0x000fe40003f4f008 */
[----:B------:R-:W-:Y:S01]  /*2ce0*/  IADD3 R19, PT, PT, R21, UR12, RZ ;  /* 0x0000000c15137c10 */ /* 0x000fe2000fffe0ff */
[----:B------:R-:W-:Y:S01]  /*2cf0*/  HFMA2 R3, -RZ, RZ, 0, 0 ;  /* 0x00000000ff037431 */ /* 0x000fe200000001ff */
[----:B------:R-:W-:Y:S01]  /*2d00*/  PLOP3.LUT P3, PT, PT, PT, PT, 0x8, 0x80 ;  /* 0x000000000080781c */ /* 0x000fe20003f6e170 */
[----:B------:R-:W-:Y:S01]  /*2d10*/  HFMA2 R20, -RZ, RZ, 0, 0 ;  /* 0x00000000ff147431 */ /* 0x000fe200000001ff */
[----:B------:R-:W-:-:S02]  /*2d20*/  @!P0 PLOP3.LUT P3, PT, P2, PT, PT, 0x80, 0x8 ;  /* 0x000000000008881c */ /* 0x000fc4000176f070 */
[----:B------:R-:W-:-:S13]  /*2d30*/  ISETP.GE.AND P2, PT, R19, R2, PT ;  /* 0x000000021300720c */ /* 0x000fda0003f46270 */
[----:B------:R-:W3:Y:S01]  /*2d40*/  @!P2 LDC R27, c[0x0][0xfe0] ;  /* 0x0003f800ff1bab82 */ /* 0x000ee20000000800 */
[----:B--2---:R-:W-:Y:S02]  /*2d50*/  @!P0 HADD2.F32 R3, -RZ, R6.H0_H0 ;  /* 0x20000006ff038230 */ /* 0x004fe40000004100 */
[----:B----4-:R-:W-:-:S05]  /*2d60*/  @!P0 HADD2.F32 R14, -RZ, R14.H0_H0 ;  /* 0x2000000eff0e8230 */ /* 0x010fca0000004100 */
[----:B0-----:R-:W-:-:S04]  /*2d70*/  @!P0 FMUL.FTZ R20, R14, R9 ;  /* 0x000000090e148220 */ /* 0x001fc80000410000 */
[----:B-1----:R-:W-:-:S04]  /*2d80*/  @P1 FFMA.FTZ R20, R3, R16, R20 ;  /* 0x0000001003141223 */ /* 0x002fc80000010014 */
[----:B-----5:R-:W-:-:S04]  /*2d90*/  @!P0 FFMA.FTZ R6, R20, R17, R20 ;  /* 0x0000001114068223 */ /* 0x020fc80000010014 */
[----:B------:R-:W-:Y:S01]  /*2da0*/  @P3 FFMA.FTZ R6, R3, R16, R6 ;  /* 0x0000001003063223 */ /* 0x000fe20000010006 */
[----:B------:R-:W-:-:S04]  /*2db0*/  @!P2 IADD3 R7, P3, PT, R0, R19, RZ ;  /* 0x000000130007a210 */ /* 0x000fc80007f7e0ff */
[----:B------:R-:W-:Y:S02]  /*2dc0*/  @!P2 LEA.HI.X.SX32 R16, R19, R22, 0x1, P3 ;  /* 0x000000161310a211 */ /* 0x000fe400018f0eff */
[----:B------:R-:W-:Y:S01]  /*2dd0*/  @!P2 LEA R14, P3, R7, UR10, 0x1 ;  /* 0x0000000a070eac11 */ /* 0x000fe2000f8608ff */
[----:B---3--:R-:W-:Y:S01]  /*2de0*/  @!P0 FMUL.FTZ R6, R6, -R15 ;  /* 0x8000000f06068220 */ /* 0x008fe20000410000 */
[----:B------:R-:W-:Y:S02]  /*2df0*/  IADD3 R17, PT, PT, R19, UR12, RZ ;  /* 0x0000000c13117c10 */ /* 0x000fe4000fffe0ff */
[----:B------:R-:W-:Y:S02]  /*2e00*/  @!P2 LEA.HI.X R15, R7, UR11, R16, 0x1, P3 ;  /* 0x0000000b070fac11 */ /* 0x000fe400098f0c10 */
[----:B------:R-:W-:Y:S02]  /*2e10*/  IADD3 R3, PT, PT, R17, UR12, RZ ;  /* 0x0000000c11037c10 */ /* 0x000fe4000fffe0ff */
[----:B------:R-:W-:Y:S01]  /*2e20*/  @!P0 F2FP.F16.F32.PACK_AB R9, RZ, R6 ;  /* 0x00000006ff09823e */ /* 0x000fe200000000ff */
[----:B------:R-:W-:Y:S01]  /*2e30*/  @!P2 IMAD.WIDE R6, R19, 0x2, R12 ;  /* 0x000000021306a825 */ /* 0x000fe200078e020c */
[----:B------:R0:W2:Y:S01]  /*2e40*/  @!P2 LDG.E.U16 R16, desc[UR8][R14.64] ;  /* 0x000000080e10a981 */ /* 0x0000a2000c1e1500 */
[----:B------:R-:W-:-:S02]  /*2e50*/  ISETP.GE.AND P1, PT, R17, R2, PT ;  /* 0x000000021100720c */ /* 0x000fc40003f26270 */
[----:B------:R-:W-:Y:S01]  /*2e60*/  ISETP.GE.AND P3, PT, R3, R2, PT ;  /* 0x000000020300720c */ /* 0x000fe20003f66270 */
[----:B------:R1:W3:Y:S01]  /*2e70*/  @!P2 LDG.E.U16 R18, desc[UR8][R6.64] ;  /* 0x000000080612a981 */ /* 0x0002e2000c1e1500 */
[----:B------:R-:W-:Y:S02]  /*2e80*/  @!P0 HADD2.F32 R23, -RZ, R9.H0_H0 ;  /* 0x20000009ff178230 */ /* 0x000fe40000004100 */
[----:B------:R-:W-:-:S05]  /*2e90*/  @!P0 HADD2.F32 R8, -RZ, R8.H0_H0 ;  /* 0x20000008ff088230 */ /* 0x000fca0000004100 */
[----:B------:R-:W-:Y:S02]  /*2ea0*/  @!P0 FADD.FTZ R23, R8, R23 ;  /* 0x0000001708178221 */ /* 0x000fe40000010000 */
[C---:B------:R-:W-:Y:S02]  /*2eb0*/  @!P1 IADD3 R9, P4, PT, R0.reuse, R17, RZ ;  /* 0x0000001100099210 */ /* 0x040fe40007f9e0ff */
[----:B------:R-:W-:Y:S01]  /*2ec0*/  @!P3 IADD3 R26, P5, PT, R0, R3, RZ ;  /* 0x00000003001ab210 */ /* 0x000fe20007fbe0ff */
[----:B0-----:R-:W-:Y:S01]  /*2ed0*/  @!P3 IMAD.WIDE R14, R3, 0x2, R12 ;  /* 0x00000002030eb825 */ /* 0x001fe200078e020c */
[-C--:B------:R-:W-:Y:S02]  /*2ee0*/  @!P1 LEA.HI.X.SX32 R28, R17, R22.reuse, 0x1, P4 ;  /* 0x00000016111c9211 */ /* 0x080fe400020f0eff */
[----:B-1----:R-:W-:Y:S02]  /*2ef0*/  @!P3 LEA.HI.X.SX32 R7, R3, R22, 0x1, P5 ;  /* 0x000000160307b211 */ /* 0x002fe400028f0eff */
[----:B------:R-:W-:Y:S01]  /*2f00*/  @!P1 LEA R8, P4, R9, UR10, 0x1 ;  /* 0x0000000a09089c11 */ /* 0x000fe2000f8808ff */
[----:B------:R0:W4:Y:S01]  /*2f10*/  @!P3 LDG.E.U16 R14, desc[UR8][R14.64] ;  /* 0x000000080e0eb981 */ /* 0x000122000c1e1500 */
[----:B------:R-:W-:-:S02]  /*2f20*/  @!P3 LEA R6, P5, R26, UR10, 0x1 ;  /* 0x0000000a1a06bc11 */ /* 0x000fc4000f8a08ff */
[----:B------:R-:W-:Y:S01]  /*2f30*/  @!P0 F2FP.F16.F32.PACK_AB R23, RZ, R23 ;  /* 0x00000017ff17823e */ /* 0x000fe200000000ff */
[----:B------:R-:W-:Y:S01]  /*2f40*/  @!P1 IMAD.WIDE R24, R17, 0x2, R12 ;  /* 0x0000000211189825 */ /* 0x000fe200078e020c */
[----:B------:R-:W-:Y:S02]  /*2f50*/  @!P1 LEA.HI.X R9, R9, UR11, R28, 0x1, P4 ;  /* 0x0000000b09099c11 */ /* 0x000fe4000a0f0c1c */
[----:B------:R-:W-:Y:S02]  /*2f60*/  @!P3 LEA.HI.X R7, R26, UR11, R7, 0x1, P5 ;  /* 0x0000000b1a07bc11 */ /* 0x000fe4000a8f0c07 */
[----:B0-----:R-:W-:Y:S01]  /*2f70*/  @!P0 F2FP.F16.F32.PACK_AB R15, RZ, R20 ;  /* 0x00000014ff0f823e */ /* 0x001fe200000000ff */
[----:B------:R-:W-:Y:S01]  /*2f80*/  @!P0 IMAD.WIDE R20, R21, 0x2, R10 ;  /* 0x0000000215148825 */ /* 0x000fe200078e020a */
[----:B------:R-:W-:Y:S01]  /*2f90*/  PRMT R28, R23, 0x7610, R28 ;  /* 0x00007610171c7816 */ /* 0x000fe2000000001c */
[----:B------:R0:W5:Y:S01]  /*2fa0*/  @!P1 LDG.E.U16 R24, desc[UR8][R24.64] ;  /* 0x0000000818189981 */ /* 0x000162000c1e1500 */
[----:B------:R-:W-:Y:S01]  /*2fb0*/  PRMT R29, R15, 0x7610, R29 ;  /* 0x000076100f1d7816 */ /* 0x000fe2000000001d */
[----:B------:R-:W-:Y:S01]  /*2fc0*/  @!P2 IMAD.WIDE R22, R19, 0x2, R12 ;  /* 0x000000021316a825 */ /* 0x000fe200078e020c */
[----:B------:R-:W1:Y:S01]  /*2fd0*/  @!P2 LDC R26, c[0x0][0xfdc] ;  /* 0x0003f700ff1aab82 */ /* 0x000e620000000800 */
[----:B------:R-:W4:Y:S04]  /*2fe0*/  @!P1 LDG.E.U16 R8, desc[UR8][R8.64] ;  /* 0x0000000808089981 */ /* 0x000f28000c1e1500 */
[----:B------:R0:W5:Y:S03]  /*2ff0*/  @!P3 LDG.E.U16 R6, desc[UR8][R6.64] ;  /* 0x000000080606b981 */ /* 0x000166000c1e1500 */
[----:B0-----:R-:W0:Y:S01]  /*3000*/  @!P2 LDC R25, c[0x0][0xff0] ;  /* 0x0003fc00ff19ab82 */ /* 0x001e220000000800 */
[----:B------:R1:W-:Y:S04]  /*3010*/  @!P0 STG.E.U16 desc[UR8][R4.64], R28 ;  /* 0x0000001c04008986 */ /* 0x0003e8000c101508 */
[----:B------:R1:W-:Y:S01]  /*3020*/  @!P0 STG.E.U16 desc[UR8][R20.64], R29 ;  /* 0x0000001d14008986 */ /* 0x0003e2000c101508 */
[----:B------:R-:W-:-:S02]  /*3030*/  PLOP3.LUT P4, PT, PT, PT, UP1, 0x80, 0x8 ;  /* 0x000000000008781c */ /* 0x000fc40003f8f018 */
[----:B------:R-:W0:Y:S01]  /*3040*/  @!P2 LDC R7, c[0x0][0xfe8] ;  /* 0x0003fa00ff07ab82 */ /* 0x000e220000000800 */
[----:B------:R-:W4:Y:S01]  /*3050*/  @!P2 LDG.E.U16 R15, desc[UR8][R22.64] ;  /* 0x00000008160fa981 */ /* 0x000f22000c1e1500 */
[----:B------:R-:W-:Y:S02]  /*3060*/  PLOP3.LUT P0, PT, PT, PT, PT, 0x8, 0x80 ;  /* 0x000000000080781c */ /* 0x000fe40003f0e170 */
[----:B------:R-:W-:Y:S02]  /*3070*/  @!P2 PLOP3.LUT P0, PT, P4, PT, PT, 0x80, 0x8 ;  /* 0x000000000008a81c */ /* 0x000fe4000270f070 */
[----:B------:R-:W-:Y:S01]  /*3080*/  PLOP3.LUT P5, PT, PT, PT, UP0, 0x80, 0x8 ;  /* 0x000000000008781c */ /* 0x000fe20003faf008 */
[----:B------:R-:W-:Y:S01]  /*3090*/  HFMA2 R9, -RZ, RZ, 0, 0 ;  /* 0x00000000ff097431 */ /* 0x000fe200000001ff */
[----:B------:R-:W-:Y:S01]  /*30a0*/  PLOP3.LUT P4, PT, PT, PT, PT, 0x8, 0x80 ;  /* 0x000000000080781c */ /* 0x000fe20003f8e170 */
[----:B-1----:R-:W-:Y:S01]  /*30b0*/  HFMA2 R4, -RZ, RZ, 0, 0 ;  /* 0x00000000ff047431 */ /* 0x002fe200000001ff */
[----:B------:R-:W-:Y:S01]  /*30c0*/  @!P2 PLOP3.LUT P4, PT, P5, PT, PT, 0x80, 0x8 ;  /* 0x000000000008a81c */ /* 0x000fe20002f8f070 */
[----:B------:R-:W1:Y:S08]  /*30d0*/  @!P1 LDC R20, c[0x0][0xfdc] ;  /* 0x0003f700ff149b82 */ /* 0x000e700000000800 */
[----:B------:R-:W1:Y:S01]  /*30e0*/  @!P1 LDC R21, c[0x0][0xfe0] ;  /* 0x0003f800ff159b82 */ /* 0x000e620000000800 */
[----:B--2---:R-:W-:-:S02]  /*30f0*/  @!P2 HADD2.F32 R16, -RZ, R16.H0_H0 ;  /* 0x20000010ff10a230 */ /* 0x004fc40000004100 */
[----:B---3--:R-:W-:-:S03]  /*3100*/  @!P2 HADD2.F32 R9, -RZ, R18.H0_H0 ;  /* 0x20000012ff09a230 */ /* 0x008fc60000004100 */
[----:B0-----:R-:W-:Y:S01]  /*3110*/  @!P2 FMUL.FTZ R4, R16, R25 ;  /* 0x000000191004a220 */ /* 0x001fe20000410000 */
[----:B------:R-:W-:Y:S01]  /*3120*/  @!P2 IMAD.WIDE R18, R19, 0x2, R10 ;  /* 0x000000021312a825 */ /* 0x000fe200078e020a */
[----:B------:R-:W0:Y:S03]  /*3130*/  @!P1 LDC R25, c[0x0][0xfe8] ;  /* 0x0003fa00ff199b82 */ /* 0x000e260000000800 */
[----:B------:R-:W-:-:S04]  /*3140*/  @P0 FFMA.FTZ R4, R9, R26, R4 ;  /* 0x0000001a09040223 */ /* 0x000fc80000010004 */
[----:B------:R-:W-:-:S04]  /*3150*/  @!P2 FFMA.FTZ R16, R4, R27, R4 ;  /* 0x0000001b0410a223 */ /* 0x000fc80000010004 */
[----:B------:R-:W-:-:S04]  /*3160*/  @P4 FFMA.FTZ R16, R9, R26, R16 ;  /* 0x0000001a09104223 */ /* 0x000fc80000010010 */
[----:B------:R-:W-:-:S05]  /*3170*/  @!P2 FMUL.FTZ R16, R16, -R7 ;  /* 0x800000071010a220 */ /* 0x000fca0000410000 */
[----:B------:R-:W-:-:S05]  /*3180*/  @!P2 F2FP.F16.F32.PACK_AB R16, RZ, R16 ;  /* 0x00000010ff10a23e */ /* 0x000fca00000000ff */
[----:B------:R-:W-:Y:S01]  /*3190*/  @!P2 HADD2.F32 R16, -RZ, R16.H0_H0 ;  /* 0x20000010ff10a230 */ /* 0x000fe20000004100 */
[----:B------:R-:W-:-:S04]  /*31a0*/  @!P2 F2FP.F16.F32.PACK_AB R4, RZ, R4 ;  /* 0x00000004ff04a23e */ /* 0x000fc800000000ff */
[----:B------:R-:W-:Y:S01]  /*31b0*/  PRMT R26, R4, 0x7610, R26 ;  /* 0x00007610041a7816 */ /* 0x000fe2000000001a */
[----:B------:R-:W-:-:S04]  /*31c0*/  @!P1 IMAD.WIDE R4, R17, 0x2, R12 ;  /* 0x0000000211049825 */ /* 0x000fc800078e020c */
[----:B----4-:R-:W-:-:S05]  /*31d0*/  @!P2 HADD2.F32 R15, -RZ, R15.H0_H0 ;  /* 0x2000000fff0fa230 */ /* 0x010fca0000004100 */
[----:B------:R-:W-:-:S05]  /*31e0*/  @!P2 FADD.FTZ R15, R15, R16 ;  /* 0x000000100f0fa221 */ /* 0x000fca0000010000 */
[----:B------:R-:W-:-:S04]  /*31f0*/  @!P2 F2FP.F16.F32.PACK_AB R15, RZ, R15 ;  /* 0x0000000fff0fa23e */ /* 0x000fc800000000ff */
[----:B------:R-:W-:Y:S02]  /*3200*/  PRMT R16, R15, 0x7610, R16 ;  /* 0x000076100f107816 */ /* 0x000fe40000000010 */
[----:B------:R-:W2:Y:S03]  /*3210*/  @!P1 LDC R15, c[0x0][0xff0] ;  /* 0x0003fc00ff0f9b82 */ /* 0x000ea60000000800 */
[----:B------:R3:W-:Y:S04]  /*3220*/  @!P2 STG.E.U16 desc[UR8][R22.64], R16 ;  /* 0x000000101600a986 */ /* 0x0007e8000c101508 */
[----:B------:R4:W-:Y:S04]  /*3230*/  @!P2 STG.E.U16 desc[UR8][R18.64], R26 ;  /* 0x0000001a1200a986 */ /* 0x0009e8000c101508 */
[----:B------:R-:W4:Y:S01]  /*3240*/  @!P1 LDG.E.U16 R9, desc[UR8][R4.64] ;  /* 0x0000000804099981 */ /* 0x000f22000c1e1500 */
[----:B------:R-:W-:-:S02]  /*3250*/  PLOP3.LUT P2, PT, PT, PT, UP1, 0x80, 0x8 ;  /* 0x000000000008781c */ /* 0x000fc40003f4f018 */
[----:B------:R-:W-:Y:S01]  /*3260*/  PLOP3.LUT P0, PT, PT, PT, PT, 0x8, 0x80 ;  /* 0x000000000080781c */ /* 0x000fe20003f0e170 */
[----:B------:R-:W-:Y:S01]  /*3270*/  @!P1 HADD2.F32 R8, -RZ, R8.H0_H0 ;  /* 0x20000008ff089230 */ /* 0x000fe20000004100 */
[----:B------:R-:W-:Y:S02]  /*3280*/  @!P1 PLOP3.LUT P0, PT, P2, PT, PT, 0x80, 0x8 ;  /* 0x000000000008981c */ /* 0x000fe4000170f070 */
[----:B------:R-:W-:Y:S01]  /*3290*/  PLOP3.LUT P4, PT, PT, PT, UP0, 0x80, 0x8 ;  /* 0x000000000008781c */ /* 0x000fe20003f8f008 */
[----:B------:R-:W-:Y:S01]  /*32a0*/  HFMA2 R7, -RZ, RZ, 0, 0 ;  /* 0x00000000ff077431 */ /* 0x000fe200000001ff */
[----:B------:R-:W-:Y:S01]  /*32b0*/  PLOP3.LUT P2, PT, PT, PT, PT, 0x8, 0x80 ;  /* 0x000000000080781c */ /* 0x000fe20003f4e170 */
[----:B---3--:R-:W-:Y:S02]  /*32c0*/  HFMA2 R16, -RZ, RZ, 0, 0 ;  /* 0x00000000ff107431 */ /* 0x008fe400000001ff */
[----:B-----5:R-:W-:Y:S01]  /*32d0*/  @!P1 HADD2.F32 R7, -RZ, R24.H0_H0 ;  /* 0x20000018ff079230 */ /* 0x020fe20000004100 */
[----:B------:R-:W-:Y:S01]  /*32e0*/  @!P1 PLOP3.LUT P2, PT, P4, PT, PT, 0x80, 0x8 ;  /* 0x000000000008981c */ /* 0x000fe2000274f070 */
[----:B--2---:R-:W-:Y:S01]  /*32f0*/  @!P1 FMUL.FTZ R16, R8, R15 ;  /* 0x0000000f08109220 */ /* 0x004fe20000410000 */
[----:B----4-:R-:W2:Y:S03]  /*3300*/  @!P3 LDC R19, c[0x0][0xff0] ;  /* 0x0003fc00ff13bb82 */ /* 0x010ea60000000800 */
[----:B-1----:R-:W-:-:S04]  /*3310*/  @P0 FFMA.FTZ R16, R7, R20, R16 ;  /* 0x0000001407100223 */ /* 0x002fc80000010010 */
[----:B------:R-:W-:Y:S01]  /*3320*/  @!P1 FFMA.FTZ R8, R16, R21, R16 ;  /* 0x0000001510089223 */ /* 0x000fe20000010010 */
[----:B------:R-:W1:Y:S03]  /*3330*/  @!P3 LDC R18, c[0x0][0xfdc] ;  /* 0x0003f700ff12bb82 */ /* 0x000e660000000800 */
[----:B------:R-:W-:-:S04]  /*3340*/  @P2 FFMA.FTZ R8, R7, R20, R8 ;  /* 0x0000001407082223 */ /* 0x000fc80000010008 */
[----:B0-----:R-:W-:Y:S01]  /*3350*/  @!P1 FMUL.FTZ R8, R8, -R25 ;  /* 0x8000001908089220 */ /* 0x001fe20000410000 */
[----:B------:R-:W0:Y:S04]  /*3360*/  @!P3 LDC R21, c[0x0][0xfe0] ;  /* 0x0003f800ff15bb82 */ /* 0x000e280000000800 */
[----:B------:R-:W-:Y:S01]  /*3370*/  @!P1 F2FP.F16.F32.PACK_AB R8, RZ, R8 ;  /* 0x00000008ff08923e */ /* 0x000fe200000000ff */
[----:B------:R-:W-:-:S03]  /*3380*/  @!P3 HADD2.F32 R6, -RZ, R6.H0_H0 ;  /* 0x20000006ff06b230 */ /* 0x000fc60000004100 */
[----:B------:R-:W3:Y:S01]  /*3390*/  @!P3 LDC R23, c[0x0][0xfe8] ;  /* 0x0003fa00ff17bb82 */ /* 0x000ee20000000800 */
[----:B------:R-:W-:Y:S01]  /*33a0*/  @!P1 HADD2.F32 R8, -RZ, R8.H0_H0 ;  /* 0x20000008ff089230 */ /* 0x000fe20000004100 */
[----:B------:R-:W-:Y:S01]  /*33b0*/  @!P1 F2FP.F16.F32.PACK_AB R7, RZ, R16 ;  /* 0x00000010ff07923e */ /* 0x000fe200000000ff */
[----:B------:R-:W-:-:S03]  /*33c0*/  @!P1 IMAD.WIDE R16, R17, 0x2, R10 ;  /* 0x0000000211109825 */ /* 0x000fc600078e020a */
[----:B------:R-:W-:Y:S01]  /*33d0*/  PRMT R22, R7, 0x7610, R22 ;  /* 0x0000761007167816 */ /* 0x000fe20000000016 */
[----:B------:R-:W-:-:S05]  /*33e0*/  @!P1 HADD2.F32 R9, -RZ, R9.H0_H0 ;  /* 0x20000009ff099230 */ /* 0x000fca0000004100 */
[----:B------:R-:W-:-:S05]  /*33f0*/  @!P1 FADD.FTZ R8, R9, R8 ;  /* 0x0000000809089221 */ /* 0x000fca0000010000 */
[----:B------:R-:W-:-:S04]  /*3400*/  @!P1 F2FP.F16.F32.PACK_AB R8, RZ, R8 ;  /* 0x00000008ff08923e */ /* 0x000fc800000000ff */
[----:B------:R-:W-:Y:S01]  /*3410*/  PRMT R20, R8, 0x7610, R20 ;  /* 0x0000761008147816 */ /* 0x000fe20000000014 */
[----:B------:R-:W-:-:S04]  /*3420*/  @!P3 IMAD.WIDE R8, R3, 0x2, R12 ;  /* 0x000000020308b825 */ /* 0x000fc800078e020c */
[----:B------:R-:W-:Y:S04]  /*3430*/  @!P1 STG.E.U16 desc[UR8][R4.64], R20 ;  /* 0x0000001404009986 */ /* 0x000fe8000c101508 */
[----:B------:R4:W-:Y:S04]  /*3440*/  @!P1 STG.E.U16 desc[UR8][R16.64], R22 ;  /* 0x0000001610009986 */ /* 0x0009e8000c101508 */
[----:B------:R-:W5:Y:S01]  /*3450*/  @!P3 LDG.E.U16 R15, desc[UR8][R8.64] ;  /* 0x00000008080fb981 */ /* 0x000f62000c1e1500 */
[----:B------:R-:W-:Y:S02]  /*3460*/  PLOP3.LUT P1, PT, PT, PT, UP1, 0x80, 0x8 ;  /* 0x000000000008781c */ /* 0x000fe40003f2f018 */
[----:B------:R-:W-:-:S02]  /*3470*/  PLOP3.LUT P0, PT, PT, PT, PT, 0x8, 0x80 ;  /* 0x000000000080781c */ /* 0x000fc40003f0e170 */
[----:B------:R-:W-:Y:S02]  /*3480*/  @!P3 PLOP3.LUT P0, PT, P1, PT, PT, 0x80, 0x8 ;  /* 0x000000000008b81c */ /* 0x000fe40000f0f070 */
[----:B------:R-:W-:Y:S01]  /*3490*/  PLOP3.LUT P2, PT, PT, PT, UP0, 0x80, 0x8 ;  /* 0x000000000008781c */ /* 0x000fe20003f4f008 */
[----:B------:R-:W-:Y:S01]  /*34a0*/  HFMA2 R7, -RZ, RZ, 0, 0 ;  /* 0x00000000ff077431 */ /* 0x000fe200000001ff */
[----:B------:R-:W-:Y:S01]  /*34b0*/  PLOP3.LUT P1, PT, PT, PT, PT, 0x8, 0x80 ;  /* 0x000000000080781c */ /* 0x000fe20003f2e170 */
[----:B----4-:R-:W-:Y:S02]  /*34c0*/  HFMA2 R16, -RZ, RZ, 0, 0 ;  /* 0x00000000ff107431 */ /* 0x010fe400000001ff */
[----:B------:R-:W-:Y:S01]  /*34d0*/  @!P3 HADD2.F32 R7, -RZ, R14.H0_H0 ;  /* 0x2000000eff07b230 */ /* 0x000fe20000004100 */
[----:B------:R-:W-:Y:S01]  /*34e0*/  @!P3 PLOP3.LUT P1, PT, P2, PT, PT, 0x80, 0x8 ;  /* 0x000000000008b81c */ /* 0x000fe2000172f070 */
[----:B--2---:R-:W-:-:S04]  /*34f0*/  @!P3 FMUL.FTZ R16, R6, R19 ;  /* 0x000000130610b220 */ /* 0x004fc80000410000 */
[----:B-1----:R-:W-:-:S04]  /*3500*/  @P0 FFMA.FTZ R16, R7, R18, R16 ;  /* 0x0000001207100223 */ /* 0x002fc80000010010 */
[----:B0-----:R-:W-:-:S04]  /*3510*/  @!P3 FFMA.FTZ R4, R16, R21, R16 ;  /* 0x000000151004b223 */ /* 0x001fc80000010010 */
[----:B------:R-:W-:-:S04]  /*3520*/  @P1 FFMA.FTZ R4, R7, R18, R4 ;  /* 0x0000001207041223 */ /* 0x000fc80000010004 */
[----:B---3--:R-:W-:-:S05]  /*3530*/  @!P3 FMUL.FTZ R4, R4, -R23 ;  /* 0x800000170404b220 */ /* 0x008fca0000410000 */
[----:B------:R-:W-:-:S05]  /*3540*/  @!P3 F2FP.F16.F32.PACK_AB R4, RZ, R4 ;  /* 0x00000004ff04b23e */ /* 0x000fca00000000ff */
[----:B------:R-:W-:Y:S01]  /*3550*/  @!P3 HADD2.F32 R4, -RZ, R4.H0_H0 ;  /* 0x20000004ff04b230 */ /* 0x000fe20000004100 */
[----:B------:R-:W-:Y:S01]  /*3560*/  @!P3 F2FP.F16.F32.PACK_AB R7, RZ, R16 ;  /* 0x00000010ff07b23e */ /* 0x000fe200000000ff */
[----:B------:R-:W-:-:S06]  /*3570*/  ULEA UR4, UR12, UR4, 0x2 ;  /* 0x000000040c047291 */ /* 0x000fcc000f8e10ff */
[----:B------:R-:W-:Y:S01]  /*3580*/  ISETP.LE.AND P0, PT, R2, UR4, PT ;  /* 0x0000000402007c0c */ /* 0x000fe2000bf03270 */
[----:B-----5:R-:W-:-:S05]  /*3590*/  @!P3 HADD2.F32 R15, -RZ, R15.H0_H0 ;  /* 0x2000000fff0fb230 */ /* 0x020fca0000004100 */
[----:B------:R-:W-:-:S05]  /*35a0*/  @!P3 FADD.FTZ R4, R15, R4 ;  /* 0x000000040f04b221 */ /* 0x000fca0000010000 */
[----:B------:R-:W-:Y:S01]  /*35b0*/  @!P3 F2FP.F16.F32.PACK_AB R6, RZ, R4 ;  /* 0x00000004ff06b23e */ /* 0x000fe200000000ff */
[----:B------:R-:W-:-:S04]  /*35c0*/  @!P3 IMAD.WIDE R4, R3, 0x2, R10 ;  /* 0x000000020304b825 */ /* 0x000fc800078e020a */
[----:B------:R0:W-:Y:S04]  /*35d0*/  @!P3 STG.E.U16 desc[UR8][R8.64], R6 ;  /* 0x000000060800b986 */ /* 0x0001e8000c101508 */
[----:B------:R0:W-:Y:S01]  /*35e0*/  @!P3 STG.E.U16 desc[UR8][R4.64], R7 ;  /* 0x000000070400b986 */ /* 0x0001e2000c101508 */
[----:B------:R-:W-:Y:S05]  /*35f0*/  @!P0 BRA `(.L_x_134) ;  /* 0xfffffff400648947 */ /* 0x000fea000383ffff */
[----:B------:R-:W-:Y:S05]  /*3600*/  EXIT ;  /* 0x000000000000794d */ /* 0x000fea0003800000 */
.L_x_133:
[----:B------:R-:W0:Y:S01]  /*3610*/  S2R R8, SR_TID.X ;  /* 0x0000000000087919 */ /* 0x000e220000002100 */
[----:B------:R-:W-:Y:S01]  /*3620*/  SHF.R.S32.HI R3, RZ, 0x1f, R0 ;  /* 0x0000001fff037819 */ /* 0x000fe20000011400 */
[----:B------:R-:W-:Y:S06]  /*3630*/  BRA.U !UP1, `(.L_x_135) ;  /* 0x0000000909047547 */ /* 0x000fec000b800000 */
[----:B------:R-:W-:-:S05]  /*3640*/  UMOV UR4, URZ ;  /* 0x000000ff00047c82 */ /* 0x000fca0008000000 */
.L_x_136:
[----:B0-----:R-:W-:-:S04]  /*3650*/  IADD3 R27, PT, PT, R8, UR4, RZ ;  /* 0x00000004081b7c10 */ /* 0x001fc8000fffe0ff */
[----:B------:R-:W-:-:S13]  /*3660*/  ISETP.GE.AND P0, PT, R27, R2, PT ;  /* 0x000000021b00720c */ /* 0x000fda0003f06270 */
[----:B-1----:R-:W-:Y:S01]  /*3670*/  @!P0 IADD3 R4, P1, PT, R0, R27, RZ ;  /* 0x0000001b00048210 */ /* 0x002fe20007f3e0ff */
[C---:B------:R-:W-:Y:S01]  /*3680*/  @!P0 IMAD.WIDE R6, R27.reuse, 0x2, R12 ;  /* 0x000000021b068825 */ /* 0x040fe200078e020c */
[----:B------:R-:W0:Y:S02]  /*3690*/  @!P0 LDC R25, c[0x0][0xff0] ;  /* 0x0003fc00ff198b82 */ /* 0x000e240000000800 */
[C---:B------:R-:W-:Y:S02]  /*36a0*/  @!P0 LEA.HI.X.SX32 R5, R27.reuse, R3, 0x1, P1 ;  /* 0x000000031b058211 */ /* 0x040fe400008f0eff */
[C---:B------:R-:W-:Y:S01]  /*36b0*/  @!P0 LEA R20, P1, R4.reuse, UR10, 0x1 ;  /* 0x0000000a04148c11 */ /* 0x040fe2000f8208ff */
[----:B------:R1:W2:Y:S03]  /*36c0*/  @!P0 LDG.E.U16 R6, desc[UR8][R6.64] ;  /* 0x0000000806068981 */ /* 0x0002a6000c1e1500 */
[----:B------:R-:W-:Y:S01]  /*36d0*/  @!P0 LEA.HI.X R21, R4, UR11, R5, 0x1, P1 ;  /* 0x0000000b04158c11 */ /* 0x000fe200088f0c05 */
[----:B------:R-:W3:Y:S04]  /*36e0*/  @!P0 LDC R14, c[0x0][0xfdc] ;  /* 0x0003f700ff0e8b82 */ /* 0x000ee80000000800 */
[----:B------:R4:W5:Y:S01]  /*36f0*/  @!P0 LDG.E.U16 R20, desc[UR8][R20.64] ;  /* 0x0000000814148981 */ /* 0x000962000c1e1500 */
[C---:B------:R-:W-:Y:S01]  /*3700*/  @!P0 IMAD.WIDE R4, R27.reuse, 0x2, R12 ;  /* 0x000000021b048825 */ /* 0x040fe200078e020c */
[----:B------:R-:W-:-:S02]  /*3710*/  IADD3 R17, PT, PT, R27, UR12, RZ ;  /* 0x0000000c1b117c10 */ /* 0x000fc4000fffe0ff */
[----:B------:R-:W3:Y:S02]  /*3720*/  @!P0 LDC R19, c[0x0][0xfe8] ;  /* 0x0003fa00ff138b82 */ /* 0x000ee40000000800 */
[----:B------:R-:W3:Y:S01]  /*3730*/  @!P0 LDG.E.U16 R18, desc[UR8][R4.64] ;  /* 0x0000000804128981 */ /* 0x000ee2000c1e1500 */
[C---:B------:R-:W-:Y:S02]  /*3740*/  ISETP.GE.AND P3, PT, R17.reuse, R2, PT ;  /* 0x000000021100720c */ /* 0x040fe40003f66270 */
[----:B------:R-:W-:-:S04]  /*3750*/  IADD3 R15, PT, PT, R17, UR12, RZ ;  /* 0x0000000c110f7c10 */ /* 0x000fc8000fffe0ff */
[C---:B------:R-:W-:Y:S01]  /*3760*/  ISETP.GE.AND P2, PT, R15.reuse, R2, PT ;  /* 0x000000020f00720c */ /* 0x040fe20003f46270 */
[----:B------:R-:W-:Y:S01]  /*3770*/  HFMA2 R23, -RZ, RZ, 0, 0 ;  /* 0x00000000ff177431 */ /* 0x000fe200000001ff */
[----:B------:R-:W-:Y:S02]  /*3780*/  MOV R26, RZ ;  /* 0x000000ff001a7202 */ /* 0x000fe40000000f00 */
[----:B------:R-:W-:-:S03]  /*3790*/  IADD3 R9, PT, PT, R15, UR12, RZ ;  /* 0x0000000c0f097c10 */ /* 0x000fc6000fffe0ff */
[----:B-1----:R-:W-:Y:S02]  /*37a0*/  @!P3 IADD3 R7, P4, PT, R0, R17, RZ ;  /* 0x000000110007b210 */ /* 0x002fe40007f9e0ff */
[----:B------:R-:W-:-:S04]  /*37b0*/  ISETP.GE.AND P1, PT, R9, R2, PT ;  /* 0x000000020900720c */ /* 0x000fc80003f26270 */
[----:B------:R-:W-:-:S04]  /*37c0*/  @!P2 IADD3 R16, P5, PT, R0, R15, RZ ;  /* 0x0000000f0010a210 */ /* 0x000fc80007fbe0ff */
[----:B----4-:R-:W-:Y:S01]  /*37d0*/  @!P2 LEA.HI.X.SX32 R21, R15, R3, 0x1, P5 ;  /* 0x000000030f15a211 */ /* 0x010fe200028f0eff */
[----:B--2---:R-:W-:Y:S02]  /*37e0*/  @!P0 HADD2.F32 R23, -RZ, R6.H0_H0 ;  /* 0x20000006ff178230 */ /* 0x004fe40000004100 */
[----:B-----5:R-:W-:-:S05]  /*37f0*/  @!P0 HADD2.F32 R20, -RZ, R20.H0_H0 ;  /* 0x20000014ff148230 */ /* 0x020fca0000004100 */
[----:B0-----:R-:W-:-:S04]  /*3800*/  @!P0 FMUL.FTZ R26, R20, R25 ;  /* 0x00000019141a8220 */ /* 0x001fc80000410000 */
[----:B---3--:R-:W-:Y:S01]  /*3810*/  @!P0 FFMA.FTZ R26, R23, R14, R26 ;  /* 0x0000000e171a8223 */ /* 0x008fe2000001001a */
[----:B------:R-:W-:Y:S02]  /*3820*/  @!P3 LEA.HI.X.SX32 R14, R17, R3, 0x1, P4 ;  /* 0x00000003110eb211 */ /* 0x000fe400020f0eff */
[C---:B------:R-:W-:Y:S01]  /*3830*/  @!P3 LEA R22, P4, R7.reuse, UR10, 0x1 ;  /* 0x0000000a0716bc11 */ /* 0x040fe2000f8808ff */
[----:B------:R-:W-:Y:S01]  /*3840*/  @!P0 FMUL.FTZ R19, R26, -R19 ;  /* 0x800000131a138220 */ /* 0x000fe20000410000 */
[C---:B------:R-:W-:Y:S02]  /*3850*/  @!P2 LEA R6, P5, R16.reuse, UR10, 0x1 ;  /* 0x0000000a1006ac11 */ /* 0x040fe4000f8a08ff */
[----:B------:R-:W-:Y:S01]  /*3860*/  @!P3 LEA.HI.X R23, R7, UR11, R14, 0x1, P4 ;  /* 0x0000000b0717bc11 */ /* 0x000fe2000a0f0c0e */
[----:B------:R-:W-:Y:S01]  /*3870*/  @!P3 IMAD.WIDE R24, R17, 0x2, R12 ;  /* 0x000000021118b825 */ /* 0x000fe200078e020c */
[----:B------:R-:W-:Y:S02]  /*3880*/  @!P2 LEA.HI.X R7, R16, UR11, R21, 0x1, P5 ;  /* 0x0000000b1007ac11 */ /* 0x000fe4000a8f0c15 */
[----:B------:R-:W-:Y:S01]  /*3890*/  @!P0 F2FP.F16.F32.PACK_AB R20, RZ, R19 ;  /* 0x00000013ff14823e */ /* 0x000fe200000000ff */
[----:B------:R0:W2:Y:S01]  /*38a0*/  @!P3 LDG.E.U16 R16, desc[UR8][R22.64] ;  /* 0x000000081610b981 */ /* 0x0000a2000c1e1500 */
[----:B------:R-:W-:-:S03]  /*38b0*/  @!P1 IADD3 R19, P4, PT, R0, R9, RZ ;  /* 0x0000000900139210 */ /* 0x000fc60007f9e0ff */
[----:B------:R1:W3:Y:S01]  /*38c0*/  @!P3 LDG.E.U16 R14, desc[UR8][R24.64] ;  /* 0x00000008180eb981 */ /* 0x0002e2000c1e1500 */
[----:B------:R-:W-:Y:S01]  /*38d0*/  @!P0 HADD2.F32 R28, -RZ, R20.H0_H0 ;  /* 0x20000014ff1c8230 */ /* 0x000fe20000004100 */
[----:B------:R-:W-:Y:S02]  /*38e0*/  @!P1 LEA.HI.X.SX32 R29, R9, R3, 0x1, P4 ;  /* 0x00000003091d9211 */ /* 0x000fe400020f0eff */
[----:B------:R-:W-:Y:S01]  /*38f0*/  @!P0 F2FP.F16.F32.PACK_AB R26, RZ, R26 ;  /* 0x0000001aff1a823e */ /* 0x000fe200000000ff */
[----:B------:R4:W5:Y:S01]  /*3900*/  @!P2 LDG.E.U16 R6, desc[UR8][R6.64] ;  /* 0x000000080606a981 */ /* 0x000962000c1e1500 */
[----:B0-----:R-:W-:Y:S01]  /*3910*/  @!P0 HADD2.F32 R23, -RZ, R18.H0_H0 ;  /* 0x20000012ff178230 */ /* 0x001fe20000004100 */
[----:B------:R-:W-:Y:S01]  /*3920*/  @!P1 LEA R18, P4, R19, UR10, 0x1 ;  /* 0x0000000a13129c11 */ /* 0x000fe2000f8808ff */
[----:B------:R-:W-:-:S04]  /*3930*/  @!P2 IMAD.WIDE R20, R15, 0x2, R12 ;  /* 0x000000020f14a825 */ /* 0x000fc800078e020c */
[----:B------:R-:W-:Y:S01]  /*3940*/  @!P0 FADD.FTZ R28, R23, R28 ;  /* 0x0000001c171c8221 */ /* 0x000fe20000010000 */
[----:B-1----:R-:W-:Y:S01]  /*3950*/  @!P1 IMAD.WIDE R24, R9, 0x2, R12 ;  /* 0x0000000209189825 */ /* 0x002fe200078e020c */
[----:B------:R-:W-:Y:S01]  /*3960*/  @!P1 LEA.HI.X R19, R19, UR11, R29, 0x1, P4 ;  /* 0x0000000b13139c11 */ /* 0x000fe2000a0f0c1d */
[----:B------:R-:W5:Y:S01]  /*3970*/  @!P2 LDG.E.U16 R20, desc[UR8][R20.64] ;  /* 0x000000081414a981 */ /* 0x000f62000c1e1500 */
[----:B----4-:R-:W-:Y:S01]  /*3980*/  PRMT R7, R26, 0x7610, R7 ;  /* 0x000076101a077816 */ /* 0x010fe20000000007 */
[----:B------:R-:W-:Y:S01]  /*3990*/  @!P0 IMAD.WIDE R22, R27, 0x2, R10 ;  /* 0x000000021b168825 */ /* 0x000fe200078e020a */
[----:B------:R-:W-:Y:S01]  /*39a0*/  @!P0 F2FP.F16.F32.PACK_AB R28, RZ, R28 ;  /* 0x0000001cff1c823e */ /* 0x000fe200000000ff */
[----:B------:R-:W4:Y:S01]  /*39b0*/  @!P1 LDG.E.U16 R18, desc[UR8][R18.64] ;  /* 0x0000000812129981 */ /* 0x000f22000c1e1500 */
[----:B------:R-:W0:Y:S01]  /*39c0*/  @!P3 LDC R29, c[0x0][0xfdc] ;  /* 0x0003f700ff1dbb82 */ /* 0x000e220000000800 */
[----:B------:R-:W-:Y:S02]  /*39d0*/  @!P3 IMAD.WIDE R26, R17, 0x2, R12 ;  /* 0x00000002111ab825 */ /* 0x000fe400078e020c */
[----:B------:R1:W4:Y:S04]  /*39e0*/  @!P1 LDG.E.U16 R24, desc[UR8][R24.64] ;  /* 0x0000000818189981 */ /* 0x000328000c1e1500 */
[----:B------:R1:W-:Y:S04]  /*39f0*/  @!P0 STG.E.U16 desc[UR8][R4.64], R28 ;  /* 0x0000001c04008986 */ /* 0x0003e8000c101508 */
[----:B------:R1:W-:Y:S02]  /*3a00*/  @!P0 STG.E.U16 desc[UR8][R22.64], R7 ;  /* 0x0000000716008986 */ /* 0x0003e4000c101508 */
[----:B-1----:R-:W1:Y:S08]  /*3a10*/  @!P3 LDC R25, c[0x0][0xfe8] ;  /* 0x0003fa00ff19bb82 */ /* 0x002e700000000800 */
[----:B------:R-:W0:Y:S01]  /*3a20*/  @!P3 LDC R28, c[0x0][0xff0] ;  /* 0x0003fc00ff1cbb82 */ /* 0x000e220000000800 */
[----:B------:R-:W5:Y:S01]  /*3a30*/  @!P3 LDG.E.U16 R7, desc[UR8][R26.64] ;  /* 0x000000081a07b981 */ /* 0x000f62000c1e1500 */
[----:B------:R-:W-:-:S06]  /*3a40*/  HFMA2 R19, -RZ, RZ, 0, 0 ;  /* 0x00000000ff137431 */ /* 0x000fcc00000001ff */
[----:B------:R-:W5:Y:S01]  /*3a50*/  @!P2 LDC R22, c[0x0][0xfdc] ;  /* 0x0003f700ff16ab82 */ /* 0x000f620000000800 */
[----:B--2---:R-:W-:Y:S01]  /*3a60*/  @!P3 HADD2.F32 R21, -RZ, R16.H0_H0 ;  /* 0x20000010ff15b230 */ /* 0x004fe20000004100 */
[----:B------:R-:W-:Y:S01]  /*3a70*/  MOV R16, RZ ;  /* 0x000000ff00107202 */ /* 0x000fe20000000f00 */
[----:B---3--:R-:W-:-:S03]  /*3a80*/  @!P3 HADD2.F32 R19, -RZ, R14.H0_H0 ;  /* 0x2000000eff13b230 */ /* 0x008fc60000004100 */
[----:B0-----:R-:W-:Y:S02]  /*3a90*/  @!P3 FMUL.FTZ R16, R21, R28 ;  /* 0x0000001c1510b220 */ /* 0x001fe40000410000 */
[----:B------:R-:W0:Y:S02]  /*3aa0*/  @!P2 LDC R21, c[0x0][0xff0] ;  /* 0x0003fc00ff15ab82 */ /* 0x000e240000000800 */
[----:B------:R-:W-:-:S04]  /*3ab0*/  @!P3 FFMA.FTZ R16, R19, R29, R16 ;  /* 0x0000001d1310b223 */ /* 0x000fc80000010010 */
[----:B-1----:R-:W-:Y:S02]  /*3ac0*/  @!P3 FMUL.FTZ R4, R16, -R25 ;  /* 0x800000191004b220 */ /* 0x002fe40000410000 */
[----:B------:R-:W1:Y:S03]  /*3ad0*/  @!P2 LDC R28, c[0x0][0xfe8] ;  /* 0x0003fa00ff1cab82 */ /* 0x000e660000000800 */
[----:B------:R-:W-:-:S05]  /*3ae0*/  @!P3 F2FP.F16.F32.PACK_AB R4, RZ, R4 ;  /* 0x00000004ff04b23e */ /* 0x000fca00000000ff */
[----:B------:R-:W-:Y:S01]  /*3af0*/  @!P3 HADD2.F32 R4, -RZ, R4.H0_H0 ;  /* 0x20000004ff04b230 */ /* 0x000fe20000004100 */
[----:B------:R-:W-:-:S04]  /*3b00*/  @!P3 F2FP.F16.F32.PACK_AB R16, RZ, R16 ;  /* 0x00000010ff10b23e */ /* 0x000fc800000000ff */
[----:B------:R-:W-:Y:S01]  /*3b10*/  PRMT R25, R16, 0x7610, R25 ;  /* 0x0000761010197816 */ /* 0x000fe20000000019 */
[----:B-----5:R-:W-:-:S05]  /*3b20*/  @!P3 HADD2.F32 R7, -RZ, R7.H0_H0 ;  /* 0x20000007ff07b230 */ /* 0x020fca0000004100 */
[----:B------:R-:W-:-:S05]  /*3b30*/  @!P3 FADD.FTZ R4, R7, R4 ;  /* 0x000000040704b221 */ /* 0x000fca0000010000 */
[----:B------:R-:W-:Y:S01]  /*3b40*/  @!P3 F2FP.F16.F32.PACK_AB R7, RZ, R4 ;  /* 0x00000004ff07b23e */ /* 0x000fe200000000ff */
[----:B------:R-:W-:-:S03]  /*3b50*/  @!P3 IMAD.WIDE R4, R17, 0x2, R10 ;  /* 0x000000021104b825 */ /* 0x000fc600078e020a */
[----:B------:R-:W-:Y:S01]  /*3b60*/  PRMT R23, R7, 0x7610, R23 ;  /* 0x0000761007177816 */ /* 0x000fe20000000017 */
[----:B------:R-:W-:-:S04]  /*3b70*/  @!P2 IMAD.WIDE R16, R15, 0x2, R12 ;  /* 0x000000020f10a825 */ /* 0x000fc800078e020c */
[----:B------:R2:W-:Y:S04]  /*3b80*/  @!P3 STG.E.U16 desc[UR8][R26.64], R23 ;  /* 0x000000171a00b986 */ /* 0x0005e8000c101508 */
[----:B------:R1:W-:Y:S04]  /*3b90*/  @!P3 STG.E.U16 desc[UR8][R4.64], R25 ;  /* 0x000000190400b986 */ /* 0x0003e8000c101508 */
[----:B------:R-:W3:Y:S01]  /*3ba0*/  @!P2 LDG.E.U16 R19, desc[UR8][R16.64] ;  /* 0x000000081013a981 */ /* 0x000ee2000c1e1500 */
[----:B------:R-:W-:Y:S01]  /*3bb0*/  @!P2 HADD2.F32 R6, -RZ, R6.H0_H0 ;  /* 0x20000006ff06a230 */ /* 0x000fe20000004100 */
[----:B------:R-:W-:Y:S01]  /*3bc0*/  MOV R14, RZ ;  /* 0x000000ff000e7202 */ /* 0x000fe20000000f00 */
[----:B------:R-:W-:-:S02]  /*3bd0*/  HFMA2 R7, -RZ, RZ, 0, 0 ;  /* 0x00000000ff077431 */ /* 0x000fc400000001ff */
[----:B------:R-:W-:Y:S01]  /*3be0*/  @!P2 HADD2.F32 R14, -RZ, R20.H0_H0 ;  /* 0x20000014ff0ea230 */ /* 0x000fe20000004100 */
[----:B--2---:R-:W2:Y:S01]  /*3bf0*/  @!P1 LDC R23, c[0x0][0xfe8] ;  /* 0x0003fa00ff179b82 */ /* 0x004ea20000000800 */
[----:B0-----:R-:W-:-:S04]  /*3c00*/  @!P2 FMUL.FTZ R7, R6, R21 ;  /* 0x000000150607a220 */ /* 0x001fc80000410000 */
[----:B------:R-:W-:-:S03]  /*3c10*/  @!P2 FFMA.FTZ R7, R14, R22, R7 ;  /* 0x000000160e07a223 */ /* 0x000fc60000010007 */
[----:B------:R-:W0:Y:S01]  /*3c20*/  @!P1 LDC R21, c[0x0][0xff0] ;  /* 0x0003fc00ff159b82 */ /* 0x000e220000000800 */
[----:B-1----:R-:W-:-:S05]  /*3c30*/  @!P2 FMUL.FTZ R4, R7, -R28 ;  /* 0x8000001c0704a220 */ /* 0x002fca0000410000 */
[----:B------:R-:W-:Y:S02]  /*3c40*/  @!P2 F2FP.F16.F32.PACK_AB R4, RZ, R4 ;  /* 0x00000004ff04a23e */ /* 0x000fe400000000ff */
[----:B------:R-:W1:Y:S03]  /*3c50*/  @!P1 LDC R20, c[0x0][0xfdc] ;  /* 0x0003f700ff149b82 */ /* 0x000e660000000800 */
[----:B------:R-:W-:Y:S01]  /*3c60*/  @!P2 HADD2.F32 R4, -RZ, R4.H0_H0 ;  /* 0x20000004ff04a230 */ /* 0x000fe20000004100 */
[----:B------:R-:W-:Y:S01]  /*3c70*/  @!P2 F2FP.F16.F32.PACK_AB R5, RZ, R7 ;  /* 0x00000007ff05a23e */ /* 0x000fe200000000ff */
[----:B------:R-:W-:-:S03]  /*3c80*/  @!P2 IMAD.WIDE R6, R15, 0x2, R10 ;  /* 0x000000020f06a825 */ /* 0x000fc600078e020a */
[----:B------:R-:W-:Y:S01]  /*3c90*/  PRMT R25, R5, 0x7610, R25 ;  /* 0x0000761005197816 */ /* 0x000fe20000000019 */
[----:B---3--:R-:W-:-:S05]  /*3ca0*/  @!P2 HADD2.F32 R19, -RZ, R19.H0_H0 ;  /* 0x20000013ff13a230 */ /* 0x008fca0000004100 */
[----:B------:R-:W-:-:S05]  /*3cb0*/  @!P2 FADD.FTZ R4, R19, R4 ;  /* 0x000000041304a221 */ /* 0x000fca0000010000 */
[----:B------:R-:W-:-:S04]  /*3cc0*/  @!P2 F2FP.F16.F32.PACK_AB R4, RZ, R4 ;  /* 0x00000004ff04a23e */ /* 0x000fc800000000ff */
[----:B------:R-:W-:Y:S01]  /*3cd0*/  PRMT R22, R4, 0x7610, R22 ;  /* 0x0000761004167816 */ /* 0x000fe20000000016 */
[----:B------:R-:W-:-:S04]  /*3ce0*/  @!P1 IMAD.WIDE R4, R9, 0x2, R12 ;  /* 0x0000000209049825 */ /* 0x000fc800078e020c */
[----:B------:R-:W-:Y:S04]  /*3cf0*/  @!P2 STG.E.U16 desc[UR8][R16.64], R22 ;  /* 0x000000161000a986 */ /* 0x000fe8000c101508 */
[----:B------:R2:W-:Y:S04]  /*3d00*/  @!P2 STG.E.U16 desc[UR8][R6.64], R25 ;  /* 0x000000190600a986 */ /* 0x0005e8000c101508 */
[----:B------:R-:W3:Y:S01]  /*3d10*/  @!P1 LDG.E.U16 R19, desc[UR8][R4.64] ;  /* 0x0000000804139981 */ /* 0x000ee2000c1e1500 */
[----:B----4-:R-:W-:Y:S01]  /*3d20*/  @!P1 HADD2.F32 R18, -RZ, R18.H0_H0 ;  /* 0x20000012ff129230 */ /* 0x010fe20000004100 */
[----:B------:R-:W-:Y:S01]  /*3d30*/  CS2R R14, SRZ ;  /* 0x00000000000e7805 */ /* 0x000fe2000001ff00 */
[----:B------:R-:W-:-:S03]  /*3d40*/  @!P1 HADD2.F32 R15, -RZ, R24.H0_H0 ;  /* 0x20000018ff0f9230 */ /* 0x000fc60000004100 */
[----:B0-----:R-:W-:-:S04]  /*3d50*/  @!P1 FMUL.FTZ R14, R18, R21 ;  /* 0x00000015120e9220 */ /* 0x001fc80000410000 */
[----:B-1----:R-:W-:-:S04]  /*3d60*/  @!P1 FFMA.FTZ R14, R15, R20, R14 ;  /* 0x000000140f0e9223 */ /* 0x002fc8000001000e */
[----:B--2---:R-:W-:-:S05]  /*3d70*/  @!P1 FMUL.FTZ R6, R14, -R23 ;  /* 0x800000170e069220 */ /* 0x004fca0000410000 */
[----:B------:R-:W-:-:S05]  /*3d80*/  @!P1 F2FP.F16.F32.PACK_AB R6, RZ, R6 ;  /* 0x00000006ff06923e */ /* 0x000fca00000000ff */
[----:B------:R-:W-:Y:S01]  /*3d90*/  @!P1 HADD2.F32 R6, -RZ, R6.H0_H0 ;  /* 0x20000006ff069230 */ /* 0x000fe20000004100 */
[----:B------:R-:W-:Y:S01]  /*3da0*/  @!P1 F2FP.F16.F32.PACK_AB R14, RZ, R14 ;  /* 0x0000000eff0e923e */ /* 0x000fe200000000ff */
[----:B------:R-:W-:-:S06]  /*3db0*/  ULEA UR4, UR12, UR4, 0x2 ;  /* 0x000000040c047291 */ /* 0x000fcc000f8e10ff */
[----:B------:R-:W-:Y:S01]  /*3dc0*/  ISETP.LE.AND P0, PT, R2, UR4, PT ;  /* 0x0000000402007c0c */ /* 0x000fe2000bf03270 */
[----:B---3--:R-:W-:-:S05]  /*3dd0*/  @!P1 HADD2.F32 R19, -RZ, R19.H0_H0 ;  /* 0x20000013ff139230 */ /* 0x008fca0000004100 */
[----:B------:R-:W-:-:S05]  /*3de0*/  @!P1 FADD.FTZ R6, R19, R6 ;  /* 0x0000000613069221 */ /* 0x000fca0000010000 */
[----:B------:R-:W-:Y:S01]  /*3df0*/  @!P1 F2FP.F16.F32.PACK_AB R15, RZ, R6 ;  /* 0x00000006ff0f923e */ /* 0x000fe200000000ff */
[----:B------:R-:W-:-:S04]  /*3e00*/  @!P1 IMAD.WIDE R6, R9, 0x2, R10 ;  /* 0x0000000209069825 */ /* 0x000fc800078e020a */
[----:B------:R1:W-:Y:S04]  /*3e10*/  @!P1 STG.E.U16 desc[UR8][R4.64], R15 ;  /* 0x0000000f04009986 */ /* 0x0003e8000c101508 */
[----:B------:R1:W-:Y:S01]  /*3e20*/  @!P1 STG.E.U16 desc[UR8][R6.64], R14 ;  /* 0x0000000e06009986 */ /* 0x0003e2000c101508 */
[----:B------:R-:W-:Y:S05]  /*3e30*/  @!P0 BRA `(.L_x_136) ;  /* 0xfffffff800048947 */ /* 0x000fea000383ffff */
[----:B------:R-:W-:Y:S05]  /*3e40*/  EXIT ;  /* 0x000000000000794d */ /* 0x000fea0003800000 */
.L_x_135:
[----:B------:R-:W-:Y:S05]  /*3e50*/  BRA.U UP0, `(.L_x_137) ;  /* 0x0000000500ac7547 */ /* 0x000fea000b800000 */
[----:B------:R-:W-:-:S05]  /*3e60*/  UMOV UR4, URZ ;  /* 0x000000ff00047c82 */ /* 0x000fca0008000000 */
.L_x_138:
[----:B0--3--:R-:W-:-:S04]  /*3e70*/  IADD3 R17, PT, PT, R8, UR4, RZ ;  /* 0x0000000408117c10 */ /* 0x009fc8000fffe0ff */
[----:B------:R-:W-:-:S13]  /*3e80*/  ISETP.GE.AND P0, PT, R17, R2, PT ;  /* 0x000000021100720c */ /* 0x000fda0003f06270 */
[----:B------:R-:W-:Y:S01]  /*3e90*/  @!P0 IADD3 R5, P1, PT, R0, R17, RZ ;  /* 0x0000001100058210 */ /* 0x000fe20007f3e0ff */
[----:B------:R-:W0:Y:S03]  /*3ea0*/  @!P0 LDC R18, c[0x0][0xff0] ;  /* 0x0003fc00ff128b82 */ /* 0x000e260000000800 */
[----:B------:R-:W-:Y:S02]  /*3eb0*/  @!P0 LEA.HI.X.SX32 R6, R17, R3, 0x1, P1 ;  /* 0x0000000311068211 */ /* 0x000fe400008f0eff */
[----:B------:R-:W-:-:S03]  /*3ec0*/  @!P0 LEA R4, P1, R5, UR10, 0x1 ;  /* 0x0000000a05048c11 */ /* 0x000fc6000f8208ff */
[----:B------:R-:W1:Y:S01]  /*3ed0*/  @!P0 LDC R21, c[0x0][0xfe8] ;  /* 0x0003fa00ff158b82 */ /* 0x000e620000000800 */
[----:B------:R-:W-:-:S05]  /*3ee0*/  @!P0 LEA.HI.X R5, R5, UR11, R6, 0x1, P1 ;  /* 0x0000000b05058c11 */ /* 0x000fca00088f0c06 */
[----:B------:R2:W3:Y:S01]  /*3ef0*/  @!P0 LDG.E.U16 R4, desc[UR8][R4.64] ;  /* 0x0000000804048981 */ /* 0x0004e2000c1e1500 */
[----:B------:R-:W-:-:S05]  /*3f00*/  @!P0 IMAD.WIDE R6, R17, 0x2, R12 ;  /* 0x0000000211068825 */ /* 0x000fca00078e020c */
[----:B------:R-:W4:Y:S01]  /*3f10*/  @!P0 LDG.E.U16 R14, desc[UR8][R6.64] ;  /* 0x00000008060e8981 */ /* 0x000f22000c1e1500 */
[----:B------:R-:W-:Y:S01]  /*3f20*/  IADD3 R23, PT, PT, R17, UR12, RZ ;  /* 0x0000000c11177c10 */ /* 0x000fe2000fffe0ff */
[----:B------:R-:W-:-:S03]  /*3f30*/  HFMA2 R16, -RZ, RZ, 0, 0 ;  /* 0x00000000ff107431 */ /* 0x000fc600000001ff */
[C---:B------:R-:W-:Y:S02]  /*3f40*/  ISETP.GE.AND P3, PT, R23.reuse, R2, PT ;  /* 0x000000021700720c */ /* 0x040fe40003f66270 */
[----:B------:R-:W-:-:S04]  /*3f50*/  IADD3 R9, PT, PT, R23, UR12, RZ ;  /* 0x0000000c17097c10 */ /* 0x000fc8000fffe0ff */
[C---:B------:R-:W-:Y:S02]  /*3f60*/  IADD3 R19, PT, PT, R9.reuse, UR12, RZ ;  /* 0x0000000c09137c10 */ /* 0x040fe4000fffe0ff */
[-C--:B------:R-:W-:Y:S02]  /*3f70*/  ISETP.GE.AND P2, PT, R9, R2.reuse, PT ;  /* 0x000000020900720c */ /* 0x080fe40003f46270 */
[----:B------:R-:W-:-:S03]  /*3f80*/  ISETP.GE.AND P1, PT, R19, R2, PT ;  /* 0x000000021300720c */ /* 0x000fc60003f26270 */
[----:B--2---:R-:W-:-:S10]  /*3f90*/  @!P3 IADD3 R5, P4, PT, R0, R23, RZ ;  /* 0x000000170005b210 */ /* 0x004fd40007f9e0ff */
[----:B------:R-:W-:-:S04]  /*3fa0*/  @!P1 IADD3 R24, P5, PT, R0, R19, RZ ;  /* 0x0000001300189210 */ /* 0x000fc80007fbe0ff */
[----:B------:R-:W-:Y:S01]  /*3fb0*/  @!P1 LEA.HI.X.SX32 R25, R19, R3, 0x1, P5 ;  /* 0x0000000313199211 */ /* 0x000fe200028f0eff */
[----:B---3--:R-:W-:-:S05]  /*3fc0*/  @!P0 HADD2.F32 R15, -RZ, R4.H0_H0 ;  /* 0x20000004ff0f8230 */ /* 0x008fca0000004100 */
[----:B0-----:R-:W-:Y:S01]  /*3fd0*/  @!P0 FMUL.FTZ R16, R15, R18 ;  /* 0x000000120f108220 */ /* 0x001fe20000410000 */
[----:B------:R-:W-:Y:S02]  /*3fe0*/  @!P3 LEA.HI.X.SX32 R18, R23, R3, 0x1, P4 ;  /* 0x000000031712b211 */ /* 0x000fe400020f0eff */
[----:B------:R-:W-:Y:S01]  /*3ff0*/  @!P3 LEA R4, P4, R5, UR10, 0x1 ;  /* 0x0000000a0504bc11 */ /* 0x000fe2000f8808ff */
[----:B-1----:R-:W-:-:S03]  /*4000*/  @!P0 FMUL.FTZ R15, R16, -R21 ;  /* 0x80000015100f8220 */ /* 0x002fc60000410000 */
[----:B------:R-:W-:Y:S02]  /*4010*/  @!P3 LEA.HI.X R5, R5, UR11, R18, 0x1, P4 ;  /* 0x0000000b0505bc11 */ /* 0x000fe4000a0f0c12 */
[----:B------:R-:W-:-:S03]  /*4020*/  @!P0 F2FP.F16.F32.PACK_AB R15, RZ, R15 ;  /* 0x0000000fff0f823e */ /* 0x000fc600000000ff */
[----:B------:R0:W2:Y:S01]  /*4030*/  @!P3 LDG.E.U16 R18, desc[UR8][R4.64] ;  /* 0x000000080412b981 */ /* 0x0000a2000c1e1500 */
[----:B------:R-:W-:Y:S01]  /*4040*/  @!P2 IADD3 R21, P4, PT, R0, R9, RZ ;  /* 0x000000090015a210 */ /* 0x000fe20007f9e0ff */
[----:B------:R-:W-:Y:S02]  /*4050*/  @!P0 HADD2.F32 R22, -RZ, R15.H0_H0 ;  /* 0x2000000fff168230 */ /* 0x000fe40000004100 */
[----:B----4-:R-:W-:Y:S01]  /*4060*/  @!P0 HADD2.F32 R15, -RZ, R14.H0_H0 ;  /* 0x2000000eff0f8230 */ /* 0x010fe20000004100 */
[----:B------:R-:W-:Y:S02]  /*4070*/  @!P2 LEA.HI.X.SX32 R26, R9, R3, 0x1, P4 ;  /* 0x00000003091aa211 */ /* 0x000fe400020f0eff */
[----:B------:R-:W-:Y:S02]  /*4080*/  @!P2 LEA R20, P4, R21, UR10, 0x1 ;  /* 0x0000000a1514ac11 */ /* 0x000fe4000f8808ff */
[----:B------:R-:W-:Y:S01]  /*4090*/  @!P0 FADD.FTZ R22, R15, R22 ;  /* 0x000000160f168221 */ /* 0x000fe20000010000 */
[----:B------:R-:W-:-:S02]  /*40a0*/  @!P1 LEA R14, P5, R24, UR10, 0x1 ;  /* 0x0000000a180e9c11 */ /* 0x000fc4000f8a08ff */
[----:B0-----:R-:W-:Y:S02]  /*40b0*/  @!P0 F2FP.F16.F32.PACK_AB R4, RZ, R16 ;  /* 0x00000010ff04823e */ /* 0x001fe400000000ff */
[----:B------:R-:W-:Y:S02]  /*40c0*/  @!P0 F2FP.F16.F32.PACK_AB R22, RZ, R22 ;  /* 0x00000016ff16823e */ /* 0x000fe400000000ff */
[----:B------:R-:W-:Y:S02]  /*40d0*/  @!P2 LEA.HI.X R21, R21, UR11, R26, 0x1, P4 ;  /* 0x0000000b1515ac11 */ /* 0x000fe4000a0f0c1a */
[----:B------:R-:W-:Y:S01]  /*40e0*/  @!P1 LEA.HI.X R15, R24, UR11, R25, 0x1, P5 ;  /* 0x0000000b180f9c11 */ /* 0x000fe2000a8f0c19 */
[----:B------:R-:W-:Y:S01]  /*40f0*/  @!P0 IMAD.WIDE R16, R17, 0x2, R10 ;  /* 0x0000000211108825 */ /* 0x000fe200078e020a */
[----:B------:R-:W-:Y:S01]  /*4100*/  PRMT R26, R22, 0x7610, R26 ;  /* 0x00007610161a7816 */ /* 0x000fe2000000001a */
[----:B------:R0:W3:Y:S01]  /*4110*/  @!P2 LDG.E.U16 R20, desc[UR8][R20.64] ;  /* 0x000000081414a981 */ /* 0x0000e2000c1e1500 */
[----:B------:R-:W-:Y:S01]  /*4120*/  PRMT R27, R4, 0x7610, R27 ;  /* 0x00007610041b7816 */ /* 0x000fe2000000001b */
[--C-:B------:R-:W-:Y:S01]  /*4130*/  @!P3 IMAD.WIDE R4, R23, 0x2, R12.reuse ;  /* 0x000000021704b825 */ /* 0x100fe200078e020c */
[----:B------:R-:W1:Y:S01]  /*4140*/  @!P3 LDC R25, c[0x0][0xff0] ;  /* 0x0003fc00ff19bb82 */ /* 0x000e620000000800 */
[----:B------:R4:W5:Y:S04]  /*4150*/  @!P1 LDG.E.U16 R14, desc[UR8][R14.64] ;  /* 0x000000080e0e9981 */ /* 0x000968000c1e1500 */
[----:B------:R4:W-:Y:S03]  /*4160*/  @!P0 STG.E.U16 desc[UR8][R6.64], R26 ;  /* 0x0000001a06008986 */ /* 0x0009e6000c101508 */
[----:B------:R-:W1:Y:S01]  /*4170*/  @!P3 LDC R24, c[0x0][0xfe8] ;  /* 0x0003fa00ff18bb82 */ /* 0x000e620000000800 */
[----:B------:R4:W-:Y:S04]  /*4180*/  @!P0 STG.E.U16 desc[UR8][R16.64], R27 ;  /* 0x0000001b10008986 */ /* 0x0009e8000c101508 */
[----:B------:R-:W3:Y:S01]  /*4190*/  @!P3 LDG.E.U16 R22, desc[UR8][R4.64] ;  /* 0x000000080416b981 */ /* 0x000ee2000c1e1500 */
[----:B0-----:R-:W-:Y:S01]  /*41a0*/  MOV R21, RZ ;  /* 0x000000ff00157202 */ /* 0x001fe20000000f00 */
[----:B----4-:R-:W-:-:S04]  /*41b0*/  @!P2 IMAD.WIDE R6, R9, 0x2, R12 ;  /* 0x000000020906a825 */ /* 0x010fc800078e020c */
[----:B------:R-:W-:Y:S02]  /*41c0*/  @!P3 IMAD.WIDE R16, R23, 0x2, R10 ;  /* 0x000000021710b825 */ /* 0x000fe400078e020a */
[----:B------:R-:W0:Y:S02]  /*41d0*/  @!P2 LDC R23, c[0x0][0xff0] ;  /* 0x0003fc00ff17ab82 */ /* 0x000e240000000800 */
[----:B--2---:R-:W-:-:S05]  /*41e0*/  @!P3 HADD2.F32 R18, -RZ, R18.H0_H0 ;  /* 0x20000012ff12b230 */ /* 0x004fca0000004100 */
[----:B-1----:R-:W-:-:S04]  /*41f0*/  @!P3 FMUL.FTZ R21, R18, R25 ;  /* 0x000000191215b220 */ /* 0x002fc80000410000 */
[----:B------:R-:W-:Y:S01]  /*4200*/  @!P3 FMUL.FTZ R18, R21, -R24 ;  /* 0x800000181512b220 */ /* 0x000fe20000410000 */
[----:B------:R-:W-:-:S04]  /*4210*/  @!P3 F2FP.F16.F32.PACK_AB R21, RZ, R21 ;  /* 0x00000015ff15b23e */ /* 0x000fc800000000ff */
[----:B------:R-:W-:Y:S02]  /*4220*/  @!P3 F2FP.F16.F32.PACK_AB R18, RZ, R18 ;  /* 0x00000012ff12b23e */ /* 0x000fe400000000ff */
[----:B------:R-:W-:-:S03]  /*4230*/  PRMT R24, R21, 0x7610, R24 ;  /* 0x0000761015187816 */ /* 0x000fc60000000018 */
[----:B------:R-:W-:Y:S02]  /*4240*/  @!P3 HADD2.F32 R15, -RZ, R18.H0_H0 ;  /* 0x20000012ff0fb230 */ /* 0x000fe40000004100 */
[----:B------:R-:W1:Y:S01]  /*4250*/  @!P2 LDC R18, c[0x0][0xfe8] ;  /* 0x0003fa00ff12ab82 */ /* 0x000e620000000800 */
[----:B---3--:R-:W-:-:S05]  /*4260*/  @!P3 HADD2.F32 R22, -RZ, R22.H0_H0 ;  /* 0x20000016ff16b230 */ /* 0x008fca0000004100 */
[----:B------:R-:W-:-:S05]  /*4270*/  @!P3 FADD.FTZ R15, R22, R15 ;  /* 0x0000000f160fb221 */ /* 0x000fca0000010000 */
[----:B------:R-:W-:-:S04]  /*4280*/  @!P3 F2FP.F16.F32.PACK_AB R15, RZ, R15 ;  /* 0x0000000fff0fb23e */ /* 0x000fc800000000ff */
[----:B------:R-:W-:-:S05]  /*4290*/  PRMT R22, R15, 0x7610, R22 ;  /* 0x000076100f167816 */ /* 0x000fca0000000016 */
[----:B------:R2:W-:Y:S04]  /*42a0*/  @!P3 STG.E.U16 desc[UR8][R4.64], R22 ;  /* 0x000000160400b986 */ /* 0x0005e8000c101508 */
[----:B------:R3:W-:Y:S04]  /*42b0*/  @!P3 STG.E.U16 desc[UR8][R16.64], R24 ;  /* 0x000000181000b986 */ /* 0x0007e8000c101508 */
[----:B------:R-:W4:Y:S01]  /*42c0*/  @!P2 LDG.E.U16 R21, desc[UR8][R6.64] ;  /* 0x000000080615a981 */ /* 0x000f22000c1e1500 */
[----:B------:R-:W-:Y:S02]  /*42d0*/  @!P2 HADD2.F32 R20, -RZ, R20.H0_H0 ;  /* 0x20000014ff14a230 */ /* 0x000fe40000004100 */
[----:B------:R-:W-:-:S02]  /*42e0*/  HFMA2 R15, -RZ, RZ, 0, 0 ;  /* 0x00000000ff0f7431 */ /* 0x000fc400000001ff */
[----:B--2---:R-:W-:-:S04]  /*42f0*/  @!P1 IMAD.WIDE R4, R19, 0x2, R12 ;  /* 0x0000000213049825 */ /* 0x004fc800078e020c */
[----:B0-----:R-:W-:Y:S01]  /*4300*/  @!P2 FMUL.FTZ R15, R20, R23 ;  /* 0x00000017140fa220 */ /* 0x001fe20000410000 */
[----:B---3--:R-:W-:-:S04]  /*4310*/  @!P2 IMAD.WIDE R16, R9, 0x2, R10 ;  /* 0x000000020910a825 */ /* 0x008fc800078e020a */
[----:B-1----:R-:W-:Y:S01]  /*4320*/  @!P2 FMUL.FTZ R18, R15, -R18 ;  /* 0x800000120f12a220 */ /* 0x002fe20000410000 */
[----:B------:R-:W-:-:S04]  /*4330*/  @!P2 F2FP.F16.F32.PACK_AB R15, RZ, R15 ;  /* 0x0000000fff0fa23e */ /* 0x000fc800000000ff */
[----:B------:R-:W-:Y:S02]  /*4340*/  @!P2 F2FP.F16.F32.PACK_AB R18, RZ, R18 ;  /* 0x00000012ff12a23e */ /* 0x000fe400000000ff */
[----:B------:R-:W-:-:S03]  /*4350*/  PRMT R22, R15, 0x7610, R22 ;  /* 0x000076100f167816 */ /* 0x000fc60000000016 */
[----:B------:R-:W-:Y:S02]  /*4360*/  @!P2 HADD2.F32 R18, -RZ, R18.H0_H0 ;  /* 0x20000012ff12a230 */ /* 0x000fe40000004100 */
[----:B----4-:R-:W-:-:S05]  /*4370*/  @!P2 HADD2.F32 R21, -RZ, R21.H0_H0 ;  /* 0x20000015ff15a230 */ /* 0x010fca0000004100 */
[----:B------:R-:W-:Y:S02]  /*4380*/  @!P2 FADD.FTZ R18, R21, R18 ;  /* 0x000000121512a221 */ /* 0x000fe40000010000 */
[----:B------:R-:W0:Y:S03]  /*4390*/  @!P1 LDC R21, c[0x0][0xff0] ;  /* 0x0003fc00ff159b82 */ /* 0x000e260000000800 */
[----:B------:R-:W-:-:S04]  /*43a0*/  @!P2 F2FP.F16.F32.PACK_AB R18, RZ, R18 ;  /* 0x00000012ff12a23e */ /* 0x000fc800000000ff */
[----:B------:R-:W-:Y:S02]  /*43b0*/  PRMT R20, R18, 0x7610, R20 ;  /* 0x0000761012147816 */ /* 0x000fe40000000014 */
[----:B------:R-:W1:Y:S03]  /*43c0*/  @!P1 LDC R18, c[0x0][0xfe8] ;  /* 0x0003fa00ff129b82 */ /* 0x000e660000000800 */
[----:B------:R2:W-:Y:S04]  /*43d0*/  @!P2 STG.E.U16 desc[UR8][R6.64], R20 ;  /* 0x000000140600a986 */ /* 0x0005e8000c101508 */
[----:B------:R3:W-:Y:S04]  /*43e0*/  @!P2 STG.E.U16 desc[UR8][R16.64], R22 ;  /* 0x000000161000a986 */ /* 0x0007e8000c101508 */
[----:B------:R-:W4:Y:S01]  /*43f0*/  @!P1 LDG.E.U16 R15, desc[UR8][R4.64] ;  /* 0x00000008040f9981 */ /* 0x000f22000c1e1500 */
[----:B-----5:R-:W-:Y:S01]  /*4400*/  @!P1 HADD2.F32 R14, -RZ, R14.H0_H0 ;  /* 0x2000000eff0e9230 */ /* 0x020fe20000004100 */
[----:B------:R-:W-:Y:S01]  /*4410*/  MOV R9, RZ ;  /* 0x000000ff00097202 */ /* 0x000fe20000000f00 */
[----:B------:R-:W-:Y:S01]  /*4420*/  ULEA UR4, UR12, UR4, 0x2 ;  /* 0x000000040c047291 */ /* 0x000fe2000f8e10ff */
[----:B--2---:R-:W-:-:S04]  /*4430*/  @!P1 IMAD.WIDE R6, R19, 0x2, R10 ;  /* 0x0000000213069825 */ /* 0x004fc800078e020a */
[----:B0-----:R-:W-:Y:S01]  /*4440*/  @!P1 FMUL.FTZ R9, R14, R21 ;  /* 0x000000150e099220 */ /* 0x001fe20000410000 */
[----:B------:R-:W-:-:S03]  /*4450*/  ISETP.LE.AND P0, PT, R2, UR4, PT ;  /* 0x0000000402007c0c */ /* 0x000fc6000bf03270 */
[----:B-1----:R-:W-:Y:S01]  /*4460*/  @!P1 FMUL.FTZ R14, R9, -R18 ;  /* 0x80000012090e9220 */ /* 0x002fe20000410000 */
[----:B------:R-:W-:-:S04]  /*4470*/  @!P1 F2FP.F16.F32.PACK_AB R9, RZ, R9 ;  /* 0x00000009ff09923e */ /* 0x000fc800000000ff */
[----:B------:R-:W-:-:S05]  /*4480*/  @!P1 F2FP.F16.F32.PACK_AB R14, RZ, R14 ;  /* 0x0000000eff0e923e */ /* 0x000fca00000000ff */
[----:B------:R-:W-:Y:S02]  /*4490*/  @!P1 HADD2.F32 R14, -RZ, R14.H0_H0 ;  /* 0x2000000eff0e9230 */ /* 0x000fe40000004100 */
[----:B----4-:R-:W-:-:S05]  /*44a0*/  @!P1 HADD2.F32 R15, -RZ, R15.H0_H0 ;  /* 0x2000000fff0f9230 */ /* 0x010fca0000004100 */
[----:B------:R-:W-:-:S05]  /*44b0*/  @!P1 FADD.FTZ R14, R15, R14 ;  /* 0x0000000e0f0e9221 */ /* 0x000fca0000010000 */
[----:B------:R-:W-:-:S05]  /*44c0*/  @!P1 F2FP.F16.F32.PACK_AB R14, RZ, R14 ;  /* 0x0000000eff0e923e */ /* 0x000fca00000000ff */
[----:B------:R3:W-:Y:S04]  /*44d0*/  @!P1 STG.E.U16 desc[UR8][R4.64], R14 ;  /* 0x0000000e04009986 */ /* 0x0007e8000c101508 */
[----:B------:R3:W-:Y:S01]  /*44e0*/  @!P1 STG.E.U16 desc[UR8][R6.64], R9 ;  /* 0x0000000906009986 */ /* 0x0007e2000c101508 */
[----:B------:R-:W-:Y:S05]  /*44f0*/  @!P0 BRA `(.L_x_138) ;  /* 0xfffffff8005c8947 */ /* 0x000fea000383ffff */
[----:B------:R-:W-:Y:S05]  /*4500*/  EXIT ;  /* 0x000000000000794d */ /* 0x000fea0003800000 */
.L_x_137:
[----:B------:R-:W-:-:S05]  /*4510*/  UMOV UR4, URZ ;  /* 0x000000ff00047c82 */ /* 0x000fca0008000000 */
.L_x_139:
        /* <DEDUP_REMOVED lines=10> */
[----:B------:R-:W4:Y:S01]  /*45c0*/  @!P0 LDG.E.U16 R22, desc[UR8][R22.64] ;  /* 0x0000000816168981 */ /* 0x000f22000c1e1500 */
[C---:B------:R-:W-:Y:S01]  /*45d0*/  @!P0 IMAD.WIDE R4, R27.reuse, 0x2, R12 ;  /* 0x000000021b048825 */ /* 0x040fe200078e020c */
[----:B------:R-:W-:-:S02]  /*45e0*/  IADD3 R17, PT, PT, R27, UR12, RZ ;  /* 0x0000000c1b117c10 */ /* 0x000fc4000fffe0ff */
[----:B------:R-:W5:Y:S02]  /*45f0*/  @!P0 LDC R6, c[0x0][0xfe8] ;  /* 0x0003fa00ff068b82 */ /* 0x000f640000000800 */
[----:B------:R-:W5:Y:S01]  /*4600*/  @!P0 LDG.E.U16 R18, desc[UR8][R4.64] ;  /* 0x0000000804128981 */ /* 0x000f62000c1e1500 */
[C---:B------:R-:W-:Y:S02]  /*4610*/  ISETP.GE.AND P3, PT, R17.reuse, R2, PT ;  /* 0x000000021100720c */ /* 0x040fe40003f66270 */
[----:B------:R-:W-:-:S04]  /*4620*/  IADD3 R15, PT, PT, R17, UR12, RZ ;  /* 0x0000000c110f7c10 */ /* 0x000fc8000fffe0ff */
[C---:B------:R-:W-:Y:S01]  /*4630*/  ISETP.GE.AND P2, PT, R15.reuse, R2, PT ;  /* 0x000000020f00720c */ /* 0x040fe20003f46270 */
[----:B------:R-:W-:Y:S01]  /*4640*/  HFMA2 R7, -RZ, RZ, 0, 0 ;  /* 0x00000000ff077431 */ /* 0x000fe200000001ff */
[----:B------:R-:W-:Y:S02]  /*4650*/  MOV R26, RZ ;  /* 0x000000ff001a7202 */ /* 0x000fe40000000f00 */
[----:B------:R-:W-:-:S03]  /*4660*/  IADD3 R9, PT, PT, R15, UR12, RZ ;  /* 0x0000000c0f097c10 */ /* 0x000fc6000fffe0ff */
[----:B------:R-:W-:Y:S02]  /*4670*/  @!P3 IADD3 R14, P4, PT, R0, R17, RZ ;  /* 0x00000011000eb210 */ /* 0x000fe40007f9e0ff */
[----:B------:R-:W-:Y:S02]  /*4680*/  ISETP.GE.AND P1, PT, R9, R2, PT ;  /* 0x000000020900720c */ /* 0x000fe40003f26270 */
[C---:B-1----:R-:W-:Y:S01]  /*4690*/  @!P3 LEA.HI.X.SX32 R21, R17.reuse, R3, 0x1, P4 ;  /* 0x000000031115b211 */ /* 0x042fe200020f0eff */
[----:B------:R-:W-:-:S04]  /*46a0*/  @!P3 IMAD.WIDE R24, R17, 0x2, R12 ;  /* 0x000000021118b825 */ /* 0x000fc800078e020c */
[----:B--2---:R-:W-:Y:S02]  /*46b0*/  @!P0 HADD2.F32 R7, -RZ, R20.H0_H0 ;  /* 0x20000014ff078230 */ /* 0x004fe40000004100 */
[----:B----4-:R-:W-:-:S05]  /*46c0*/  @!P0 HADD2.F32 R22, -RZ, R22.H0_H0 ;  /* 0x20000016ff168230 */ /* 0x010fca0000004100 */
[----:B0-----:R-:W-:Y:S01]  /*46d0*/  @!P0 FMUL.FTZ R26, R22, R19 ;  /* 0x00000013161a8220 */ /* 0x001fe20000410000 */
[----:B------:R-:W-:-:S03]  /*46e0*/  @!P3 LEA R22, P4, R14, UR10, 0x1 ;  /* 0x0000000a0e16bc11 */ /* 0x000fc6000f8808ff */
[----:B---3--:R-:W-:Y:S01]  /*46f0*/  @!P0 FFMA.FTZ R19, R7, R16, R26 ;  /* 0x0000001007138223 */ /* 0x008fe2000001001a */
[----:B------:R-:W-:-:S03]  /*4700*/  @!P2 IADD3 R7, P5, PT, R0, R15, RZ ;  /* 0x0000000f0007a210 */ /* 0x000fc60007fbe0ff */
[----:B-----5:R-:W-:Y:S01]  /*4710*/  @!P0 FMUL.FTZ R19, R19, -R6 ;  /* 0x8000000613138220 */ /* 0x020fe20000410000 */
[----:B------:R-:W-:Y:S02]  /*4720*/  @!P2 LEA.HI.X.SX32 R16, R15, R3, 0x1, P5 ;  /* 0x000000030f10a211 */ /* 0x000fe400028f0eff */
[C---:B------:R-:W-:Y:S02]  /*4730*/  @!P2 LEA R6, P5, R7.reuse, UR10, 0x1 ;  /* 0x0000000a0706ac11 */ /* 0x040fe4000f8a08ff */
[----:B------:R-:W-:Y:S02]  /*4740*/  @!P3 LEA.HI.X R23, R14, UR11, R21, 0x1, P4 ;  /* 0x0000000b0e17bc11 */ /* 0x000fe4000a0f0c15 */
[----:B------:R-:W-:Y:S01]  /*4750*/  @!P0 F2FP.F16.F32.PACK_AB R20, RZ, R19 ;  /* 0x00000013ff14823e */ /* 0x000fe200000000ff */
[----:B------:R-:W2:Y:S01]  /*4760*/  @!P3 LDG.E.U16 R14, desc[UR8][R24.64] ;  /* 0x00000008180eb981 */ /* 0x000ea2000c1e1500 */
[----:B------:R-:W-:Y:S02]  /*4770*/  @!P2 LEA.HI.X R7, R7, UR11, R16, 0x1, P5 ;  /* 0x0000000b0707ac11 */ /* 0x000fe4000a8f0c10 */
[----:B------:R-:W-:Y:S01]  /*4780*/  @!P1 IADD3 R19, P4, PT, R0, R9, RZ ;  /* 0x0000000900139210 */ /* 0x000fe20007f9e0ff */
[----:B------:R0:W3:Y:S01]  /*4790*/  @!P3 LDG.E.U16 R16, desc[UR8][R22.64] ;  /* 0x000000081610b981 */ /* 0x0000e2000c1e1500 */
[----:B------:R-:W-:-:S02]  /*47a0*/  @!P0 HADD2.F32 R28, -RZ, R20.H0_H0 ;  /* 0x20000014ff1c8230 */ /* 0x000fc40000004100 */
[----:B------:R-:W-:Y:S01]  /*47b0*/  @!P1 LEA.HI.X.SX32 R29, R9, R3, 0x1, P4 ;  /* 0x00000003091d9211 */ /* 0x000fe200020f0eff */
[----:B------:R-:W4:Y:S01]  /*47c0*/  @!P2 LDG.E.U16 R6, desc[UR8][R6.64] ;  /* 0x000000080606a981 */ /* 0x000f22000c1e1500 */
[----:B0-----:R-:W-:Y:S01]  /*47d0*/  @!P0 HADD2.F32 R23, -RZ, R18.H0_H0 ;  /* 0x20000012ff178230 */ /* 0x001fe20000004100 */
[----:B------:R-:W-:Y:S01]  /*47e0*/  @!P1 LEA R18, P4, R19, UR10, 0x1 ;  /* 0x0000000a13129c11 */ /* 0x000fe2000f8808ff */
[----:B------:R-:W-:-:S04]  /*47f0*/  @!P2 IMAD.WIDE R20, R15, 0x2, R12 ;  /* 0x000000020f14a825 */ /* 0x000fc800078e020c */
[----:B------:R-:W-:Y:S01]  /*4800*/  @!P0 FADD.FTZ R28, R23, R28 ;  /* 0x0000001c171c8221 */ /* 0x000fe20000010000 */
[----:B------:R-:W-:Y:S01]  /*4810*/  @!P1 LEA.HI.X R19, R19, UR11, R29, 0x1, P4 ;  /* 0x0000000b13139c11 */ /* 0x000fe2000a0f0c1d */
[----:B------:R-:W-:Y:S01]  /*4820*/  @!P1 IMAD.WIDE R24, R9, 0x2, R12 ;  /* 0x0000000209189825 */ /* 0x000fe200078e020c */
[----:B------:R-:W-:Y:S01]  /*4830*/  @!P0 F2FP.F16.F32.PACK_AB R26, RZ, R26 ;  /* 0x0000001aff1a823e */ /* 0x000fe200000000ff */
[----:B------:R0:W5:Y:S01]  /*4840*/  @!P2 LDG.E.U16 R20, desc[UR8][R20.64] ;  /* 0x000000081414a981 */ /* 0x000162000c1e1500 */
[----:B------:R-:W-:Y:S01]  /*4850*/  @!P0 F2FP.F16.F32.PACK_AB R28, RZ, R28 ;  /* 0x0000001cff1c823e */ /* 0x000fe200000000ff */
[----:B------:R-:W-:Y:S01]  /*4860*/  @!P0 IMAD.WIDE R22, R27, 0x2, R10 ;  /* 0x000000021b168825 */ /* 0x000fe200078e020a */
[----:B------:R-:W1:Y:S01]  /*4870*/  @!P3 LDC R29, c[0x0][0xfdc] ;  /* 0x0003f700ff1dbb82 */ /* 0x000e620000000800 */
[----:B------:R0:W5:Y:S04]  /*4880*/  @!P1 LDG.E.U16 R18, desc[UR8][R18.64] ;  /* 0x0000000812129981 */ /* 0x000168000c1e1500 */
[----:B------:R0:W5:Y:S02]  /*4890*/  @!P1 LDG.E.U16 R24, desc[UR8][R24.64] ;  /* 0x0000000818189981 */ /* 0x000164000c1e1500 */
[----:B0-----:R-:W-:Y:S01]  /*48a0*/  PRMT R21, R26, 0x7610, R21 ;  /* 0x000076101a157816 */ /* 0x001fe20000000015 */
[C---:B------:R-:W-:Y:S01]  /*48b0*/  @!P3 IMAD.WIDE R26, R17.reuse, 0x2, R12 ;  /* 0x00000002111ab825 */ /* 0x040fe200078e020c */
[----:B------:R-:W-:Y:S01]  /*48c0*/  PRMT R19, R28, 0x7610, R19 ;  /* 0x000076101c137816 */ /* 0x000fe20000000013 */
[----:B------:R-:W0:Y:S04]  /*48d0*/  @!P3 LDC R25, c[0x0][0xfe8] ;  /* 0x0003fa00ff19bb82 */ /* 0x000e280000000800 */
[----:B------:R1:W-:Y:S04]  /*48e0*/  @!P0 STG.E.U16 desc[UR8][R4.64], R19 ;  /* 0x0000001304008986 */ /* 0x0003e8000c101508 */
[----:B------:R1:W-:Y:S04]  /*48f0*/  @!P0 STG.E.U16 desc[UR8][R22.64], R21 ;  /* 0x0000001516008986 */ /* 0x0003e8000c101508 */
[----:B-1----:R-:W4:Y:S01]  /*4900*/  @!P3 LDG.E.U16 R19, desc[UR8][R26.64] ;  /* 0x000000081a13b981 */ /* 0x002f22000c1e1500 */
[----:B------:R-:W1:Y:S01]  /*4910*/  @!P3 LDC R21, c[0x0][0xff0] ;  /* 0x0003fc00ff15bb82 */ /* 0x000e620000000800 */
[----:B------:R-:W-:Y:S01]  /*4920*/  HFMA2 R28, -RZ, RZ, 0, 0 ;  /* 0x00000000ff1c7431 */ /* 0x000fe200000001ff */
[----:B------:R-:W-:Y:S01]  /*4930*/  MOV R7, RZ ;  /* 0x000000ff00077202 */ /* 0x000fe20000000f00 */
[----:B------:R-:W-:-:S05]  /*4940*/  @!P3 IMAD.WIDE R4, R17, 0x2, R10 ;  /* 0x000000021104b825 */ /* 0x000fca00078e020a */
[----:B------:R-:W5:Y:S08]  /*4950*/  @!P2 LDC R22, c[0x0][0xfdc] ;  /* 0x0003f700ff16ab82 */ /* 0x000f700000000800 */
[----:B------:R-:W5:Y:S01]  /*4960*/  @!P2 LDC R23, c[0x0][0xfe8] ;  /* 0x0003fa00ff17ab82 */ /* 0x000f620000000800 */
[----:B--2---:R-:W-:Y:S02]  /*4970*/  @!P3 HADD2.F32 R28, -RZ, R14.H0_H0 ;  /* 0x2000000eff1cb230 */ /* 0x004fe40000004100 */
[----:B---3--:R-:W-:-:S05]  /*4980*/  @!P3 HADD2.F32 R16, -RZ, R16.H0_H0 ;  /* 0x20000010ff10b230 */ /* 0x008fca0000004100 */
[----:B-1----:R-:W-:Y:S01]  /*4990*/  @!P3 FMUL.FTZ R7, R16, R21 ;  /* 0x000000151007b220 */ /* 0x002fe20000410000 */
[----:B------:R-:W-:Y:S01]  /*49a0*/  @!P2 IMAD.WIDE R16, R15, 0x2, R12 ;  /* 0x000000020f10a825 */ /* 0x000fe200078e020c */
[----:B------:R-:W1:Y:S03]  /*49b0*/  @!P2 LDC R21, c[0x0][0xff0] ;  /* 0x0003fc00ff15ab82 */ /* 0x000e660000000800 */
[----:B------:R-:W-:-:S04]  /*49c0*/  @!P3 FFMA.FTZ R28, R28, R29, R7 ;  /* 0x0000001d1c1cb223 */ /* 0x000fc80000010007 */
[----:B0-----:R-:W-:-:S05]  /*49d0*/  @!P3 FMUL.FTZ R28, R28, -R25 ;  /* 0x800000191c1cb220 */ /* 0x001fca0000410000 */
[----:B------:R-:W-:-:S05]  /*49e0*/  @!P3 F2FP.F16.F32.PACK_AB R28, RZ, R28 ;  /* 0x0000001cff1cb23e */ /* 0x000fca00000000ff */
[----:B------:R-:W-:Y:S01]  /*49f0*/  @!P3 HADD2.F32 R28, -RZ, R28.H0_H0 ;  /* 0x2000001cff1cb230 */ /* 0x000fe20000004100 */
[----:B------:R-:W-:Y:S01]  /*4a00*/  @!P3 F2FP.F16.F32.PACK_AB R7, RZ, R7 ;  /* 0x00000007ff07b23e */ /* 0x000fe200000000ff */
[----:B----4-:R-:W-:-:S05]  /*4a10*/  @!P3 HADD2.F32 R19, -RZ, R19.H0_H0 ;  /* 0x20000013ff13b230 */ /* 0x010fca0000004100 */
[----:B------:R-:W-:-:S05]  /*4a20*/  @!P3 FADD.FTZ R19, R19, R28 ;  /* 0x0000001c1313b221 */ /* 0x000fca0000010000 */
[----:B------:R-:W-:Y:S02]  /*4a30*/  @!P3 F2FP.F16.F32.PACK_AB R19, RZ, R19 ;  /* 0x00000013ff13b23e */ /* 0x000fe400000000ff */
[----:B------:R-:W-:Y:S02]  /*4a40*/  PRMT R28, R7, 0x7610, R28 ;  /* 0x00007610071c7816 */ /* 0x000fe4000000001c */
[----:B------:R-:W-:-:S05]  /*4a50*/  PRMT R25, R19, 0x7610, R25 ;  /* 0x0000761013197816 */ /* 0x000fca0000000019 */
[----:B------:R-:W-:Y:S04]  /*4a60*/  @!P3 STG.E.U16 desc[UR8][R26.64], R25 ;  /* 0x000000191a00b986 */ /* 0x000fe8000c101508 */
[----:B------:R0:W-:Y:S04]  /*4a70*/  @!P3 STG.E.U16 desc[UR8][R4.64], R28 ;  /* 0x0000001c0400b986 */ /* 0x0001e8000c101508 */
[----:B------:R-:W2:Y:S01]  /*4a80*/  @!P2 LDG.E.U16 R19, desc[UR8][R16.64] ;  /* 0x000000081013a981 */ /* 0x000ea2000c1e1500 */
[----:B------:R-:W-:Y:S01]  /*4a90*/  @!P2 HADD2.F32 R6, -RZ, R6.H0_H0 ;  /* 0x20000006ff06a230 */ /* 0x000fe20000004100 */
[----:B------:R-:W-:Y:S01]  /*4aa0*/  MOV R14, RZ ;  /* 0x000000ff000e7202 */ /* 0x000fe20000000f00 */
[----:B------:R-:W-:-:S02]  /*4ab0*/  HFMA2 R7, -RZ, RZ, 0, 0 ;  /* 0x00000000ff077431 */ /* 0x000fc400000001ff */
[----:B-----5:R-:W-:Y:S02]  /*4ac0*/  @!P2 HADD2.F32 R14, -RZ, R20.H0_H0 ;  /* 0x20000014ff0ea230 */ /* 0x020fe40000004100 */
[----:B-1----:R-:W-:Y:S01]  /*4ad0*/  @!P2 FMUL.FTZ R7, R6, R21 ;  /* 0x000000150607a220 */ /* 0x002fe20000410000 */
[----:B------:R-:W1:Y:S03]  /*4ae0*/  @!P1 LDC R20, c[0x0][0xfdc] ;  /* 0x0003f700ff149b82 */ /* 0x000e660000000800 */
[----:B------:R-:W-:-:S04]  /*4af0*/  @!P2 FFMA.FTZ R14, R14, R22, R7 ;  /* 0x000000160e0ea223 */ /* 0x000fc80000010007 */
[----:B------:R-:W-:Y:S01]  /*4b00*/  @!P2 FMUL.FTZ R14, R14, -R23 ;  /* 0x800000170e0ea220 */ /* 0x000fe20000410000 */
[----:B0-----:R-:W-:Y:S01]  /*4b10*/  @!P2 F2FP.F16.F32.PACK_AB R4, RZ, R7 ;  /* 0x00000007ff04a23e */ /* 0x001fe200000000ff */
[----:B------:R-:W0:Y:S03]  /*4b20*/  @!P1 LDC R21, c[0x0][0xff0] ;  /* 0x0003fc00ff159b82 */ /* 0x000e260000000800 */
[----:B------:R-:W-:-:S05]  /*4b30*/  @!P2 F2FP.F16.F32.PACK_AB R14, RZ, R14 ;  /* 0x0000000eff0ea23e */ /* 0x000fca00000000ff */
[----:B------:R-:W-:Y:S01]  /*4b40*/  @!P2 HADD2.F32 R14, -RZ, R14.H0_H0 ;  /* 0x2000000eff0ea230 */ /* 0x000fe20000004100 */
[----:B------:R-:W-:Y:S01]  /*4b50*/  PRMT R25, R4, 0x7610, R25 ;  /* 0x0000761004197816 */ /* 0x000fe20000000019 */
[----:B------:R-:W-:Y:S01]  /*4b60*/  @!P2 IMAD.WIDE R6, R15, 0x2, R10 ;  /* 0x000000020f06a825 */ /* 0x000fe200078e020a */
[----:B------:R-:W3:Y:S03]  /*4b70*/  @!P1 LDC R22, c[0x0][0xfe8] ;  /* 0x0003fa00ff169b82 */ /* 0x000ee60000000800 */
[----:B------:R-:W-:-:S04]  /*4b80*/  @!P1 IMAD.WIDE R4, R9, 0x2, R12 ;  /* 0x0000000209049825 */ /* 0x000fc800078e020c */
[----:B--2---:R-:W-:-:S05]  /*4b90*/  @!P2 HADD2.F32 R19, -RZ, R19.H0_H0 ;  /* 0x20000013ff13a230 */ /* 0x004fca0000004100 */
[----:B------:R-:W-:-:S05]  /*4ba0*/  @!P2 FADD.FTZ R14, R19, R14 ;  /* 0x0000000e130ea221 */ /* 0x000fca0000010000 */
[----:B------:R-:W-:-:S04]  /*4bb0*/  @!P2 F2FP.F16.F32.PACK_AB R14, RZ, R14 ;  /* 0x0000000eff0ea23e */ /* 0x000fc800000000ff */
[----:B------:R-:W-:-:S05]  /*4bc0*/  PRMT R23, R14, 0x7610, R23 ;  /* 0x000076100e177816 */ /* 0x000fca0000000017 */
[----:B------:R-:W-:Y:S04]  /*4bd0*/  @!P2 STG.E.U16 desc[UR8][R16.64], R23 ;  /* 0x000000171000a986 */ /* 0x000fe8000c101508 */
[----:B------:R2:W-:Y:S04]  /*4be0*/  @!P2 STG.E.U16 desc[UR8][R6.64], R25 ;  /* 0x000000190600a986 */ /* 0x0005e8000c101508 */
[----:B------:R-:W4:Y:S01]  /*4bf0*/  @!P1 LDG.E.U16 R19, desc[UR8][R4.64] ;  /* 0x0000000804139981 */ /* 0x000f22000c1e1500 */
[----:B------:R-:W-:Y:S01]  /*4c00*/  @!P1 HADD2.F32 R18, -RZ, R18.H0_H0 ;  /* 0x20000012ff129230 */ /* 0x000fe20000004100 */
[----:B------:R-:W-:Y:S01]  /*4c10*/  CS2R R14, SRZ ;  /* 0x00000000000e7805 */ /* 0x000fe2000001ff00 */
[----:B------:R-:W-:-:S03]  /*4c20*/  @!P1 HADD2.F32 R15, -RZ, R24.H0_H0 ;  /* 0x20000018ff0f9230 */ /* 0x000fc60000004100 */
[----:B0-----:R-:W-:-:S04]  /*4c30*/  @!P1 FMUL.FTZ R14, R18, R21 ;  /* 0x00000015120e9220 */ /* 0x001fc80000410000 */
[----:B-1----:R-:W-:-:S04]  /*4c40*/  @!P1 FFMA.FTZ R15, R15, R20, R14 ;  /* 0x000000140f0f9223 */ /* 0x002fc8000001000e */
[----:B---3--:R-:W-:-:S05]  /*4c50*/  @!P1 FMUL.FTZ R15, R15, -R22 ;  /* 0x800000160f0f9220 */ /* 0x008fca0000410000 */
[----:B------:R-:W-:-:S05]  /*4c60*/  @!P1 F2FP.F16.F32.PACK_AB R15, RZ, R15 ;  /* 0x0000000fff0f923e */ /* 0x000fca00000000ff */
[----:B--2---:R-:W-:Y:S01]  /*4c70*/  @!P1 HADD2.F32 R6, -RZ, R15.H0_H0 ;  /* 0x2000000fff069230 */ /* 0x004fe20000004100 */
[----:B------:R-:W-:Y:S01]  /*4c80*/  @!P1 F2FP.F16.F32.PACK_AB R14, RZ, R14 ;  /* 0x0000000eff0e923e */ /* 0x000fe200000000ff */
[----:B------:R-:W-:-:S06]  /*4c90*/  ULEA UR4, UR12, UR4, 0x2 ;  /* 0x000000040c047291 */ /* 0x000fcc000f8e10ff */
[----:B------:R-:W-:Y:S01]  /*4ca0*/  ISETP.LE.AND P0, PT, R2, UR4, PT ;  /* 0x0000000402007c0c */ /* 0x000fe2000bf03270 */
[----:B----4-:R-:W-:-:S05]  /*4cb0*/  @!P1 HADD2.F32 R19, -RZ, R19.H0_H0 ;  /* 0x20000013ff139230 */ /* 0x010fca0000004100 */
[----:B------:R-:W-:-:S05]  /*4cc0*/  @!P1 FADD.FTZ R6, R19, R6 ;  /* 0x0000000613069221 */ /* 0x000fca0000010000 */
[----:B------:R-:W-:Y:S01]  /*4cd0*/  @!P1 F2FP.F16.F32.PACK_AB R15, RZ, R6 ;  /* 0x00000006ff0f923e */ /* 0x000fe200000000ff */
[----:B------:R-:W-:-:S04]  /*4ce0*/  @!P1 IMAD.WIDE R6, R9, 0x2, R10 ;  /* 0x0000000209069825 */ /* 0x000fc800078e020a */
[----:B------:R1:W-:Y:S04]  /*4cf0*/  @!P1 STG.E.U16 desc[UR8][R4.64], R15 ;  /* 0x0000000f04009986 */ /* 0x0003e8000c101508 */
[----:B------:R1:W-:Y:S01]  /*4d00*/  @!P1 STG.E.U16 desc[UR8][R6.64], R14 ;  /* 0x0000000e06009986 */ /* 0x0003e2000c101508 */
[----:B------:R-:W-:Y:S05]  /*4d10*/  @!P0 BRA `(.L_x_139) ;  /* 0xfffffff800008947 */ /* 0x000fea000383ffff */
[----:B------:R-:W-:Y:S05]  /*4d20*/  EXIT ;  /* 0x000000000000794d */ /* 0x000fea0003800000 */
.L_x_112:
[----:B------:R-:W0:Y:S01]  /*4d30*/  S2R R16, SR_TID.X ;  /* 0x0000000000107919 */ /* 0x000e220000002100 */
[----:B------:R-:W-:Y:S01]  /*4d40*/  SHF.R.S32.HI R3, RZ, 0x1f, R0 ;  /* 0x0000001fff037819 */ /* 0x000fe20000011400 */
[----:B------:R-:W-:Y:S06]  /*4d50*/  BRA.U !UP1, `(.L_x_140) ;  /* 0x0000000509cc7547 */ /* 0x000fec000b800000 */
[----:B------:R-:W-:-:S05]  /*4d60*/  UMOV UR4, URZ ;  /* 0x000000ff00047c82 */ /* 0x000fca0008000000 */
.L_x_141:
[----:B0-----:R-:W-:-:S04]  /*4d70*/  IADD3 R15, PT, PT, R16, UR4, RZ ;  /* 0x00000004100f7c10 */ /* 0x001fc8000fffe0ff */
[----:B------:R-:W-:-:S13]  /*4d80*/  ISETP.GE.AND P0, PT, R15, R2, PT ;  /* 0x000000020f00720c */ /* 0x000fda0003f06270 */
[----:B---3--:R-:W-:Y:S01]  /*4d90*/  @!P0 IADD3 R4, P1, PT, R0, R15, RZ ;  /* 0x0000000f00048210 */ /* 0x008fe20007f3e0ff */
[----:B------:R-:W0:Y:S03]  /*4da0*/  @!P0 LDC R17, c[0x0][0xff0] ;  /* 0x0003fc00ff118b82 */ /* 0x000e260000000800 */
[----:B------:R-:W-:Y:S02]  /*4db0*/  @!P0 LEA.HI.X.SX32 R5, R15, R3, 0x1, P1 ;  /* 0x000000030f058211 */ /* 0x000fe400008f0eff */
[----:B------:R-:W-:-:S03]  /*4dc0*/  @!P0 LEA R10, P1, R4, UR10, 0x1 ;  /* 0x0000000a040a8c11 */ /* 0x000fc6000f8208ff */
[----:B------:R-:W1:Y:S01]  /*4dd0*/  @!P0 LDC R18, c[0x0][0xfdc] ;  /* 0x0003f700ff128b82 */ /* 0x000e620000000800 */
[----:B------:R-:W-:Y:S01]  /*4de0*/  @!P0 LEA.HI.X R11, R4, UR11, R5, 0x1, P1 ;  /* 0x0000000b040b8c11 */ /* 0x000fe200088f0c05 */
[----:B------:R-:W-:-:S04]  /*4df0*/  @!P0 IMAD.WIDE R4, R15, 0x2, R12 ;  /* 0x000000020f048825 */ /* 0x000fc800078e020c */
[----:B------:R-:W2:Y:S02]  /*4e00*/  @!P0 LDG.E.U16 R10, desc[UR8][R10.64] ;  /* 0x000000080a0a8981 */ /* 0x000ea4000c1e1500 */
[----:B------:R-:W3:Y:S02]  /*4e10*/  @!P0 LDC R20, c[0x0][0xfe8] ;  /* 0x0003fa00ff148b82 */ /* 0x000ee40000000800 */
[----:B------:R4:W5:Y:S01]  /*4e20*/  @!P0 LDG.E.U16 R4, desc[UR8][R4.64] ;  /* 0x0000000804048981 */ /* 0x000962000c1e1500 */
[----:B------:R-:W-:-:S05]  /*4e30*/  @!P0 IMAD.WIDE R6, R15, 0x2, R12 ;  /* 0x000000020f068825 */ /* 0x000fca00078e020c */
[----:B------:R-:W3:Y:S01]  /*4e40*/  @!P0 LDG.E.U16 R8, desc[UR8][R6.64] ;  /* 0x0000000806088981 */ /* 0x000ee2000c1e1500 */
[----:B------:R-:W-:Y:S01]  /*4e50*/  IADD3 R15, PT, PT, R15, UR12, RZ ;  /* 0x0000000c0f0f7c10 */ /* 0x000fe2000fffe0ff */
[----:B------:R-:W-:Y:S01]  /*4e60*/  HFMA2 R9, -RZ, RZ, 0, 0 ;  /* 0x00000000ff097431 */ /* 0x000fe200000001ff */
[----:B------:R-:W-:Y:S02]  /*4e70*/  MOV R14, RZ ;  /* 0x000000ff000e7202 */ /* 0x000fe40000000f00 */
[C---:B------:R-:W-:Y:S02]  /*4e80*/  ISETP.GE.AND P2, PT, R15.reuse, R2, PT ;  /* 0x000000020f00720c */ /* 0x040fe40003f46270 */
[----:B------:R-:W-:-:S04]  /*4e90*/  IADD3 R19, PT, PT, R15, UR12, RZ ;  /* 0x0000000c0f137c10 */ /* 0x000fc8000fffe0ff */
[----:B------:R-:W-:-:S07]  /*4ea0*/  ISETP.GE.AND P1, PT, R19, R2, PT ;  /* 0x000000021300720c */ /* 0x000fce0003f26270 */
[----:B----4-:R-:W-:Y:S01]  /*4eb0*/  @!P2 IADD3 R5, P3, PT, R0, R15, RZ ;  /* 0x0000000f0005a210 */ /* 0x010fe20007f7e0ff */
[----:B------:R-:W-:-:S05]  /*4ec0*/  @!P2 IMAD.WIDE R22, R15, 0x2, R12 ;  /* 0x000000020f16a825 */ /* 0x000fca00078e020c */
[----:B------:R-:W4:Y:S01]  /*4ed0*/  @!P2 LDG.E.U16 R21, desc[UR8][R22.64] ;  /* 0x000000081615a981 */ /* 0x000f22000c1e1500 */
[----:B------:R-:W-:-:S04]  /*4ee0*/  @!P1 IADD3 R27, P4, PT, R0, R19, RZ ;  /* 0x00000013001b9210 */ /* 0x000fc80007f9e0ff */
[C---:B------:R-:W-:Y:S01]  /*4ef0*/  @!P1 LEA.HI.X.SX32 R28, R19.reuse, R3, 0x1, P4 ;  /* 0x00000003131c9211 */ /* 0x040fe200020f0eff */
[----:B------:R-:W-:-:S04]  /*4f00*/  @!P1 IMAD.WIDE R24, R19, 0x2, R12 ;  /* 0x0000000213189825 */ /* 0x000fc800078e020c */
[----:B--2---:R-:W-:Y:S02]  /*4f10*/  @!P0 HADD2.F32 R10, -RZ, R10.H0_H0 ;  /* 0x2000000aff0a8230 */ /* 0x004fe40000004100 */
[----:B-----5:R-:W-:-:S03]  /*4f20*/  @!P0 HADD2.F32 R14, -RZ, R4.H0_H0 ;  /* 0x20000004ff0e8230 */ /* 0x020fc60000004100 */
[----:B0-----:R-:W-:Y:S01]  /*4f30*/  @!P0 FMUL.FTZ R9, R10, R17 ;  /* 0x000000110a098220 */ /* 0x001fe20000410000 */
[----:B------:R-:W-:Y:S02]  /*4f40*/  @!P2 LEA.HI.X.SX32 R10, R15, R3, 0x1, P3 ;  /* 0x000000030f0aa211 */ /* 0x000fe400018f0eff */
[----:B------:R-:W-:Y:S01]  /*4f50*/  @!P2 LEA R4, P3, R5, UR10, 0x1 ;  /* 0x0000000a0504ac11 */ /* 0x000fe2000f8608ff */
[----:B-1----:R-:W-:Y:S01]  /*4f60*/  @!P0 FFMA.FTZ R9, R14, R18, R9 ;  /* 0x000000120e098223 */ /* 0x002fe20000010009 */
[----:B------:R-:W-:Y:S02]  /*4f70*/  IADD3 R17, PT, PT, R19, UR12, RZ ;  /* 0x0000000c13117c10 */ /* 0x000fe4000fffe0ff */
[----:B------:R-:W-:Y:S01]  /*4f80*/  @!P2 LEA.HI.X R5, R5, UR11, R10, 0x1, P3 ;  /* 0x0000000b0505ac11 */ /* 0x000fe200098f0c0a */
[----:B---3--:R-:W-:Y:S01]  /*4f90*/  @!P0 FMUL.FTZ R9, R9, -R20 ;  /* 0x8000001409098220 */ /* 0x008fe20000410000 */
[----:B------:R-:W-:Y:S01]  /*4fa0*/  ISETP.GE.AND P3, PT, R17, R2, PT ;  /* 0x000000021100720c */ /* 0x000fe20003f66270 */
[----:B------:R-:W-:Y:S01]  /*4fb0*/  @!P0 HADD2.F32 R8, -RZ, R8.H0_H0 ;  /* 0x20000008ff088230 */ /* 0x000fe20000004100 */
[----:B------:R0:W2:Y:S02]  /*4fc0*/  @!P1 LDG.E.U16 R20, desc[UR8][R24.64] ;  /* 0x0000000818149981 */ /* 0x0000a4000c1e1500 */
[----:B------:R-:W-:-:S02]  /*4fd0*/  @!P0 F2FP.F16.F32.PACK_AB R9, RZ, R9 ;  /* 0x00000009ff09823e */ /* 0x000fc400000000ff */
[----:B------:R1:W3:Y:S03]  /*4fe0*/  @!P2 LDG.E.U16 R18, desc[UR8][R4.64] ;  /* 0x000000080412a981 */ /* 0x0002e6000c1e1500 */
[----:B------:R-:W-:Y:S01]  /*4ff0*/  @!P0 HADD2.F32 R9, -RZ, R9.H0_H0 ;  /* 0x20000009ff098230 */ /* 0x000fe20000004100 */
[----:B0-----:R-:W0:Y:S03]  /*5000*/  @!P2 LDC R25, c[0x0][0xff0] ;  /* 0x0003fc00ff19ab82 */ /* 0x001e260000000800 */
[----:B------:R-:W-:Y:S01]  /*5010*/  @!P3 IADD3 R26, P5, PT, R0, R17, RZ ;  /* 0x00000011001ab210 */ /* 0x000fe20007fbe0ff */
[----:B------:R-:W-:Y:S01]  /*5020*/  @!P0 FADD.FTZ R14, R8, R9 ;  /* 0x00000009080e8221 */ /* 0x000fe20000010000 */
[----:B------:R-:W-:Y:S02]  /*5030*/  @!P1 LEA R8, P4, R27, UR10, 0x1 ;  /* 0x0000000a1b089c11 */ /* 0x000fe4000f8808ff */
[----:B-1----:R-:W-:-:S02]  /*5040*/  @!P3 LEA.HI.X.SX32 R5, R17, R3, 0x1, P5 ;  /* 0x000000031105b211 */ /* 0x002fc400028f0eff */
[C---:B------:R-:W-:Y:S02]  /*5050*/  @!P3 LEA R4, P5, R26.reuse, UR10, 0x1 ;  /* 0x0000000a1a04bc11 */ /* 0x040fe4000f8a08ff */
[----:B------:R-:W-:Y:S01]  /*5060*/  @!P0 F2FP.F16.F32.PACK_AB R22, RZ, R14 ;  /* 0x0000000eff16823e */ /* 0x000fe200000000ff */
[----:B------:R-:W-:Y:S01]  /*5070*/  @!P3 IMAD.WIDE R10, R17, 0x2, R12 ;  /* 0x00000002110ab825 */ /* 0x000fe200078e020c */
[----:B------:R-:W-:Y:S02]  /*5080*/  @!P1 LEA.HI.X R9, R27, UR11, R28, 0x1, P4 ;  /* 0x0000000b1b099c11 */ /* 0x000fe4000a0f0c1c */
[----:B------:R-:W-:Y:S01]  /*5090*/  @!P3 LEA.HI.X R5, R26, UR11, R5, 0x1, P5 ;  /* 0x0000000b1a05bc11 */ /* 0x000fe2000a8f0c05 */
[----:B------:R-:W-:Y:S01]  /*50a0*/  @!P2 IMAD.WIDE R14, R15, 0x2, R12 ;  /* 0x000000020f0ea825 */ /* 0x000fe200078e020c */
[----:B------:R-:W-:Y:S01]  /*50b0*/  PRMT R27, R22, 0x7610, R27 ;  /* 0x00007610161b7816 */ /* 0x000fe2000000001b */
[----:B------:R1:W5:Y:S01]  /*50c0*/  @!P3 LDG.E.U16 R10, desc[UR8][R10.64] ;  /* 0x000000080a0ab981 */ /* 0x000362000c1e1500 */
[----:B------:R-:W0:Y:S03]  /*50d0*/  @!P2 LDC R26, c[0x0][0xfdc] ;  /* 0x0003f700ff1aab82 */ /* 0x000e260000000800 */
[----:B------:R-:W2:Y:S04]  /*50e0*/  @!P1 LDG.E.U16 R8, desc[UR8][R8.64] ;  /* 0x0000000808089981 */ /* 0x000ea8000c1e1500 */
[----:B------:R0:W5:Y:S01]  /*50f0*/  @!P3 LDG.E.U16 R22, desc[UR8][R4.64] ;  /* 0x000000080416b981 */ /* 0x000162000c1e1500 */
[----:B------:R-:W0:Y:S03]  /*5100*/  @!P2 LDC R28, c[0x0][0xfe8] ;  /* 0x0003fa00ff1cab82 */ /* 0x000e260000000800 */
[----:B------:R2:W-:Y:S04]  /*5110*/  @!P0 STG.E.U16 desc[UR8][R6.64], R27 ;  /* 0x0000001b06008986 */ /* 0x0005e8000c101508 */
[----:B------:R-:W2:Y:S01]  /*5120*/  @!P2 LDG.E.U16 R23, desc[UR8][R14.64] ;  /* 0x000000080e17a981 */ /* 0x000ea2000c1e1500 */
[----:B------:R-:W-:Y:S01]  /*5130*/  MOV R24, RZ ;  /* 0x000000ff00187202 */ /* 0x000fe20000000f00 */
[----:B-1----:R-:W-:-:S02]  /*5140*/  HFMA2 R11, -RZ, RZ, 0, 0 ;  /* 0x00000000ff0b7431 */ /* 0x002fc400000001ff */
[----:B----4-:R-:W-:Y:S02]  /*5150*/  @!P2 HADD2.F32 R24, -RZ, R21.H0_H0 ;  /* 0x20000015ff18a230 */ /* 0x010fe40000004100 */
[----:B---3--:R-:W-:-:S05]  /*5160*/  @!P2 HADD2.F32 R18, -RZ, R18.H0_H0 ;  /* 0x20000012ff12a230 */ /* 0x008fca0000004100 */
[----:B0-----:R-:W-:Y:S02]  /*5170*/  @!P2 FMUL.FTZ R11, R18, R25 ;  /* 0x00000019120ba220 */ /* 0x001fe40000410000 */
[----:B------:R-:W0:Y:S02]  /*5180*/  @!P1 LDC R18, c[0x0][0xfdc] ;  /* 0x0003f700ff129b82 */ /* 0x000e240000000800 */
[----:B------:R-:W-:-:S04]  /*5190*/  @!P2 FFMA.FTZ R11, R24, R26, R11 ;  /* 0x0000001a180ba223 */ /* 0x000fc8000001000b */
[----:B------:R-:W-:-:S05]  /*51a0*/  @!P2 FMUL.FTZ R11, R11, -R28 ;  /* 0x8000001c0b0ba220 */ /* 0x000fca0000410000 */
[----:B------:R-:W-:-:S05]  /*51b0*/  @!P2 F2FP.F16.F32.PACK_AB R11, RZ, R11 ;  /* 0x0000000bff0ba23e */ /* 0x000fca00000000ff */
[----:B------:R-:W-:Y:S02]  /*51c0*/  @!P2 HADD2.F32 R4, -RZ, R11.H0_H0 ;  /* 0x2000000bff04a230 */ /* 0x000fe40000004100 */
[----:B------:R-:W1:Y:S01]  /*51d0*/  @!P1 LDC R11, c[0x0][0xff0] ;  /* 0x0003fc00ff0b9b82 */ /* 0x000e620000000800 */
[----:B--2---:R-:W-:-:S05]  /*51e0*/  @!P2 HADD2.F32 R23, -RZ, R23.H0_H0 ;  /* 0x20000017ff17a230 */ /* 0x004fca0000004100 */
[----:B------:R-:W-:-:S05]  /*51f0*/  @!P2 FADD.FTZ R4, R23, R4 ;  /* 0x000000041704a221 */ /* 0x000fca0000010000 */
[----:B------:R-:W-:-:S04]  /*5200*/  @!P2 F2FP.F16.F32.PACK_AB R4, RZ, R4 ;  /* 0x00000004ff04a23e */ /* 0x000fc800000000ff */
[----:B------:R-:W-:Y:S01]  /*5210*/  PRMT R21, R4, 0x7610, R21 ;  /* 0x0000761004157816 */ /* 0x000fe20000000015 */
[----:B------:R-:W-:Y:S02]  /*5220*/  @!P1 IMAD.WIDE R4, R19, 0x2, R12 ;  /* 0x0000000213049825 */ /* 0x000fe400078e020c */
[----:B------:R-:W2:Y:S02]  /*5230*/  @!P1 LDC R19, c[0x0][0xfe8] ;  /* 0x0003fa00ff139b82 */ /* 0x000ea40000000800 */
[----:B------:R3:W-:Y:S04]  /*5240*/  @!P2 STG.E.U16 desc[UR8][R14.64], R21 ;  /* 0x000000150e00a986 */ /* 0x0007e8000c101508 */
[----:B------:R-:W4:Y:S01]  /*5250*/  @!P1 LDG.E.U16 R9, desc[UR8][R4.64] ;  /* 0x0000000804099981 */ /* 0x000f22000c1e1500 */
[----:B------:R-:W-:Y:S01]  /*5260*/  @!P1 HADD2.F32 R8, -RZ, R8.H0_H0 ;  /* 0x20000008ff089230 */ /* 0x000fe20000004100 */
[----:B------:R-:W-:Y:S01]  /*5270*/  CS2R R6, SRZ ;  /* 0x0000000000067805 */ /* 0x000fe2000001ff00 */
[----:B------:R-:W-:-:S03]  /*5280*/  @!P1 HADD2.F32 R7, -RZ, R20.H0_H0 ;  /* 0x20000014ff079230 */ /* 0x000fc60000004100 */
[----:B-1----:R-:W-:Y:S01]  /*5290*/  @!P1 FMUL.FTZ R6, R8, R11 ;  /* 0x0000000b08069220 */ /* 0x002fe20000410000 */
[----:B---3--:R-:W1:Y:S03]  /*52a0*/  @!P3 LDC R15, c[0x0][0xff0] ;  /* 0x0003fc00ff0fbb82 */ /* 0x008e660000000800 */
[----:B0-----:R-:W-:-:S05]  /*52b0*/  @!P1 FFMA.FTZ R6, R7, R18, R6 ;  /* 0x0000001207069223 */ /* 0x001fca0000010006 */
[----:B------:R-:W0:Y:S01]  /*52c0*/  @!P3 LDC R14, c[0x0][0xfdc] ;  /* 0x0003f700ff0ebb82 */ /* 0x000e220000000800 */
[----:B--2---:R-:W-:-:S05]  /*52d0*/  @!P1 FMUL.FTZ R6, R6, -R19 ;  /* 0x8000001306069220 */ /* 0x004fca0000410000 */
[----:B------:R-:W-:-:S05]  /*52e0*/  @!P1 F2FP.F16.F32.PACK_AB R6, RZ, R6 ;  /* 0x00000006ff06923e */ /* 0x000fca00000000ff */
[----:B------:R-:W-:Y:S02]  /*52f0*/  @!P1 HADD2.F32 R6, -RZ, R6.H0_H0 ;  /* 0x20000006ff069230 */ /* 0x000fe40000004100 */
[----:B----4-:R-:W-:-:S05]  /*5300*/  @!P1 HADD2.F32 R9, -RZ, R9.H0_H0 ;  /* 0x20000009ff099230 */ /* 0x010fca0000004100 */
[----:B------:R-:W-:-:S05]  /*5310*/  @!P1 FADD.FTZ R6, R9, R6 ;  /* 0x0000000609069221 */ /* 0x000fca0000010000 */
[----:B------:R-:W-:-:S04]  /*5320*/  @!P1 F2FP.F16.F32.PACK_AB R6, RZ, R6 ;  /* 0x00000006ff06923e */ /* 0x000fc800000000ff */
[----:B------:R-:W-:Y:S01]  /*5330*/  PRMT R18, R6, 0x7610, R18 ;  /* 0x0000761006127816 */ /* 0x000fe20000000012 */
[----:B------:R-:W-:Y:S02]  /*5340*/  @!P3 IMAD.WIDE R6, R17, 0x2, R12 ;  /* 0x000000021106b825 */ /* 0x000fe400078e020c */
[----:B------:R-:W2:Y:S02]  /*5350*/  @!P3 LDC R17, c[0x0][0xfe8] ;  /* 0x0003fa00ff11bb82 */ /* 0x000ea40000000800 */
[----:B------:R3:W-:Y:S04]  /*5360*/  @!P1 STG.E.U16 desc[UR8][R4.64], R18 ;  /* 0x0000001204009986 */ /* 0x0007e8000c101508 */
[----:B------:R-:W4:Y:S01]  /*5370*/  @!P3 LDG.E.U16 R11, desc[UR8][R6.64] ;  /* 0x00000008060bb981 */ /* 0x000f22000c1e1500 */
[----:B-----5:R-:W-:Y:S01]  /*5380*/  @!P3 HADD2.F32 R22, -RZ, R22.H0_H0 ;  /* 0x20000016ff16b230 */ /* 0x020fe20000004100 */
[----:B------:R-:W-:Y:S01]  /*5390*/  MOV R9, RZ ;  /* 0x000000ff00097202 */ /* 0x000fe20000000f00 */
[----:B------:R-:W-:-:S02]  /*53a0*/  HFMA2 R8, -RZ, RZ, 0, 0 ;  /* 0x00000000ff087431 */ /* 0x000fc400000001ff */
[----:B------:R-:W-:Y:S02]  /*53b0*/  @!P3 HADD2.F32 R9, -RZ, R10.H0_H0 ;  /* 0x2000000aff09b230 */ /* 0x000fe40000004100 */
[----:B-1----:R-:W-:-:S04]  /*53c0*/  @!P3 FMUL.FTZ R8, R22, R15 ;  /* 0x0000000f1608b220 */ /* 0x002fc80000410000 */
[----:B0-----:R-:W-:-:S04]  /*53d0*/  @!P3 FFMA.FTZ R8, R9, R14, R8 ;  /* 0x0000000e0908b223 */ /* 0x001fc80000010008 */
[----:B--2---:R-:W-:-:S05]  /*53e0*/  @!P3 FMUL.FTZ R8, R8, -R17 ;  /* 0x800000110808b220 */ /* 0x004fca0000410000 */
[----:B------:R-:W-:-:S05]  /*53f0*/  @!P3 F2FP.F16.F32.PACK_AB R8, RZ, R8 ;  /* 0x00000008ff08b23e */ /* 0x000fca00000000ff */
[----:B------:R-:W-:Y:S01]  /*5400*/  @!P3 HADD2.F32 R8, -RZ, R8.H0_H0 ;  /* 0x20000008ff08b230 */ /* 0x000fe20000004100 */
[----:B------:R-:W-:-:S06]  /*5410*/  ULEA UR4, UR12, UR4, 0x2 ;  /* 0x000000040c047291 */ /* 0x000fcc000f8e10ff */
[----:B------:R-:W-:Y:S01]  /*5420*/  ISETP.LE.AND P0, PT, R2, UR4, PT ;  /* 0x0000000402007c0c */ /* 0x000fe2000bf03270 */
[----:B----4-:R-:W-:-:S05]  /*5430*/  @!P3 HADD2.F32 R11, -RZ, R11.H0_H0 ;  /* 0x2000000bff0bb230 */ /* 0x010fca0000004100 */
[----:B------:R-:W-:-:S05]  /*5440*/  @!P3 FADD.FTZ R8, R11, R8 ;  /* 0x000000080b08b221 */ /* 0x000fca0000010000 */
[----:B------:R-:W-:-:S05]  /*5450*/  @!P3 F2FP.F16.F32.PACK_AB R8, RZ, R8 ;  /* 0x00000008ff08b23e */ /* 0x000fca00000000ff */
[----:B------:R3:W-:Y:S01]  /*5460*/  @!P3 STG.E.U16 desc[UR8][R6.64], R8 ;  /* 0x000000080600b986 */ /* 0x0007e2000c101508 */
[----:B------:R-:W-:Y:S05]  /*5470*/  @!P0 BRA `(.L_x_141) ;  /* 0xfffffff8003c8947 */ /* 0x000fea000383ffff */
[----:B------:R-:W-:Y:S05]  /*5480*/  EXIT ;  /* 0x000000000000794d */ /* 0x000fea0003800000 */
.L_x_140:
[----:B------:R-:W-:Y:S05]  /*5490*/  BRA.U UP0, `(.L_x_142) ;  /* 0x00000005006c7547 */ /* 0x000fea000b800000 */
[----:B------:R-:W-:-:S05]  /*54a0*/  UMOV UR4, URZ ;  /* 0x000000ff00047c82 */ /* 0x000fca0008000000 */
.L_x_143:
[----:B0-----:R-:W-:-:S04]  /*54b0*/  IADD3 R17, PT, PT, R16, UR4, RZ ;  /* 0x0000000410117c10 */ /* 0x001fc8000fffe0ff */
[----:B------:R-:W-:-:S13]  /*54c0*/  ISETP.GE.AND P0, PT, R17, R2, PT ;  /* 0x000000021100720c */ /* 0x000fda0003f06270 */
[----:B--2---:R-:W-:Y:S01]  /*54d0*/  @!P0 IADD3 R4, P1, PT, R0, R17, RZ ;  /* 0x0000001100048210 */ /* 0x004fe20007f3e0ff */
        /* <DEDUP_REMOVED lines=12> */
[----:B------:R-:W-:-:S07]  /*55a0*/  ISETP.GE.AND P1, PT, R11, R2, PT ;  /* 0x000000020b00720c */ /* 0x000fce0003f26270 */
[----:B--2---:R-:W-:Y:S01]  /*55b0*/  @!P2 IADD3 R7, P3, PT, R0, R17, RZ ;  /* 0x000000110007a210 */ /* 0x004fe20007f7e0ff */
[----:B------:R-:W2:Y:S08]  /*55c0*/  @!P2 LDC R21, c[0x0][0xff0] ;  /* 0x0003fc00ff15ab82 */ /* 0x000eb00000000800 */
[----:B------:R-:W5:Y:S01]  /*55d0*/  @!P2 LDC R23, c[0x0][0xfe8] ;  /* 0x0003fa00ff17ab82 */ /* 0x000f620000000800 */
[----:B---3--:R-:W-:Y:S01]  /*55e0*/  @!P0 HADD2.F32 R9, -RZ, R6.H0_H0 ;  /* 0x20000006ff098230 */ /* 0x008fe20000004100 */
[----:B------:R-:W-:-:S04]  /*55f0*/  @!P2 LEA R6, P4, R7, UR10, 0x1 ;  /* 0x0000000a0706ac11 */ /* 0x000fc8000f8808ff */
[----:B0-----:R-:W-:Y:S01]  /*5600*/  @!P0 FMUL.FTZ R8, R9, R14 ;  /* 0x0000000e09088220 */ /* 0x001fe20000410000 */
[----:B------:R-:W-:Y:S01]  /*5610*/  IADD3 R9, PT, PT, R11, UR12, RZ ;  /* 0x0000000c0b097c10 */ /* 0x000fe2000fffe0ff */
[----:B----4-:R-:W-:Y:S01]  /*5620*/  @!P0 HADD2.F32 R10, -RZ, R10.H0_H0 ;  /* 0x2000000aff0a8230 */ /* 0x010fe20000004100 */
[----:B------:R-:W-:Y:S01]  /*5630*/  @!P2 LEA.HI.X.SX32 R14, R17, R3, 0x1, P3 ;  /* 0x00000003110ea211 */ /* 0x000fe200018f0eff */
[----:B-1----:R-:W-:Y:S01]  /*5640*/  @!P0 FMUL.FTZ R8, R8, -R15 ;  /* 0x8000000f08088220 */ /* 0x002fe20000410000 */
[----:B------:R-:W-:Y:S02]  /*5650*/  ISETP.GE.AND P3, PT, R9, R2, PT ;  /* 0x000000020900720c */ /* 0x000fe40003f66270 */
[----:B------:R-:W-:Y:S02]  /*5660*/  @!P2 LEA.HI.X R7, R7, UR11, R14, 0x1, P4 ;  /* 0x0000000b0707ac11 */ /* 0x000fe4000a0f0c0e */
[----:B------:R-:W-:-:S05]  /*5670*/  @!P0 F2FP.F16.F32.PACK_AB R8, RZ, R8 ;  /* 0x00000008ff08823e */ /* 0x000fca00000000ff */
[----:B------:R-:W-:Y:S02]  /*5680*/  @!P0 HADD2.F32 R15, -RZ, R8.H0_H0 ;  /* 0x20000008ff0f8230 */ /* 0x000fe40000004100 */
[----:B------:R0:W3:Y:S01]  /*5690*/  @!P2 LDG.E.U16 R8, desc[UR8][R6.64] ;  /* 0x000000080608a981 */ /* 0x0000e2000c1e1500 */
[----:B------:R-:W-:Y:S02]  /*56a0*/  @!P1 IADD3 R19, P4, PT, R0, R11, RZ ;  /* 0x0000000b00139210 */ /* 0x000fe40007f9e0ff */
[----:B------:R-:W-:Y:S01]  /*56b0*/  @!P0 FADD.FTZ R10, R10, R15 ;  /* 0x0000000f0a0a8221 */ /* 0x000fe20000010000 */
[----:B------:R-:W-:Y:S02]  /*56c0*/  @!P3 IADD3 R15, P5, PT, R0, R9, RZ ;  /* 0x00000009000fb210 */ /* 0x000fe40007fbe0ff */
[-C--:B------:R-:W-:Y:S02]  /*56d0*/  @!P1 LEA.HI.X.SX32 R22, R11, R3.reuse, 0x1, P4 ;  /* 0x000000030b169211 */ /* 0x080fe400020f0eff */
[----:B------:R-:W-:-:S02]  /*56e0*/  @!P3 LEA.HI.X.SX32 R20, R9, R3, 0x1, P5 ;  /* 0x000000030914b211 */ /* 0x000fc400028f0eff */
[----:B------:R-:W-:Y:S01]  /*56f0*/  @!P1 LEA R18, P4, R19, UR10, 0x1 ;  /* 0x0000000a13129c11 */ /* 0x000fe2000f8808ff */
[----:B0-----:R-:W-:Y:S01]  /*5700*/  @!P2 IMAD.WIDE R6, R17, 0x2, R12 ;  /* 0x000000021106a825 */ /* 0x001fe200078e020c */
[----:B------:R-:W-:Y:S02]  /*5710*/  @!P3 LEA R14, P5, R15, UR10, 0x1 ;  /* 0x0000000a0f0ebc11 */ /* 0x000fe4000f8a08ff */
[----:B------:R-:W-:Y:S02]  /*5720*/  @!P0 F2FP.F16.F32.PACK_AB R10, RZ, R10 ;  /* 0x0000000aff0a823e */ /* 0x000fe400000000ff */
[----:B------:R-:W-:Y:S02]  /*5730*/  @!P1 LEA.HI.X R19, R19, UR11, R22, 0x1, P4 ;  /* 0x0000000b13139c11 */ /* 0x000fe4000a0f0c16 */
[--C-:B------:R-:W-:Y:S02]  /*5740*/  @!P3 LEA.HI.X R15, R15, UR11, R20.reuse, 0x1, P5 ;  /* 0x0000000b0f0fbc11 */ /* 0x100fe4000a8f0c14 */
[----:B------:R-:W-:Y:S01]  /*5750*/  PRMT R20, R10, 0x7610, R20 ;  /* 0x000076100a147816 */ /* 0x000fe20000000014 */
[----:B------:R-:W4:Y:S04]  /*5760*/  @!P1 LDG.E.U16 R18, desc[UR8][R18.64] ;  /* 0x0000000812129981 */ /* 0x000f28000c1e1500 */
[----:B------:R0:W4:Y:S04]  /*5770*/  @!P3 LDG.E.U16 R14, desc[UR8][R14.64] ;  /* 0x000000080e0eb981 */ /* 0x000128000c1e1500 */
[----:B------:R1:W-:Y:S04]  /*5780*/  @!P0 STG.E.U16 desc[UR8][R4.64], R20 ;  /* 0x0000001404008986 */ /* 0x0003e8000c101508 */
[----:B------:R-:W4:Y:S01]  /*5790*/  @!P2 LDG.E.U16 R17, desc[UR8][R6.64] ;  /* 0x000000080611a981 */ /* 0x000f22000c1e1500 */
[----:B------:R-:W-:Y:S01]  /*57a0*/  MOV R10, RZ ;  /* 0x000000ff000a7202 */ /* 0x000fe20000000f00 */
[----:B0-----:R-:W0:Y:S01]  /*57b0*/  @!P1 LDC R15, c[0x0][0xfe8] ;  /* 0x0003fa00ff0f9b82 */ /* 0x001e220000000800 */
[----:B-1----:R-:W-:-:S07]  /*57c0*/  @!P1 IMAD.WIDE R4, R11, 0x2, R12 ;  /* 0x000000020b049825 */ /* 0x002fce00078e020c */
[----:B------:R-:W1:Y:S01]  /*57d0*/  @!P1 LDC R11, c[0x0][0xff0] ;  /* 0x0003fc00ff0b9b82 */ /* 0x000e620000000800 */
[----:B---3--:R-:W-:-:S05]  /*57e0*/  @!P2 HADD2.F32 R8, -RZ, R8.H0_H0 ;  /* 0x20000008ff08a230 */ /* 0x008fca0000004100 */
[----:B--2---:R-:W-:-:S04]  /*57f0*/  @!P2 FMUL.FTZ R10, R8, R21 ;  /* 0x00000015080aa220 */ /* 0x004fc80000410000 */
[----:B-----5:R-:W-:-:S05]  /*5800*/  @!P2 FMUL.FTZ R10, R10, -R23 ;  /* 0x800000170a0aa220 */ /* 0x020fca0000410000 */
[----:B------:R-:W-:-:S05]  /*5810*/  @!P2 F2FP.F16.F32.PACK_AB R10, RZ, R10 ;  /* 0x0000000aff0aa23e */ /* 0x000fca00000000ff */
[----:B------:R-:W-:Y:S02]  /*5820*/  @!P2 HADD2.F32 R10, -RZ, R10.H0_H0 ;  /* 0x2000000aff0aa230 */ /* 0x000fe40000004100 */
[----:B----4-:R-:W-:-:S05]  /*5830*/  @!P2 HADD2.F32 R17, -RZ, R17.H0_H0 ;  /* 0x20000011ff11a230 */ /* 0x010fca0000004100 */
[----:B------:R-:W-:-:S05]  /*5840*/  @!P2 FADD.FTZ R10, R17, R10 ;  /* 0x0000000a110aa221 */ /* 0x000fca0000010000 */
[----:B------:R-:W-:-:S04]  /*5850*/  @!P2 F2FP.F16.F32.PACK_AB R10, RZ, R10 ;  /* 0x0000000aff0aa23e */ /* 0x000fc800000000ff */
[----:B------:R-:W-:-:S05]  /*5860*/  PRMT R17, R10, 0x7610, R17 ;  /* 0x000076100a117816 */ /* 0x000fca0000000011 */
[----:B------:R2:W-:Y:S04]  /*5870*/  @!P2 STG.E.U16 desc[UR8][R6.64], R17 ;  /* 0x000000110600a986 */ /* 0x0005e8000c101508 */
[----:B------:R-:W3:Y:S01]  /*5880*/  @!P1 LDG.E.U16 R10, desc[UR8][R4.64] ;  /* 0x00000008040a9981 */ /* 0x000ee2000c1e1500 */
[----:B------:R-:W-:Y:S02]  /*5890*/  @!P1 HADD2.F32 R18, -RZ, R18.H0_H0 ;  /* 0x20000012ff129230 */ /* 0x000fe40000004100 */
[----:B------:R-:W-:-:S03]  /*58a0*/  HFMA2 R8, -RZ, RZ, 0, 0 ;  /* 0x00000000ff087431 */ /* 0x000fc600000001ff */
[----:B-1----:R-:W-:Y:S01]  /*58b0*/  @!P1 FMUL.FTZ R8, R18, R11 ;  /* 0x0000000b12089220 */ /* 0x002fe20000410000 */
[----:B--2---:R-:W-:-:S04]  /*58c0*/  @!P3 IMAD.WIDE R6, R9, 0x2, R12 ;  /* 0x000000020906b825 */ /* 0x004fc800078e020c */
[----:B0-----:R-:W-:Y:S02]  /*58d0*/  @!P1 FMUL.FTZ R8, R8, -R15 ;  /* 0x8000000f08089220 */ /* 0x001fe40000410000 */
[----:B------:R-:W0:Y:S03]  /*58e0*/  @!P3 LDC R15, c[0x0][0xfe8] ;  /* 0x0003fa00ff0fbb82 */ /* 0x000e260000000800 */
[----:B------:R-:W-:-:S05]  /*58f0*/  @!P1 F2FP.F16.F32.PACK_AB R8, RZ, R8 ;  /* 0x00000008ff08923e */ /* 0x000fca00000000ff */
[----:B------:R-:W-:Y:S02]  /*5900*/  @!P1 HADD2.F32 R11, -RZ, R8.H0_H0 ;  /* 0x20000008ff0b9230 */ /* 0x000fe40000004100 */
[----:B---3--:R-:W-:-:S05]  /*5910*/  @!P1 HADD2.F32 R10, -RZ, R10.H0_H0 ;  /* 0x2000000aff0a9230 */ /* 0x008fca0000004100 */
[----:B------:R-:W-:Y:S02]  /*5920*/  @!P1 FADD.FTZ R10, R10, R11 ;  /* 0x0000000b0a0a9221 */ /* 0x000fe40000010000 */
[----:B------:R-:W1:Y:S03]  /*5930*/  @!P3 LDC R11, c[0x0][0xff0] ;  /* 0x0003fc00ff0bbb82 */ /* 0x000e660000000800 */
[----:B------:R-:W-:-:S05]  /*5940*/  @!P1 F2FP.F16.F32.PACK_AB R10, RZ, R10 ;  /* 0x0000000aff0a923e */ /* 0x000fca00000000ff */
[----:B------:R2:W-:Y:S04]  /*5950*/  @!P1 STG.E.U16 desc[UR8][R4.64], R10 ;  /* 0x0000000a04009986 */ /* 0x0005e8000c101508 */
[----:B------:R-:W3:Y:S01]  /*5960*/  @!P3 LDG.E.U16 R9, desc[UR8][R6.64] ;  /* 0x000000080609b981 */ /* 0x000ee2000c1e1500 */
[----:B------:R-:W-:Y:S01]  /*5970*/  @!P3 HADD2.F32 R14, -RZ, R14.H0_H0 ;  /* 0x2000000eff0eb230 */ /* 0x000fe20000004100 */
[----:B------:R-:W-:Y:S01]  /*5980*/  MOV R8, RZ ;  /* 0x000000ff00087202 */ /* 0x000fe20000000f00 */
[----:B------:R-:W-:-:S06]  /*5990*/  ULEA UR4, UR12, UR4, 0x2 ;  /* 0x000000040c047291 */ /* 0x000fcc000f8e10ff */
[----:B------:R-:W-:Y:S01]  /*59a0*/  ISETP.LE.AND P0, PT, R2, UR4, PT ;  /* 0x0000000402007c0c */ /* 0x000fe2000bf03270 */
[----:B-1----:R-:W-:-:S04]  /*59b0*/  @!P3 FMUL.FTZ R8, R14, R11 ;  /* 0x0000000b0e08b220 */ /* 0x002fc80000410000 */
[----:B0-----:R-:W-:-:S05]  /*59c0*/  @!P3 FMUL.FTZ R8, R8, -R15 ;  /* 0x8000000f0808b220 */ /* 0x001fca0000410000 */
[----:B------:R-:W-:-:S05]  /*59d0*/  @!P3 F2FP.F16.F32.PACK_AB R8, RZ, R8 ;  /* 0x00000008ff08b23e */ /* 0x000fca00000000ff */
[----:B------:R-:W-:Y:S02]  /*59e0*/  @!P3 HADD2.F32 R8, -RZ, R8.H0_H0 ;  /* 0x20000008ff08b230 */ /* 0x000fe40000004100 */
[----:B---3--:R-:W-:-:S05]  /*59f0*/  @!P3 HADD2.F32 R9, -RZ, R9.H0_H0 ;  /* 0x20000009ff09b230 */ /* 0x008fca0000004100 */
[----:B------:R-:W-:-:S05]  /*5a00*/  @!P3 FADD.FTZ R8, R9, R8 ;  /* 0x000000080908b221 */ /* 0x000fca0000010000 */
[----:B------:R-:W-:-:S05]  /*5a10*/  @!P3 F2FP.F16.F32.PACK_AB R8, RZ, R8 ;  /* 0x00000008ff08b23e */ /* 0x000fca00000000ff */
[----:B------:R2:W-:Y:S01]  /*5a20*/  @!P3 STG.E.U16 desc[UR8][R6.64], R8 ;  /* 0x000000080600b986 */ /* 0x0005e2000c101508 */
[----:B------:R-:W-:Y:S05]  /*5a30*/  @!P0 BRA `(.L_x_143) ;  /* 0xfffffff8009c8947 */ /* 0x000fea000383ffff */
[----:B------:R-:W-:Y:S05]  /*5a40*/  EXIT ;  /* 0x000000000000794d */ /* 0x000fea0003800000 */
.L_x_142:
[----:B------:R-:W-:-:S05]  /*5a50*/  UMOV UR4, URZ ;  /* 0x000000ff00047c82 */ /* 0x000fca0008000000 */
.L_x_144:
        /* <DEDUP_REMOVED lines=114> */
.L_x_145:
        /* <DEDUP_REMOVED lines=16> */
.L_x_149:


//--------------------- .nv.shared.reserved.0     --------------------------
	.section	.nv.shared.reserved.0,"aw",@nobits
	.weak		__nv_reservedSMEM_offset_0_alias
	.size		__nv_reservedSMEM_offset_0_alias, 0, 64
	.other		__nv_reservedSMEM_offset_0_alias,@"STO_CUDA_RESERVED_SHARED STV_DEFAULT"
__nv_reservedSMEM_offset_0_alias:
	.zero		0
	.zero		64


//--------------------- .nv.global                --------------------------
	.section	.nv.global,"aw",@nobits
.nv.global:
	.type		_ZN57_INTERNAL_3d4148be_26_multi_tensor_sgd_kernel_cu_cfffd2454cuda3std3__48in_placeE,@object
	.size		_ZN57_INTERNAL_3d4148be_26_multi_tensor_sgd_kernel_cu_cfffd2454cuda3std3__48in_placeE,(_ZN57_INTERNAL_3d4148be_26_multi_tensor_sgd_kernel_cu_cfffd2454cuda3std6ranges3__45__cpo8distanceE - _ZN57_INTERNAL_3d4148be_26_multi_tensor_sgd_kernel_cu_cfffd2454cuda3std3__48in_placeE)
_ZN57_INTERNAL_3d4148be_26_multi_tensor_sgd_kernel_cu_cfffd2454cuda3std3__48in_placeE:
	.zero		1
	.type		_ZN57_INTERNAL_3d4148be_26_multi_tensor_sgd_kernel_cu_cfffd2454cuda3std6ranges3__45__cpo8distanceE,@object
	.size		_ZN57_INTERNAL_3d4148be_26_multi_tensor_sgd_kernel_cu_cfffd2454cuda3std6ranges3__45__cpo8distanceE,(_ZN57_INTERNAL_3d4148be_26_multi_tensor_sgd_kernel_cu_cfffd2454cuda3std3__45__cpo6cbeginE - _ZN57_INTERNAL_3d4148be_26_multi_tensor_sgd_kernel_cu_cfffd2454cuda3std6ranges3__45__cpo8distanceE)
_ZN57_INTERNAL_3d4148be_26_multi_tensor_sgd_kernel_cu_cfffd2454cuda3std6ranges3__45__cpo8distanceE:
	.zero		1
	.type		_ZN57_INTERNAL_3d4148be_26_multi_tensor_sgd_kernel_cu_cfffd2454cuda3std3__45__cpo6cbeginE,@object
	.size		_ZN57_INTERNAL_3d4148be_26_multi_tensor_sgd_kernel_cu_cfffd2454cuda3std3__45__cpo6cbeginE,(_ZN57_INTERNAL_3d4148be_26_multi_tensor_sgd_kernel_cu_cfffd2454cuda3std6ranges3__45__cpo7advanceE - _ZN57_INTERNAL_3d4148be_26_multi_tensor_sgd_kernel_cu_cfffd2454cuda3std3__45__cpo6cbeginE)
_ZN57_INTERNAL_3d4148be_26_multi_tensor_sgd_kernel_cu_cfffd2454cuda3std3__45__cpo6cbeginE:
	.zero		1
	.type		_ZN57_INTERNAL_3d4148be_26_multi_tensor_sgd_kernel_cu_cfffd2454cuda3std6ranges3__45__cpo7advanceE,@object
	.size		_ZN57_INTERNAL_3d4148be_26_multi_tensor_sgd_kernel_cu_cfffd2454cuda3std6ranges3__45__cpo7advanceE,(_ZN57_INTERNAL_3d4148be_26_multi_tensor_sgd_kernel_cu_cfffd2454cuda3std3__45__cpo7crbeginE - _ZN57_INTERNAL_3d4148be_26_multi_tensor_sgd_kernel_cu_cfffd2454cuda3std6ranges3__45__cpo7advanceE)
_ZN57_INTERNAL_3d4148be_26_multi_tensor_sgd_kernel_cu_cfffd2454cuda3std6ranges3__45__cpo7advanceE:
	.zero		1
	.type		_ZN57_INTERNAL_3d4148be_26_multi_tensor_sgd_kernel_cu_cfffd2454cuda3std3__45__cpo7crbeginE,@object
	.size		_ZN57_INTERNAL_3d4148be_26_multi_tensor_sgd_kernel_cu_cfffd2454cuda3std3__45__cpo7crbeginE,(_ZN57_INTERNAL_3d4148be_26_multi_tensor_sgd_kernel_cu_cfffd2454cuda3std6ranges3__45__cpo4dataE - _ZN57_INTERNAL_3d4148be_26_multi_tensor_sgd_kernel_cu_cfffd2454cuda3std3__45__cpo7crbeginE)
_ZN57_INTERNAL_3d4148be_26_multi_tensor_sgd_kernel_cu_cfffd2454cuda3std3__45__cpo7crbeginE:
	.zero		1
	.type		_ZN57_INTERNAL_3d4148be_26_multi_tensor_sgd_kernel_cu_cfffd2454cuda3std6ranges3__45__cpo4dataE,@object
	.size		_ZN57_INTERNAL_3d4148be_26_multi_tensor_sgd_kernel_cu_cfffd2454cuda3std6ranges3__45__cpo4dataE,(_ZN57_INTERNAL_3d4148be_26_multi_tensor_sgd_kernel_cu_cfffd2454cuda3std6ranges3__45__cpo5beginE - _ZN57_INTERNAL_3d4148be_26_multi_tensor_sgd_kernel_cu_cfffd2454cuda3std6ranges3__45__cpo4dataE)
_ZN57_INTERNAL_3d4148be_26_multi_tensor_sgd_kernel_cu_cfffd2454cuda3std6ranges3__45__cpo4dataE:
	.zero		1
	.type		_ZN57_INTERNAL_3d4148be_26_multi_tensor_sgd_kernel_cu_cfffd2454cuda3std6ranges3__45__cpo5beginE,@object
	.size		_ZN57_INTERNAL_3d4148be_26_multi_tensor_sgd_kernel_cu_cfffd2454cuda3std6ranges3__45__cpo5beginE,(_ZN57_INTERNAL_3d4148be_26_multi_tensor_sgd_kernel_cu_cfffd2454cuda3std3__459_GLOBAL__N__3d4148be_26_multi_tensor_sgd_kernel_cu_cfffd2456ignoreE - _ZN57_INTERNAL_3d4148be_26_multi_tensor_sgd_kernel_cu_cfffd2454cuda3std6ranges3__45__cpo5beginE)
_ZN57_INTERNAL_3d4148be_26_multi_tensor_sgd_kernel_cu_cfffd2454cuda3std6ranges3__45__cpo5beginE:
	.zero		1
	.type		_ZN57_INTERNAL_3d4148be_26_multi_tensor_sgd_kernel_cu_cfffd2454cuda3std3__459_GLOBAL__N__3d4148be_26_multi_tensor_sgd_kernel_cu_cfffd2456ignoreE,@object
	.size		_ZN57_INTERNAL_3d4148be_26_multi_tensor_sgd_kernel_cu_cfffd2454cuda3std3__459_GLOBAL__N__3d4148be_26_multi_tensor_sgd_kernel_cu_cfffd2456ignoreE,(_ZN57_INTERNAL_3d4148be_26_multi_tensor_sgd_kernel_cu_cfffd2454cuda3std6ranges3__45__cpo4sizeE - _ZN57_INTERNAL_3d4148be_26_multi_tensor_sgd_kernel_cu_cfffd2454cuda3std3__459_GLOBAL__N__3d4148be_26_multi_tensor_sgd_kernel_cu_cfffd2456ignoreE)
_ZN57_INTERNAL_3d4148be_26_multi_tensor_sgd_kernel_cu_cfffd2454cuda3std3__459_GLOBAL__N__3d4148be_26_multi_tensor_sgd_kernel_cu_cfffd2456ignoreE:
	.zero		1
	.type		_ZN57_INTERNAL_3d4148be_26_multi_tensor_sgd_kernel_cu_cfffd2454cuda3std6ranges3__45__cpo4sizeE,@object
	.size		_ZN57_INTERNAL_3d4148be_26_multi_tensor_sgd_kernel_cu_cfffd2454cuda3std6ranges3__45__cpo4sizeE,(_ZN57_INTERNAL_3d4148be_26_multi_tensor_sgd_kernel_cu_cfffd2454cuda3std3__45__cpo5beginE - _ZN57_INTERNAL_3d4148be_26_multi_tensor_sgd_kernel_cu_cfffd2454cuda3std6ranges3__45__cpo4sizeE)
_ZN57_INTERNAL_3d4148be_26_multi_tensor_sgd_kernel_cu_cfffd2454cuda3std6ranges3__45__cpo4sizeE:
	.zero		1
	.type		_ZN57_INTERNAL_3d4148be_26_multi_tensor_sgd_kernel_cu_cfffd2454cuda3std3__45__cpo5beginE,@object
	.size		_ZN57_INTERNAL_3d4148be_26_multi_tensor_sgd_kernel_cu_cfffd2454cuda3std3__45__cpo5beginE,(_ZN57_INTERNAL_3d4148be_26_multi_tensor_sgd_kernel_cu_cfffd2454cuda3std6ranges3__45__cpo6cbeginE - _ZN57_INTERNAL_3d4148be_26_multi_tensor_sgd_kernel_cu_cfffd2454cuda3std3__45__cpo5beginE)
_ZN57_INTERNAL_3d4148be_26_multi_tensor_sgd_kernel_cu_cfffd2454cuda3std3__45__cpo5beginE:
	.zero		1
	.type		_ZN57_INTERNAL_3d4148be_26_multi_tensor_sgd_kernel_cu_cfffd2454cuda3std6ranges3__45__cpo6cbeginE,@object
	.size		_ZN57_INTERNAL_3d4148be_26_multi_tensor_sgd_kernel_cu_cfffd2454cuda3std6ranges3__45__cpo6cbeginE,(_ZN57_INTERNAL_3d4148be_26_multi_tensor_sgd_kernel_cu_cfffd2454cuda3std3__45__cpo6rbeginE - _ZN57_INTERNAL_3d4148be_26_multi_tensor_sgd_kernel_cu_cfffd2454cuda3std6ranges3__45__cpo6cbeginE)
_ZN57_INTERNAL_3d4148be_26_multi_tensor_sgd_kernel_cu_cfffd2454cuda3std6ranges3__45__cpo6cbeginE:
	.zero		1
	.type		_ZN57_INTERNAL_3d4148be_26_multi_tensor_sgd_kernel_cu_cfffd2454cuda3std3__45__cpo6rbeginE,@object
	.size		_ZN57_INTERNAL_3d4148be_26_multi_tensor_sgd_kernel_cu_cfffd2454cuda3std3__45__cpo6rbeginE,(_ZN57_INTERNAL_3d4148be_26_multi_tensor_sgd_kernel_cu_cfffd2454cuda3std6ranges3__45__cpo4nextE - _ZN57_INTERNAL_3d4148be_26_multi_tensor_sgd_kernel_cu_cfffd2454cuda3std3__45__cpo6rbeginE)
_ZN57_INTERNAL_3d4148be_26_multi_tensor_sgd_kernel_cu_cfffd2454cuda3std3__45__cpo6rbeginE:
	.zero		1
	.type		_ZN57_INTERNAL_3d4148be_26_multi_tensor_sgd_kernel_cu_cfffd2454cuda3std6ranges3__45__cpo4nextE,@object
	.size		_ZN57_INTERNAL_3d4148be_26_multi_tensor_sgd_kernel_cu_cfffd2454cuda3std6ranges3__45__cpo4nextE,(_ZN57_INTERNAL_3d4148be_26_multi_tensor_sgd_kernel_cu_cfffd2454cuda3std6ranges3__45__cpo4swapE - _ZN57_INTERNAL_3d4148be_26_multi_tensor_sgd_kernel_cu_cfffd2454cuda3std6ranges3__45__cpo4nextE)
_ZN57_INTERNAL_3d4148be_26_multi_tensor_sgd_kernel_cu_cfffd2454cuda3std6ranges3__45__cpo4nextE:
	.zero		1
	.type		_ZN57_INTERNAL_3d4148be_26_multi_tensor_sgd_kernel_cu_cfffd2454cuda3std6ranges3__45__cpo4swapE,@object
	.size		_ZN57_INTERNAL_3d4148be_26_multi_tensor_sgd_kernel_cu_cfffd2454cuda3std6ranges3__45__cpo4swapE,(_ZN57_INTERNAL_3d4148be_26_multi_tensor_sgd_kernel_cu_cfffd2454cuda3std3__420unreachable_sentinelE - _ZN57_INTERNAL_3d4148be_26_multi_tensor_sgd_kernel_cu_cfffd2454cuda3std6ranges3__45__cpo4swapE)
_ZN57_INTERNAL_3d4148be_26_multi_tensor_sgd_kernel_cu_cfffd2454cuda3std6ranges3__45__cpo4swapE:
	.zero		1
	.type		_ZN57_INTERNAL_3d4148be_26_multi_tensor_sgd_kernel_cu_cfffd2454cuda3std3__420unreachable_sentinelE,@object
	.size		_ZN57_INTERNAL_3d4148be_26_multi_tensor_sgd_kernel_cu_cfffd2454cuda3std3__420unreachable_sentinelE,(_ZN57_INTERNAL_3d4148be_26_multi_tensor_sgd_kernel_cu_cfffd2456thrust24THRUST_300001_SM_1030_NS6system6detail10sequential3seqE - _ZN57_INTERNAL_3d4148be_26_multi_tensor_sgd_kernel_cu_cfffd2454cuda3std3__420unreachable_sentinelE)
_ZN57_INTERNAL_3d4148be_26_multi_tensor_sgd_kernel_cu_cfffd2454cuda3std3__420unreachable_sentinelE:
	.zero		1
	.type		_ZN57_INTERNAL_3d4148be_26_multi_tensor_sgd_kernel_cu_cfffd2456thrust24THRUST_300001_SM_1030_NS6system6detail10sequential3seqE,@object
	.size		_ZN57_INTERNAL_3d4148be_26_multi_tensor_sgd_kernel_cu_cfffd2456thrust24THRUST_300001_SM_1030_NS6system6detail10sequential3seqE,(_ZN57_INTERNAL_3d4148be_26_multi_tensor_sgd_kernel_cu_cfffd2454cuda3std3__45__cpo4cendE - _ZN57_INTERNAL_3d4148be_26_multi_tensor_sgd_kernel_cu_cfffd2456thrust24THRUST_300001_SM_1030_NS6system6detail10sequential3seqE)
_ZN57_INTERNAL_3d4148be_26_multi_tensor_sgd_kernel_cu_cfffd2456thrust24THRUST_300001_SM_1030_NS6system6detail10sequential3seqE:
	.zero		1
	.type		_ZN57_INTERNAL_3d4148be_26_multi_tensor_sgd_kernel_cu_cfffd2454cuda3std3__45__cpo4cendE,@object
	.size		_ZN57_INTERNAL_3d4148be_26_multi_tensor_sgd_kernel_cu_cfffd2454cuda3std3__45__cpo4cendE,(_ZN57_INTERNAL_3d4148be_26_multi_tensor_sgd_kernel_cu_cfffd2454cuda3std6ranges3__45__cpo9iter_swapE - _ZN57_INTERNAL_3d4148be_26_multi_tensor_sgd_kernel_cu_cfffd2454cuda3std3__45__cpo4cendE)
_ZN57_INTERNAL_3d4148be_26_multi_tensor_sgd_kernel_cu_cfffd2454cuda3std3__45__cpo4cendE:
	.zero		1
	.type		_ZN57_INTERNAL_3d4148be_26_multi_tensor_sgd_kernel_cu_cfffd2454cuda3std6ranges3__45__cpo9iter_swapE,@object
	.size		_ZN57_INTERNAL_3d4148be_26_multi_tensor_sgd_kernel_cu_cfffd2454cuda3std6ranges3__45__cpo9iter_swapE,(_ZN57_INTERNAL_3d4148be_26_multi_tensor_sgd_kernel_cu_cfffd2454cuda3std3__45__cpo5crendE - _ZN57_INTERNAL_3d4148be_26_multi_tensor_sgd_kernel_cu_cfffd2454cuda3std6ranges3__45__cpo9iter_swapE)
_ZN57_INTERNAL_3d4148be_26_multi_tensor_sgd_kernel_cu_cfffd2454cuda3std6ranges3__45__cpo9iter_swapE:
	.zero		1
	.type		_ZN57_INTERNAL_3d4148be_26_multi_tensor_sgd_kernel_cu_cfffd2454cuda3std3__45__cpo5crendE,@object
	.size		_ZN57_INTERNAL_3d4148be_26_multi_tensor_sgd_kernel_cu_cfffd2454cuda3std3__45__cpo5crendE,(_ZN57_INTERNAL_3d4148be_26_multi_tensor_sgd_kernel_cu_cfffd2454cuda3std6ranges3__45__cpo5cdataE - _ZN57_INTERNAL_3d4148be_26_multi_tensor_sgd_kernel_cu_cfffd2454cuda3std3__45__cpo5crendE)
_ZN57_INTERNAL_3d4148be_26_multi_tensor_sgd_kernel_cu_cfffd2454cuda3std3__45__cpo5crendE:
	.zero		1
	.type		_ZN57_INTERNAL_3d4148be_26_multi_tensor_sgd_kernel_cu_cfffd2454cuda3std6ranges3__45__cpo5cdataE,@object
	.size		_ZN57_INTERNAL_3d4148be_26_multi_tensor_sgd_kernel_cu_cfffd2454cuda3std6ranges3__45__cpo5cdataE,(_ZN57_INTERNAL_3d4148be_26_multi_tensor_sgd_kernel_cu_cfffd2454cuda3std6ranges3__45__cpo3endE - _ZN57_INTERNAL_3d4148be_26_multi_tensor_sgd_kernel_cu_cfffd2454cuda3std6ranges3__45__cpo5cdataE)
_ZN57_INTERNAL_3d4148be_26_multi_tensor_sgd_kernel_cu_cfffd2454cuda3std6ranges3__45__cpo5cdataE:
	.zero		1
	.type		_ZN57_INTERNAL_3d4148be_26_multi_tensor_sgd_kernel_cu_cfffd2454cuda3std6ranges3__45__cpo3endE,@object
	.size		_ZN57_INTERNAL_3d4148be_26_multi_tensor_sgd_kernel_cu_cfffd2454cuda3std6ranges3__45__cpo3endE,(_ZN57_INTERNAL_3d4148be_26_multi_tensor_sgd_kernel_cu_cfffd2454cuda3std3__419piecewise_constructE - _ZN57_INTERNAL_3d4148be_26_multi_tensor_sgd_kernel_cu_cfffd2454cuda3std6ranges3__45__cpo3endE)
_ZN57_INTERNAL_3d4148be_26_multi_tensor_sgd_kernel_cu_cfffd2454cuda3std6ranges3__45__cpo3endE:
	.zero		1
	.type		_ZN57_INTERNAL_3d4148be_26_multi_tensor_sgd_kernel_cu_cfffd2454cuda3std3__419piecewise_constructE,@object
	.size		_ZN57_INTERNAL_3d4148be_26_multi_tensor_sgd_kernel_cu_cfffd2454cuda3std3__419piecewise_constructE,(_ZN57_INTERNAL_3d4148be_26_multi_tensor_sgd_kernel_cu_cfffd2454cuda3std6ranges3__45__cpo5ssizeE - _ZN57_INTERNAL_3d4148be_26_multi_tensor_sgd_kernel_cu_cfffd2454cuda3std3__419piecewise_constructE)
_ZN57_INTERNAL_3d4148be_26_multi_tensor_sgd_kernel_cu_cfffd2454cuda3std3__419piecewise_constructE:
	.zero		1
	.type		_ZN57_INTERNAL_3d4148be_26_multi_tensor_sgd_kernel_cu_cfffd2454cuda3std6ranges3__45__cpo5ssizeE,@object
	.size		_ZN57_INTERNAL_3d4148be_26_multi_tensor_sgd_kernel_cu_cfffd2454cuda3std6ranges3__45__cpo5ssizeE,(_ZN57_INTERNAL_3d4148be_26_multi_tensor_sgd_kernel_cu_cfffd2454cuda3std3__45__cpo3endE - _ZN57_INTERNAL_3d4148be_26_multi_tensor_sgd_kernel_cu_cfffd2454cuda3std6ranges3__45__cpo5ssizeE)
_ZN57_INTERNAL_3d4148be_26_multi_tensor_sgd_kernel_cu_cfffd2454cuda3std6ranges3__45__cpo5ssizeE:
	.zero		1
	.type		_ZN57_INTERNAL_3d4148be_26_multi_tensor_sgd_kernel_cu_cfffd2454cuda3std3__45__cpo3endE,@object
	.size		_ZN57_INTERNAL_3d4148be_26_multi_tensor_sgd_kernel_cu_cfffd2454cuda3std3__45__cpo3endE,(_ZN57_INTERNAL_3d4148be_26_multi_tensor_sgd_kernel_cu_cfffd2454cuda3std6ranges3__45__cpo4cendE - _ZN57_INTERNAL_3d4148be_26_multi_tensor_sgd_kernel_cu_cfffd2454cuda3std3__45__cpo3endE)
_ZN57_INTERNAL_3d4148be_26_multi_tensor_sgd_kernel_cu_cfffd2454cuda3std3__45__cpo3endE:
	.zero		1
	.type		_ZN57_INTERNAL_3d4148be_26_multi_tensor_sgd_kernel_cu_cfffd2454cuda3std6ranges3__45__cpo4cendE,@object
	.size		_ZN57_INTERNAL_3d4148be_26_multi_tensor_sgd_kernel_cu_cfffd2454cuda3std6ranges3__45__cpo4cendE,(_ZN57_INTERNAL_3d4148be_26_multi_tensor_sgd_kernel_cu_cfffd2454cuda3std3__45__cpo4rendE - _ZN57_INTERNAL_3d4148be_26_multi_tensor_sgd_kernel_cu_cfffd2454cuda3std6ranges3__45__cpo4cendE)
_ZN57_INTERNAL_3d4148be_26_multi_tensor_sgd_kernel_cu_cfffd2454cuda3std6ranges3__45__cpo4cendE:
	.zero		1
	.type		_ZN57_INTERNAL_3d4148be_26_multi_tensor_sgd_kernel_cu_cfffd2454cuda3std3__45__cpo4rendE,@object
	.size		_ZN57_INTERNAL_3d4148be_26_multi_tensor_sgd_kernel_cu_cfffd2454cuda3std3__45__cpo4rendE,(_ZN57_INTERNAL_3d4148be_26_multi_tensor_sgd_kernel_cu_cfffd2454cuda3std6ranges3__45__cpo4prevE - _ZN57_INTERNAL_3d4148be_26_multi_tensor_sgd_kernel_cu_cfffd2454cuda3std3__45__cpo4rendE)
_ZN57_INTERNAL_3d4148be_26_multi_tensor_sgd_kernel_cu_cfffd2454cuda3std3__45__cpo4rendE:
	.zero		1
	.type		_ZN57_INTERNAL_3d4148be_26_multi_tensor_sgd_kernel_cu_cfffd2454cuda3std6ranges3__45__cpo4prevE,@object
	.size		_ZN57_INTERNAL_3d4148be_26_multi_tensor_sgd_kernel_cu_cfffd2454cuda3std6ranges3__45__cpo4prevE,(_ZN57_INTERNAL_3d4148be_26_multi_tensor_sgd_kernel_cu_cfffd2454cuda3std6ranges3__45__cpo9iter_moveE - _ZN57_INTERNAL_3d4148be_26_multi_tensor_sgd_kernel_cu_cfffd2454cuda3std6ranges3__45__cpo4prevE)
_ZN57_INTERNAL_3d4148be_26_multi_tensor_sgd_kernel_cu_cfffd2454cuda3std6ranges3__45__cpo4prevE:
	.zero		1
	.type		_ZN57_INTERNAL_3d4148be_26_multi_tensor_sgd_kernel_cu_cfffd2454cuda3std6ranges3__45__cpo9iter_moveE,@object
	.size		_ZN57_INTERNAL_3d4148be_26_multi_tensor_sgd_kernel_cu_cfffd2454cuda3std6ranges3__45__cpo9iter_moveE,(.L_13 - _ZN57_INTERNAL_3d4148be_26_multi_tensor_sgd_kernel_cu_cfffd2454cuda3std6ranges3__45__cpo9iter_moveE)
_ZN57_INTERNAL_3d4148be_26_multi_tensor_sgd_kernel_cu_cfffd2454cuda3std6ranges3__45__cpo9iter_moveE:
	.zero		1
.L_13:


//--------------------- .nv.constant0._Z25multi_tensor_apply_kernelI18TensorListMetadataILi4EE10SGDFunctorILi4EffEJffffbbbfEEvlPViT_T0_DpT1_ --------------------------
	.section	.nv.constant0._Z25multi_tensor_apply_kernelI18TensorListMetadataILi4EE10SGDFunctorILi4EffEJffffbbbfEEvlPViT_T0_DpT1_,"a",@progbits
	.sectionflags	@""
	.align	4
.nv.constant0._Z25multi_tensor_apply_kernelI18TensorListMetadataILi4EE10SGDFunctorILi4EffEJffffbbbfEEvlPViT_T0_DpT1_:
	.zero		3988


//--------------------- .nv.constant0._Z25multi_tensor_apply_kernelI18TensorListMetadataILi4EE10SGDFunctorILi4EN3c104HalfEfEJffffbbbfEEvlPViT_T0_DpT1_ --------------------------
	.section	.nv.constant0._Z25multi_tensor_apply_kernelI18TensorListMetadataILi4EE10SGDFunctorILi4EN3c104HalfEfEJffffbbbfEEvlPViT_T0_DpT1_,"a",@progbits
	.sectionflags	@""
	.align	4
.nv.constant0._Z25multi_tensor_apply_kernelI18TensorListMetadataILi4EE10SGDFunctorILi4EN3c104HalfEfEJffffbbbfEEvlPViT_T0_DpT1_:
	.zero		3988


//--------------------- .nv.constant0._Z25multi_tensor_apply_kernelI18TensorListMetadataILi3EE10SGDFunctorILi3EffEJffffbbbfEEvlPViT_T0_DpT1_ --------------------------
	.section	.nv.constant0._Z25multi_tensor_apply_kernelI18TensorListMetadataILi3EE10SGDFunctorILi3EffEJffffbbbfEEvlPViT_T0_DpT1_,"a",@progbits
	.sectionflags	@""
	.align	4
.nv.constant0._Z25multi_tensor_apply_kernelI18TensorListMetadataILi3EE10SGDFunctorILi3EffEJffffbbbfEEvlPViT_T0_DpT1_:
	.zero		4084


//--------------------- .nv.constant0._Z25multi_tensor_apply_kernelI18TensorListMetadataILi3EE10SGDFunctorILi3EN3c104HalfES4_EJffffbbbfEEvlPViT_T0_DpT1_ --------------------------
	.section	.nv.constant0._Z25multi_tensor_apply_kernelI18TensorListMetadataILi3EE10SGDFunctorILi3EN3c104HalfES4_EJffffbbbfEEvlPViT_T0_DpT1_,"a",@progbits
	.sectionflags	@""
	.align	4
.nv.constant0._Z25multi_tensor_apply_kernelI18TensorListMetadataILi3EE10SGDFunctorILi3EN3c104HalfES4_EJffffbbbfEEvlPViT_T0_DpT1_:
	.zero		4084


//--------------------- SYMBOLS --------------------------

	.type		.nv.reservedSmem.offset0,@object
	.size		.nv.reservedSmem.offset0,0x4
